	.target	sm_90a

	.elftype	@"ET_EXEC"


//--------------------- .note.nv.tkinfo           --------------------------
	.section	.note.nv.tkinfo,"",@"SHT_NOTE"
	.sectionflags	@"SHF_NOTE_NV_TKINFO"
	.tkinfo
        /*0018*/ 	.word	0x00000002
        /*0030*/ 	.string	""
        /*0030*/ 	.string	"ptxas"
        /*0030*/ 	.string	"Cuda compilation tools, release 13.0, V13.0.88"
        /*0030*/ 	.string	"Build cuda_13.0.r13.0/compiler.36424714_0"
        /*0030*/ 	.string	"-v  -suppress-debug-info  -lineinfo  -arch sm_90a "



//--------------------- .note.nv.cuinfo           --------------------------
	.section	.note.nv.cuinfo,"",@"SHT_NOTE"
	.sectionflags	@"SHF_NOTE_NV_CUINFO"
        /*0018*/ 	.short	0x0002
        /*001a*/ 	.short	0x005a
        /*001c*/ 	.short	0x0082
	.zero		2


//--------------------- .nv.info                  --------------------------
	.section	.nv.info,"",@"SHT_CUDA_INFO"
	.align	4


	//----- nvinfo : EIATTR_REGCOUNT
	.align		4
        /*0000*/ 	.byte	0x04, 0x2f
        /*0002*/ 	.short	(.L_1 - .L_0)
	.align		4
.L_0:
        /*0004*/ 	.word	index@(matmul_kernel)
        /*0008*/ 	.word	0x00000020


	//----- nvinfo : EIATTR_FRAME_SIZE
	.align		4
.L_1:
        /*000c*/ 	.byte	0x04, 0x11
        /*000e*/ 	.short	(.L_3 - .L_2)
	.align		4
.L_2:
        /*0010*/ 	.word	index@(matmul_kernel)
        /*0014*/ 	.word	0x00002808


	//----- nvinfo : EIATTR_MIN_STACK_SIZE
	.align		4
.L_3:
        /*0018*/ 	.byte	0x04, 0x12
        /*001a*/ 	.short	(.L_5 - .L_4)
	.align		4
.L_4:
        /*001c*/ 	.word	index@(matmul_kernel)
        /*0020*/ 	.word	0x00002808
.L_5:


//--------------------- .nv.compat                --------------------------
	.section	.nv.compat,"",@"SHT_CUDA_COMPAT_INFO"
	.align	4
        /*0000*/ 	.byte	0x02, 0x09, 0x01, 0x00, 0x02, 0x02, 0x01, 0x00, 0x02, 0x05, 0x05, 0x00, 0x03, 0x07, 0x01, 0x01
        /*0010*/ 	.byte	0x02, 0x03, 0x00, 0x00, 0x02, 0x06, 0x01, 0x00, 0x04, 0x0b, 0x08, 0x00, 0x00, 0x00, 0x00, 0x00
        /*0020*/ 	.byte	0x00, 0x00, 0x00, 0x00


//--------------------- .nv.info.matmul_kernel    --------------------------
	.section	.nv.info.matmul_kernel,"",@"SHT_CUDA_INFO"
	.sectionflags	@""
	.align	4


	//----- nvinfo : EIATTR_CUDA_API_VERSION
	.align		4
        /*0000*/ 	.byte	0x04, 0x37
        /*0002*/ 	.short	(.L_7 - .L_6)
.L_6:
        /*0004*/ 	.word	0x00000082


	//----- nvinfo : EIATTR_KPARAM_INFO
	.align		4
.L_7:
        /*0008*/ 	.byte	0x04, 0x17
        /*000a*/ 	.short	(.L_9 - .L_8)
.L_8:
        /*000c*/ 	.word	0x00000000
        /*0010*/ 	.short	0x000d
        /*0012*/ 	.short	0x0048
        /*0014*/ 	.byte	0x00, 0xf4, 0x21, 0x00


	//----- nvinfo : EIATTR_KPARAM_INFO
	.align		4
.L_9:
        /*0018*/ 	.byte	0x04, 0x17
        /*001a*/ 	.short	(.L_11 - .L_10)
.L_10:
        /*001c*/ 	.word	0x00000000
        /*0020*/ 	.short	0x000c
        /*0022*/ 	.short	0x0040
        /*0024*/ 	.byte	0x00, 0xf4, 0x21, 0x00


	//----- nvinfo : EIATTR_KPARAM_INFO
	.align		4
.L_11:
        /*0028*/ 	.byte	0x04, 0x17
        /*002a*/ 	.short	(.L_13 - .L_12)
.L_12:
        /*002c*/ 	.word	0x00000000
        /*0030*/ 	.short	0x000b
        /*0032*/ 	.short	0x0038
        /*0034*/ 	.byte	0x00, 0xf0, 0x11, 0x00


	//----- nvinfo : EIATTR_KPARAM_INFO
	.align		4
.L_13:
        /*0038*/ 	.byte	0x04, 0x17
        /*003a*/ 	.short	(.L_15 - .L_14)
.L_14:
        /*003c*/ 	.word	0x00000000
        /*0040*/ 	.short	0x000a
        /*0042*/ 	.short	0x0034
        /*0044*/ 	.byte	0x00, 0xf0, 0x11, 0x00


	//----- nvinfo : EIATTR_KPARAM_INFO
	.align		4
.L_15:
        /*0048*/ 	.byte	0x04, 0x17
        /*004a*/ 	.short	(.L_17 - .L_16)
.L_16:
        /*004c*/ 	.word	0x00000000
        /*0050*/ 	.short	0x0009
        /*0052*/ 	.short	0x0030
        /*0054*/ 	.byte	0x00, 0xf0, 0x11, 0x00


	//----- nvinfo : EIATTR_KPARAM_INFO
	.align		4
.L_17:
        /*0058*/ 	.byte	0x04, 0x17
        /*005a*/ 	.short	(.L_19 - .L_18)
.L_18:
        /*005c*/ 	.word	0x00000000
        /*0060*/ 	.short	0x0008
        /*0062*/ 	.short	0x002c
        /*0064*/ 	.byte	0x00, 0xf0, 0x11, 0x00


	//----- nvinfo : EIATTR_KPARAM_INFO
	.align		4
.L_19:
        /*0068*/ 	.byte	0x04, 0x17
        /*006a*/ 	.short	(.L_21 - .L_20)
.L_20:
        /*006c*/ 	.word	0x00000000
        /*0070*/ 	.short	0x0007
        /*0072*/ 	.short	0x0028
        /*0074*/ 	.byte	0x00, 0xf0, 0x11, 0x00


	//----- nvinfo : EIATTR_KPARAM_INFO
	.align		4
.L_21:
        /*0078*/ 	.byte	0x04, 0x17
        /*007a*/ 	.short	(.L_23 - .L_22)
.L_22:
        /*007c*/ 	.word	0x00000000
        /*0080*/ 	.short	0x0006
        /*0082*/ 	.short	0x0024
        /*0084*/ 	.byte	0x00, 0xf0, 0x11, 0x00


	//----- nvinfo : EIATTR_KPARAM_INFO
	.align		4
.L_23:
        /*0088*/ 	.byte	0x04, 0x17
        /*008a*/ 	.short	(.L_25 - .L_24)
.L_24:
        /*008c*/ 	.word	0x00000000
        /*0090*/ 	.short	0x0005
        /*0092*/ 	.short	0x0020
        /*0094*/ 	.byte	0x00, 0xf0, 0x11, 0x00


	//----- nvinfo : EIATTR_KPARAM_INFO
	.align		4
.L_25:
        /*0098*/ 	.byte	0x04, 0x17
        /*009a*/ 	.short	(.L_27 - .L_26)
.L_26:
        /*009c*/ 	.word	0x00000000
        /*00a0*/ 	.short	0x0004
        /*00a2*/ 	.short	0x001c
        /*00a4*/ 	.byte	0x00, 0xf0, 0x11, 0x00


	//----- nvinfo : EIATTR_KPARAM_INFO
	.align		4
.L_27:
        /*00a8*/ 	.byte	0x04, 0x17
        /*00aa*/ 	.short	(.L_29 - .L_28)
.L_28:
        /*00ac*/ 	.word	0x00000000
        /*00b0*/ 	.short	0x0003
        /*00b2*/ 	.short	0x0018
        /*00b4*/ 	.byte	0x00, 0xf0, 0x11, 0x00


	//----- nvinfo : EIATTR_KPARAM_INFO
	.align		4
.L_29:
        /*00b8*/ 	.byte	0x04, 0x17
        /*00ba*/ 	.short	(.L_31 - .L_30)
.L_30:
        /*00bc*/ 	.word	0x00000000
        /*00c0*/ 	.short	0x0002
        /*00c2*/ 	.short	0x0010
        /*00c4*/ 	.byte	0x00, 0xf4, 0x21, 0x00


	//----- nvinfo : EIATTR_KPARAM_INFO
	.align		4
.L_31:
        /*00c8*/ 	.byte	0x04, 0x17
        /*00ca*/ 	.short	(.L_33 - .L_32)
.L_32:
        /*00cc*/ 	.word	0x00000000
        /*00d0*/ 	.short	0x0001
        /*00d2*/ 	.short	0x0008
        /*00d4*/ 	.byte	0x00, 0xf4, 0x21, 0x00


	//----- nvinfo : EIATTR_KPARAM_INFO
	.align		4
.L_33:
        /*00d8*/ 	.byte	0x04, 0x17
        /*00da*/ 	.short	(.L_35 - .L_34)
.L_34:
        /*00dc*/ 	.word	0x00000000
        /*00e0*/ 	.short	0x0000
        /*00e2*/ 	.short	0x0000
        /*00e4*/ 	.byte	0x00, 0xf4, 0x21, 0x00


	//----- nvinfo : EIATTR_SPARSE_MMA_MASK
	.align		4
.L_35:
        /*00e8*/ 	.byte	0x03, 0x50
        /*00ea*/ 	.short	0x0000


	//----- nvinfo : EIATTR_MAXREG_COUNT
	.align		4
        /*00ec*/ 	.byte	0x03, 0x1b
        /*00ee*/ 	.short	0x00ff


	//----- nvinfo : EIATTR_NUM_BARRIERS
	.align		4
        /*00f0*/ 	.byte	0x02, 0x4c
        /*00f2*/ 	.byte	0x01
	.zero		1


	//----- nvinfo : EIATTR_ANNOTATIONS
	.align		4
        /*00f4*/ 	.byte	0x04, 0x55
        /*00f6*/ 	.short	(.L_37 - .L_36)


	//   ....[0]....
.L_36:
        /*00f8*/ 	.word	0x00000001
        /*00fc*/ 	.byte	0xe0, 0x00, 0x00, 0x00, 0x01, 0x00, 0x00, 0x00, 0x00, 0x01, 0x00, 0x00, 0x01, 0x00, 0x00, 0x00
        /* <DEDUP_REMOVED lines=26> */
        /*02ac*/ 	.byte	0xd0, 0x07, 0x00, 0x00, 0x01, 0x00, 0x00, 0x00, 0x00, 0x08, 0x00, 0x00


	//----- nvinfo : EIATTR_MERCURY_ISA_VERSION
	.align		4
.L_37:
        /*02b8*/ 	.byte	0x03, 0x5f
        /*02ba*/ 	.short	0x0101


	//----- nvinfo : EIATTR_EXIT_INSTR_OFFSETS
	.align		4
        /*02bc*/ 	.byte	0x04, 0x1c
        /*02be*/ 	.short	(.L_39 - .L_38)


	//   ....[0]....
.L_38:
        /*02c0*/ 	.word	0x0003ada0


	//   ....[1]....
        /*02c4*/ 	.word	0x0003add0


	//----- nvinfo : EIATTR_REQNTID
	.align		4
.L_39:
        /*02c8*/ 	.byte	0x04, 0x10
        /*02ca*/ 	.short	(.L_41 - .L_40)
.L_40:
        /*02cc*/ 	.word	0x00000040
        /*02d0*/ 	.word	0x00000001
        /*02d4*/ 	.word	0x00000001


	//----- nvinfo : EIATTR_CBANK_PARAM_SIZE
	.align		4
.L_41:
        /*02d8*/ 	.byte	0x03, 0x19
        /*02da*/ 	.short	0x0050


	//----- nvinfo : EIATTR_PARAM_CBANK
	.align		4
        /*02dc*/ 	.byte	0x04, 0x0a
        /*02de*/ 	.short	(.L_43 - .L_42)
	.align		4
.L_42:
        /*02e0*/ 	.word	index@(.nv.constant0.matmul_kernel)
        /*02e4*/ 	.short	0x0210
        /*02e6*/ 	.short	0x0050


	//----- nvinfo : EIATTR_SW_WAR
	.align		4
.L_43:
        /*02e8*/ 	.byte	0x04, 0x36
        /*02ea*/ 	.short	(.L_45 - .L_44)
.L_44:
        /*02ec*/ 	.word	0x00000008
.L_45:


//--------------------- .nv.callgraph             --------------------------
	.section	.nv.callgraph,"",@"SHT_CUDA_CALLGRAPH"
	.align	4
	.sectionentsize	8
	.align		4
        /*0000*/ 	.word	0x00000000
	.align		4
        /*0004*/ 	.word	0xffffffff
	.align		4
        /*0008*/ 	.word	0x00000000
	.align		4
        /*000c*/ 	.word	0xfffffffe
	.align		4
        /*0010*/ 	.word	0x00000000
	.align		4
        /*0014*/ 	.word	0xfffffffd
	.align		4
        /*0018*/ 	.word	0x00000000
	.align		4
        /*001c*/ 	.word	0xfffffffc


//--------------------- .text.matmul_kernel       --------------------------
	.section	.text.matmul_kernel,"ax",@progbits
	.align	128
        .global         matmul_kernel
        .type           matmul_kernel,@function
        .size           matmul_kernel,(.L_x_3 - matmul_kernel)
        .other          matmul_kernel,@"STO_CUDA_ENTRY STV_DEFAULT"
matmul_kernel:
.text.matmul_kernel:
[----:B------:R-:W0:Y:S08]  /*0000*/  LDC R1, c[0x0][0x28] ;  /* 0x00000a00ff017b82 */ /* 0x000e300000000800 */
[----:B------:R-:W1:Y:S01]  /*0010*/  LDC.64 R2, c[0x0][0x228] ;  /* 0x00008a00ff027b82 */ /* 0x000e620000000a00 */
[----:B0-----:R-:W-:Y:S01]  /*0020*/  VIADD R1, R1, 0xffffd7f8 ;  /* 0xffffd7f801017836 */ /* 0x001fe20000000000 */
[----:B------:R-:W-:Y:S01]  /*0030*/  UMOV UR4, 0x400 ;  /* 0x0000040000047882 */ /* 0x000fe20000000000 */
[----:B------:R-:W-:-:S02]  /*0040*/  CS2R R24, SRZ ;  /* 0x0000000000187805 */ /* 0x000fc4000001ff00 */
[----:B------:R-:W-:Y:S02]  /*0050*/  CS2R R26, SRZ ;  /* 0x00000000001a7805 */ /* 0x000fe4000001ff00 */
[----:B------:R-:W-:Y:S02]  /*0060*/  CS2R R20, SRZ ;  /* 0x0000000000147805 */ /* 0x000fe4000001ff00 */
[----:B------:R-:W-:Y:S02]  /*0070*/  CS2R R22, SRZ ;  /* 0x0000000000167805 */ /* 0x000fe4000001ff00 */
[----:B------:R-:W-:Y:S01]  /*0080*/  CS2R R16, SRZ ;  /* 0x0000000000107805 */ /* 0x000fe2000001ff00 */
[----:B------:R-:W0:Y:S01]  /*0090*/  LDC R29, c[0x0][0x230] ;  /* 0x00008c00ff1d7b82 */ /* 0x000e220000000800 */
[----:B------:R-:W-:Y:S02]  /*00a0*/  CS2R R18, SRZ ;  /* 0x0000000000127805 */ /* 0x000fe4000001ff00 */
[----:B------:R-:W-:-:S05]  /*00b0*/  CS2R R14, SRZ ;  /* 0x00000000000e7805 */ /* 0x000fca000001ff00 */
[----:B------:R-:W2:Y:S01]  /*00c0*/  S2UR UR5, SR_CgaCtaId ;  /* 0x00000000000579c3 */ /* 0x000ea20000008800 */
[----:B-1----:R-:W-:Y:S01]  /*00d0*/  VIADD R0, R3, 0x3f ;  /* 0x0000003f03007836 */ /* 0x002fe20000000000 */
[----:B------:R-:W-:Y:S04]  /*00e0*/  STL [R1+0x11ec], R3 ;  /* 0x0011ec0301007387 */ /* 0x000fe80000100800 */
[----:B------:R-:W-:Y:S01]  /*00f0*/  SHF.R.S32.HI R5, RZ, 0x1f, R0 ;  /* 0x0000001fff057819 */ /* 0x000fe20000011400 */
[----:B------:R1:W-:Y:S01]  /*0100*/  STL [R1+0x11f0], R2 ;  /* 0x0011f00201007387 */ /* 0x0003e20000100800 */
[----:B0-----:R-:W-:Y:S02]  /*0110*/  VIADD R29, R29, 0x3f ;  /* 0x0000003f1d1d7836 */ /* 0x001fe40000000000 */
[----:B------:R-:W-:Y:S01]  /*0120*/  LEA.HI R5, R5, R0, RZ, 0x6 ;  /* 0x0000000005057211 */ /* 0x000fe200078f30ff */
[----:B------:R-:W-:Y:S03]  /*0130*/  STL [R1+0x40], RZ ;  /* 0x000040ff01007387 */ /* 0x000fe60000100800 */
[----:B------:R-:W-:Y:S01]  /*0140*/  SHF.R.S32.HI R0, RZ, 0x6, R5 ;  /* 0x00000006ff007819 */ /* 0x000fe20000011405 */
[----:B------:R-:W-:Y:S01]  /*0150*/  STL [R1+0x44], RZ ;  /* 0x000044ff01007387 */ /* 0x000fe20000100800 */
[----:B------:R-:W-:Y:S01]  /*0160*/  ULDC.64 UR8, c[0x0][0x208] ;  /* 0x0000820000087ab9 */ /* 0x000fe20000000a00 */
[----:B--2---:R-:W-:-:S02]  /*0170*/  ULEA UR4, UR5, UR4, 0x18 ;  /* 0x0000000405047291 */ /* 0x004fc4000f8ec03f */
[----:B------:R-:W-:Y:S01]  /*0180*/  IMAD.SHL.U32 R0, R0, 0x8, RZ ;  /* 0x0000000800007824 */ /* 0x000fe200078e00ff */
[----:B------:R-:W0:Y:S04]  /*0190*/  S2R R5, SR_CTAID.X ;  /* 0x0000000000057919 */ /* 0x000e280000002500 */
[-C--:B------:R-:W-:Y:S01]  /*01a0*/  IABS R9, R0.reuse ;  /* 0x0000000000097213 */ /* 0x080fe20000000000 */
[----:B------:R-:W-:Y:S01]  /*01b0*/  STL [R1+0x48], RZ ;  /* 0x000048ff01007387 */ /* 0x000fe20000100800 */
[----:B------:R-:W-:Y:S02]  /*01c0*/  IABS R12, R0 ;  /* 0x00000000000c7213 */ /* 0x000fe40000000000 */
[----:B------:R-:W2:Y:S01]  /*01d0*/  I2F.RP R4, R9 ;  /* 0x0000000900047306 */ /* 0x000ea20000209400 */
[----:B------:R-:W-:Y:S04]  /*01e0*/  STL [R1+0x4c], RZ ;  /* 0x00004cff01007387 */ /* 0x000fe80000100800 */
[----:B------:R-:W-:Y:S04]  /*01f0*/  STL [R1+0x30], RZ ;  /* 0x000030ff01007387 */ /* 0x000fe80000100800 */
[----:B------:R-:W-:Y:S04]  /*0200*/  STL [R1+0x34], RZ ;  /* 0x000034ff01007387 */ /* 0x000fe80000100800 */
[----:B------:R-:W-:Y:S01]  /*0210*/  STL [R1+0x38], RZ ;  /* 0x000038ff01007387 */ /* 0x000fe20000100800 */
[----:B--2---:R-:W2:Y:S03]  /*0220*/  MUFU.RCP R4, R4 ;  /* 0x0000000400047308 */ /* 0x004ea60000001000 */
[----:B------:R-:W-:Y:S04]  /*0230*/  STL [R1+0x3c], RZ ;  /* 0x00003cff01007387 */ /* 0x000fe80000100800 */
[----:B------:R-:W-:Y:S01]  /*0240*/  STL [R1+0x20], RZ ;  /* 0x000020ff01007387 */ /* 0x000fe20000100800 */
[----:B0-----:R-:W-:-:S03]  /*0250*/  IABS R10, R5 ;  /* 0x00000005000a7213 */ /* 0x001fc60000000000 */
[----:B------:R-:W-:Y:S04]  /*0260*/  STL [R1+0x24], RZ ;  /* 0x000024ff01007387 */ /* 0x000fe80000100800 */
[----:B------:R-:W-:Y:S01]  /*0270*/  STL [R1+0x28], RZ ;  /* 0x000028ff01007387 */ /* 0x000fe20000100800 */
[----:B--2---:R-:W-:-:S03]  /*0280*/  VIADD R6, R4, 0xffffffe ;  /* 0x0ffffffe04067836 */ /* 0x004fc60000000000 */
[----:B------:R-:W-:Y:S01]  /*0290*/  STL [R1+0x2c], RZ ;  /* 0x00002cff01007387 */ /* 0x000fe20000100800 */
[----:B------:R-:W-:Y:S01]  /*02a0*/  IMAD.MOV R4, RZ, RZ, -R12 ;  /* 0x000000ffff047224 */ /* 0x000fe200078e0a0c */
[----:B------:R-:W-:Y:S01]  /*02b0*/  CS2R R12, SRZ ;  /* 0x00000000000c7805 */ /* 0x000fe2000001ff00 */
[----:B------:R0:W2:Y:S01]  /*02c0*/  F2I.FTZ.U32.TRUNC.NTZ R7, R6 ;  /* 0x0000000600077305 */ /* 0x0000a2000021f000 */
[----:B------:R-:W-:Y:S04]  /*02d0*/  STL [R1+0x10], RZ ;  /* 0x000010ff01007387 */ /* 0x000fe80000100800 */
[----:B------:R-:W-:Y:S01]  /*02e0*/  STL [R1+0x14], RZ ;  /* 0x000014ff01007387 */ /* 0x000fe20000100800 */
[----:B0-----:R-:W-:-:S03]  /*02f0*/  IMAD.MOV.U32 R6, RZ, RZ, RZ ;  /* 0x000000ffff067224 */ /* 0x001fc600078e00ff */
[----:B------:R-:W-:Y:S04]  /*0300*/  STL [R1+0x18], RZ ;  /* 0x000018ff01007387 */ /* 0x000fe80000100800 */
[----:B------:R-:W-:Y:S01]  /*0310*/  STL [R1+0x1c], RZ ;  /* 0x00001cff01007387 */ /* 0x000fe20000100800 */
[----:B--2---:R-:W-:-:S03]  /*0320*/  IMAD.MOV R8, RZ, RZ, -R7 ;  /* 0x000000ffff087224 */ /* 0x004fc600078e0a07 */
[----:B------:R-:W-:Y:S01]  /*0330*/  STL [R1], RZ ;  /* 0x000000ff01007387 */ /* 0x000fe20000100800 */
[----:B------:R-:W-:Y:S02]  /*0340*/  IMAD R11, R8, R9, RZ ;  /* 0x00000009080b7224 */ /* 0x000fe400078e02ff */
[----:B------:R-:W-:Y:S01]  /*0350*/  IMAD.MOV.U32 R8, RZ, RZ, R10 ;  /* 0x000000ffff087224 */ /* 0x000fe200078e000a */
[----:B------:R-:W-:Y:S01]  /*0360*/  STL [R1+0x4], RZ ;  /* 0x000004ff01007387 */ /* 0x000fe20000100800 */
[----:B------:R-:W-:-:S03]  /*0370*/  IMAD.HI.U32 R7, R7, R11, R6 ;  /* 0x0000000b07077227 */ /* 0x000fc600078e0006 */
[----:B------:R-:W-:Y:S03]  /*0380*/  STL [R1+0x8], RZ ;  /* 0x000008ff01007387 */ /* 0x000fe60000100800 */
[----:B------:R-:W-:Y:S01]  /*0390*/  IMAD.HI.U32 R7, R7, R8, RZ ;  /* 0x0000000807077227 */ /* 0x000fe200078e00ff */
[----:B------:R-:W-:Y:S03]  /*03a0*/  STL [R1+0xc], RZ ;  /* 0x00000cff01007387 */ /* 0x000fe60000100800 */
[----:B------:R-:W-:Y:S01]  /*03b0*/  IMAD R4, R7, R4, R8 ;  /* 0x0000000407047224 */ /* 0x000fe200078e0208 */
[----:B------:R-:W-:Y:S04]  /*03c0*/  STL [R1+0xa0], RZ ;  /* 0x0000a0ff01007387 */ /* 0x000fe80000100800 */
[----:B------:R-:W-:Y:S01]  /*03d0*/  ISETP.GT.U32.AND P1, PT, R9, R4, PT ;  /* 0x000000040900720c */ /* 0x000fe20003f24070 */
[----:B------:R-:W-:Y:S04]  /*03e0*/  STL [R1+0xa4], RZ ;  /* 0x0000a4ff01007387 */ /* 0x000fe80000100800 */
[----:B------:R-:W-:Y:S04]  /*03f0*/  STL [R1+0xa8], RZ ;  /* 0x0000a8ff01007387 */ /* 0x000fe80000100800 */
[----:B------:R-:W-:Y:S04]  /*0400*/  STL [R1+0xac], RZ ;  /* 0x0000acff01007387 */ /* 0x000fe80000100800 */
[----:B------:R-:W-:Y:S01]  /*0410*/  @!P1 IMAD.IADD R4, R4, 0x1, -R9 ;  /* 0x0000000104049824 */ /* 0x000fe200078e0a09 */
[----:B------:R-:W-:Y:S01]  /*0420*/  STL [R1+0x90], RZ ;  /* 0x000090ff01007387 */ /* 0x000fe20000100800 */
[----:B------:R-:W-:Y:S01]  /*0430*/  @!P1 VIADD R7, R7, 0x1 ;  /* 0x0000000107079836 */ /* 0x000fe20000000000 */
[----:B------:R-:W-:-:S02]  /*0440*/  ISETP.NE.AND P1, PT, R0, RZ, PT ;  /* 0x000000ff0000720c */ /* 0x000fc40003f25270 */
[----:B------:R-:W-:Y:S01]  /*0450*/  ISETP.GE.U32.AND P0, PT, R4, R9, PT ;  /* 0x000000090400720c */ /* 0x000fe20003f06070 */
[----:B------:R-:W-:Y:S01]  /*0460*/  STL [R1+0x94], RZ ;  /* 0x000094ff01007387 */ /* 0x000fe20000100800 */
[----:B------:R-:W-:-:S03]  /*0470*/  LOP3.LUT R4, R5, R0, RZ, 0x3c, !PT ;  /* 0x0000000005047212 */ /* 0x000fc600078e3cff */
[----:B------:R-:W-:Y:S01]  /*0480*/  STL [R1+0x98], RZ ;  /* 0x000098ff01007387 */ /* 0x000fe20000100800 */
[----:B------:R-:W-:Y:S01]  /*0490*/  ISETP.GE.AND P2, PT, R4, RZ, PT ;  /* 0x000000ff0400720c */ /* 0x000fe20003f46270 */
[----:B------:R-:W-:Y:S02]  /*04a0*/  VIADD R4, R2, 0xff ;  /* 0x000000ff02047836 */ /* 0x000fe40000000000 */
[----:B------:R-:W-:Y:S04]  /*04b0*/  STL [R1+0x9c], RZ ;  /* 0x00009cff01007387 */ /* 0x000fe80000100800 */
[----:B------:R-:W-:Y:S01]  /*04c0*/  @P0 VIADD R7, R7, 0x1 ;  /* 0x0000000107070836 */ /* 0x000fe20000000000 */
[----:B------:R-:W-:Y:S03]  /*04d0*/  STL [R1+0x80], RZ ;  /* 0x000080ff01007387 */ /* 0x000fe60000100800 */
[----:B------:R-:W-:Y:S01]  /*04e0*/  IMAD.MOV.U32 R6, RZ, RZ, R7 ;  /* 0x000000ffff067224 */ /* 0x000fe200078e0007 */
[----:B------:R-:W-:Y:S01]  /*04f0*/  SHF.R.S32.HI R7, RZ, 0x1f, R4 ;  /* 0x0000001fff077819 */ /* 0x000fe20000011404 */
[----:B------:R-:W-:Y:S02]  /*0500*/  STL [R1+0x84], RZ ;  /* 0x000084ff01007387 */ /* 0x000fe40000100800 */
[----:B------:R-:W-:Y:S01]  /*0510*/  @!P2 IMAD.MOV R6, RZ, RZ, -R6 ;  /* 0x000000ffff06a224 */ /* 0x000fe200078e0a06 */
[----:B------:R-:W-:Y:S01]  /*0520*/  @!P1 LOP3.LUT R6, RZ, R0, RZ, 0x33, !PT ;  /* 0x00000000ff069212 */ /* 0x000fe200078e33ff */
[----:B------:R-:W-:Y:S01]  /*0530*/  STL [R1+0x88], RZ ;  /* 0x000088ff01007387 */ /* 0x000fe20000100800 */
[----:B------:R-:W-:-:S03]  /*0540*/  LEA.HI R7, R7, R4, RZ, 0x8 ;  /* 0x0000000407077211 */ /* 0x000fc600078f40ff */
[----:B------:R-:W-:Y:S01]  /*0550*/  IMAD.SHL.U32 R28, R6, 0x8, RZ ;  /* 0x00000008061c7824 */ /* 0x000fe200078e00ff */
[----:B------:R-:W-:Y:S01]  /*0560*/  STL [R1+0x8c], RZ ;  /* 0x00008cff01007387 */ /* 0x000fe20000100800 */
[----:B------:R-:W-:-:S03]  /*0570*/  IMAD.MOV R6, RZ, RZ, -R6 ;  /* 0x000000ffff067224 */ /* 0x000fc600078e0a06 */
[----:B------:R-:W-:Y:S01]  /*0580*/  LEA.HI.SX32 R4, R7, -R28, 0x18 ;  /* 0x8000001c07047211 */ /* 0x000fe200078fc2ff */
[----:B------:R-:W-:Y:S01]  /*0590*/  IMAD R11, R0, R6, R5 ;  /* 0x00000006000b7224 */ /* 0x000fe200078e0205 */
[----:B------:R-:W-:Y:S01]  /*05a0*/  STL [R1+0x70], RZ ;  /* 0x000070ff01007387 */ /* 0x000fe20000100800 */
[----:B------:R-:W-:Y:S01]  /*05b0*/  IMAD.MOV.U32 R6, RZ, RZ, RZ ;  /* 0x000000ffff067224 */ /* 0x000fe200078e00ff */
[----:B------:R-:W-:Y:S02]  /*05c0*/  VIMNMX R4, R4, 0x8, PT ;  /* 0x0000000804047848 */ /* 0x000fe40003fe0100 */
[----:B------:R-:W-:Y:S02]  /*05d0*/  STL [R1+0x74], RZ ;  /* 0x000074ff01007387 */ /* 0x000fe40000100800 */
[-C--:B------:R-:W-:Y:S02]  /*05e0*/  IABS R10, R4.reuse ;  /* 0x00000004000a7213 */ /* 0x080fe40000000000 */
[----:B------:R-:W-:Y:S01]  /*05f0*/  STL [R1+0x78], RZ ;  /* 0x000078ff01007387 */ /* 0x000fe20000100800 */
[----:B------:R-:W-:Y:S01]  /*0600*/  IABS R0, R4 ;  /* 0x0000000400007213 */ /* 0x000fe20000000000 */
[----:B------:R-:W0:Y:S02]  /*0610*/  I2F.RP R8, R10 ;  /* 0x0000000a00087306 */ /* 0x000e240000209400 */
[----:B------:R-:W-:Y:S04]  /*0620*/  STL [R1+0x7c], RZ ;  /* 0x00007cff01007387 */ /* 0x000fe80000100800 */
[----:B------:R-:W-:Y:S04]  /*0630*/  STL [R1+0x60], RZ ;  /* 0x000060ff01007387 */ /* 0x000fe80000100800 */
[----:B------:R-:W-:Y:S04]  /*0640*/  STL [R1+0x64], RZ ;  /* 0x000064ff01007387 */ /* 0x000fe80000100800 */
[----:B------:R-:W-:Y:S01]  /*0650*/  STL [R1+0x68], RZ ;  /* 0x000068ff01007387 */ /* 0x000fe20000100800 */
[----:B0-----:R-:W0:Y:S03]  /*0660*/  MUFU.RCP R8, R8 ;  /* 0x0000000800087308 */ /* 0x001e260000001000 */
[----:B------:R-:W-:Y:S04]  /*0670*/  STL [R1+0x6c], RZ ;  /* 0x00006cff01007387 */ /* 0x000fe80000100800 */
[----:B------:R-:W-:Y:S04]  /*0680*/  STL [R1+0x50], RZ ;  /* 0x000050ff01007387 */ /* 0x000fe80000100800 */
[----:B------:R-:W-:Y:S04]  /*0690*/  STL [R1+0x54], RZ ;  /* 0x000054ff01007387 */ /* 0x000fe80000100800 */
[----:B------:R-:W-:Y:S01]  /*06a0*/  STL [R1+0x58], RZ ;  /* 0x000058ff01007387 */ /* 0x000fe20000100800 */
[----:B0-----:R-:W-:-:S03]  /*06b0*/  VIADD R7, R8, 0xffffffe ;  /* 0x0ffffffe08077836 */ /* 0x001fc60000000000 */
[----:B------:R-:W-:Y:S03]  /*06c0*/  STL [R1+0x5c], RZ ;  /* 0x00005cff01007387 */ /* 0x000fe60000100800 */
[----:B------:R-:W0:Y:S01]  /*06d0*/  F2I.FTZ.U32.TRUNC.NTZ R7, R7 ;  /* 0x0000000700077305 */ /* 0x000e22000021f000 */
[----:B------:R-:W-:Y:S04]  /*06e0*/  STL [R1+0xe0], RZ ;  /* 0x0000e0ff01007387 */ /* 0x000fe80000100800 */
[----:B------:R-:W-:Y:S04]  /*06f0*/  STL [R1+0xe4], RZ ;  /* 0x0000e4ff01007387 */ /* 0x000fe80000100800 */
[----:B------:R-:W-:Y:S04]  /*0700*/  STL [R1+0xe8], RZ ;  /* 0x0000e8ff01007387 */ /* 0x000fe80000100800 */
[----:B------:R-:W-:Y:S01]  /*0710*/  STL [R1+0xec], RZ ;  /* 0x0000ecff01007387 */ /* 0x000fe20000100800 */
[----:B0-----:R-:W-:-:S03]  /*0720*/  IMAD.MOV R9, RZ, RZ, -R7 ;  /* 0x000000ffff097224 */ /* 0x001fc600078e0a07 */
[----:B------:R-:W-:Y:S01]  /*0730*/  STL [R1+0xd0], RZ ;  /* 0x0000d0ff01007387 */ /* 0x000fe20000100800 */
[----:B------:R-:W-:Y:S01]  /*0740*/  IMAD.MOV.U32 R5, RZ, RZ, R9 ;  /* 0x000000ffff057224 */ /* 0x000fe200078e0009 */
[----:B------:R-:W-:Y:S02]  /*0750*/  IABS R9, R11 ;  /* 0x0000000b00097213 */ /* 0x000fe40000000000 */
[----:B------:R-:W-:Y:S01]  /*0760*/  STL [R1+0xd4], RZ ;  /* 0x0000d4ff01007387 */ /* 0x000fe20000100800 */
[----:B------:R-:W-:-:S03]  /*0770*/  IMAD R5, R5, R10, RZ ;  /* 0x0000000a05057224 */ /* 0x000fc600078e02ff */
[----:B------:R-:W-:Y:S01]  /*0780*/  STL [R1+0xd8], RZ ;  /* 0x0000d8ff01007387 */ /* 0x000fe20000100800 */
[----:B------:R-:W-:-:S03]  /*0790*/  IMAD.HI.U32 R6, R7, R5, R6 ;  /* 0x0000000507067227 */ /* 0x000fc600078e0006 */
[----:B------:R-:W-:Y:S01]  /*07a0*/  STL [R1+0xdc], RZ ;  /* 0x0000dcff01007387 */ /* 0x000fe20000100800 */
[----:B------:R-:W-:Y:S02]  /*07b0*/  IMAD.MOV R5, RZ, RZ, -R0 ;  /* 0x000000ffff057224 */ /* 0x000fe400078e0a00 */
[----:B------:R-:W-:Y:S01]  /*07c0*/  IMAD.HI.U32 R0, R6, R9, RZ ;  /* 0x0000000906007227 */ /* 0x000fe200078e00ff */
[----:B------:R-:W-:Y:S01]  /*07d0*/  STL [R1+0xc0], RZ ;  /* 0x0000c0ff01007387 */ /* 0x000fe20000100800 */
[----:B------:R-:W-:Y:S02]  /*07e0*/  CS2R R6, SRZ ;  /* 0x0000000000067805 */ /* 0x000fe4000001ff00 */
[----:B------:R-:W-:Y:S01]  /*07f0*/  IMAD R5, R0, R5, R9 ;  /* 0x0000000500057224 */ /* 0x000fe200078e0209 */
[----:B------:R-:W-:Y:S01]  /*0800*/  STL [R1+0xc4], RZ ;  /* 0x0000c4ff01007387 */ /* 0x000fe20000100800 */
[----:B------:R-:W-:-:S03]  /*0810*/  CS2R R8, SRZ ;  /* 0x0000000000087805 */ /* 0x000fc6000001ff00 */
[----:B------:R-:W-:Y:S01]  /*0820*/  ISETP.GT.U32.AND P1, PT, R10, R5, PT ;  /* 0x000000050a00720c */ /* 0x000fe20003f24070 */
[----:B------:R-:W-:Y:S04]  /*0830*/  STL [R1+0xc8], RZ ;  /* 0x0000c8ff01007387 */ /* 0x000fe80000100800 */
[----:B------:R-:W-:Y:S04]  /*0840*/  STL [R1+0xcc], RZ ;  /* 0x0000ccff01007387 */ /* 0x000fe80000100800 */
[----:B------:R-:W-:Y:S04]  /*0850*/  STL [R1+0xb0], RZ ;  /* 0x0000b0ff01007387 */ /* 0x000fe80000100800 */
[----:B------:R-:W-:Y:S01]  /*0860*/  STL [R1+0xb4], RZ ;  /* 0x0000b4ff01007387 */ /* 0x000fe20000100800 */
[----:B------:R-:W-:-:S02]  /*0870*/  @!P1 IMAD.IADD R5, R5, 0x1, -R10 ;  /* 0x0000000105059824 */ /* 0x000fc400078e0a0a */
[----:B------:R-:W-:Y:S01]  /*0880*/  @!P1 VIADD R0, R0, 0x1 ;  /* 0x0000000100009836 */ /* 0x000fe20000000000 */
[----:B------:R-:W-:Y:S01]  /*0890*/  STL [R1+0xb8], RZ ;  /* 0x0000b8ff01007387 */ /* 0x000fe20000100800 */
[----:B------:R-:W-:Y:S02]  /*08a0*/  ISETP.NE.AND P1, PT, R4, RZ, PT ;  /* 0x000000ff0400720c */ /* 0x000fe40003f25270 */
[----:B------:R-:W-:Y:S01]  /*08b0*/  ISETP.GE.U32.AND P0, PT, R5, R10, PT ;  /* 0x0000000a0500720c */ /* 0x000fe20003f06070 */
[----:B------:R-:W-:Y:S01]  /*08c0*/  STL [R1+0xbc], RZ ;  /* 0x0000bcff01007387 */ /* 0x000fe20000100800 */
[----:B------:R-:W-:-:S03]  /*08d0*/  LOP3.LUT R5, R11, R4, RZ, 0x3c, !PT ;  /* 0x000000040b057212 */ /* 0x000fc600078e3cff */
[----:B------:R-:W-:Y:S01]  /*08e0*/  STL [R1+0xf0], RZ ;  /* 0x0000f0ff01007387 */ /* 0x000fe20000100800 */
[----:B------:R-:W-:-:S03]  /*08f0*/  ISETP.GE.AND P2, PT, R5, RZ, PT ;  /* 0x000000ff0500720c */ /* 0x000fc60003f46270 */
[----:B------:R-:W-:Y:S04]  /*0900*/  STL [R1+0xf4], RZ ;  /* 0x0000f4ff01007387 */ /* 0x000fe80000100800 */
[----:B------:R-:W-:Y:S01]  /*0910*/  STL [R1+0xf8], RZ ;  /* 0x0000f8ff01007387 */ /* 0x000fe20000100800 */
[----:B------:R-:W-:Y:S01]  /*0920*/  @P0 VIADD R0, R0, 0x1 ;  /* 0x0000000100000836 */ /* 0x000fe20000000000 */
[----:B------:R-:W-:Y:S02]  /*0930*/  ISETP.GE.AND P0, PT, R29, 0x40, PT ;  /* 0x000000401d00780c */ /* 0x000fe40003f06270 */
[----:B------:R-:W-:Y:S02]  /*0940*/  STL [R1+0xfc], RZ ;  /* 0x0000fcff01007387 */ /* 0x000fe40000100800 */
[----:B------:R-:W-:Y:S01]  /*0950*/  @!P2 IMAD.MOV R0, RZ, RZ, -R0 ;  /* 0x000000ffff00a224 */ /* 0x000fe200078e0a00 */
[----:B------:R-:W-:Y:S01]  /*0960*/  @!P1 LOP3.LUT R0, RZ, R4, RZ, 0x33, !PT ;  /* 0x00000004ff009212 */ /* 0x000fe200078e33ff */
[----:B------:R-:W-:Y:S04]  /*0970*/  STL [R1+0x110], RZ ;  /* 0x000110ff01007387 */ /* 0x000fe80000100800 */
[----:B------:R-:W-:Y:S01]  /*0980*/  STL [R1+0x114], RZ ;  /* 0x000114ff01007387 */ /* 0x000fe20000100800 */
[----:B-1----:R-:W-:-:S02]  /*0990*/  IMAD.SHL.U32 R2, R0, 0x40, RZ ;  /* 0x0000004000027824 */ /* 0x002fc400078e00ff */
[----:B------:R-:W-:Y:S01]  /*09a0*/  IMAD.MOV R5, RZ, RZ, -R0 ;  /* 0x000000ffff057224 */ /* 0x000fe200078e0a00 */
[----:B------:R-:W-:Y:S01]  /*09b0*/  STL [R1+0x118], RZ ;  /* 0x000118ff01007387 */ /* 0x000fe20000100800 */
[C---:B------:R-:W-:Y:S02]  /*09c0*/  VIADD R29, R2.reuse, 0x1 ;  /* 0x00000001021d7836 */ /* 0x040fe40000000000 */
[----:B------:R-:W-:Y:S01]  /*09d0*/  VIADD R0, R2, 0x2 ;  /* 0x0000000202007836 */ /* 0x000fe20000000000 */
[----:B------:R-:W-:Y:S01]  /*09e0*/  STL [R1+0x11c], RZ ;  /* 0x00011cff01007387 */ /* 0x000fe20000100800 */
[----:B------:R-:W-:Y:S01]  /*09f0*/  IMAD R5, R4, R5, R11 ;  /* 0x0000000504057224 */ /* 0x000fe200078e020b */
[----:B------:R-:W-:Y:S02]  /*0a00*/  CS2R R10, SRZ ;  /* 0x00000000000a7805 */ /* 0x000fe4000001ff00 */
[----:B------:R-:W-:Y:S01]  /*0a10*/  STL [R1+0x100], RZ ;  /* 0x000100ff01007387 */ /* 0x000fe20000100800 */
[----:B------:R-:W-:Y:S01]  /*0a20*/  IMAD.IADD R28, R28, 0x1, R5 ;  /* 0x000000011c1c7824 */ /* 0x000fe200078e0205 */
[----:B------:R-:W-:-:S02]  /*0a30*/  CS2R R4, SRZ ;  /* 0x0000000000047805 */ /* 0x000fc4000001ff00 */
[----:B------:R-:W-:Y:S04]  /*0a40*/  STL [R1+0x104], RZ ;  /* 0x000104ff01007387 */ /* 0x000fe80000100800 */
        /* <DEDUP_REMOVED lines=34> */
[----:B------:R-:W-:Y:S04]  /*0c70*/  STL [R1+0x67c], R2 ;  /* 0x00067c0201007387 */ /* 0x000fe80000100800 */
[----:B------:R0:W-:Y:S04]  /*0c80*/  STL [R1+0x290], R29 ;  /* 0x0002901d01007387 */ /* 0x0001e80000100800 */
[----:B------:R1:W-:Y:S01]  /*0c90*/  STL [R1+0x28c], R0 ;  /* 0x00028c0001007387 */ /* 0x0003e20000100800 */
[----:B------:R-:W2:Y:S01]  /*0ca0*/  S2R R3, SR_TID.X ;  /* 0x0000000000037919 */ /* 0x000ea20000002100 */
[----:B0-----:R-:W-:-:S02]  /*0cb0*/  VIADD R29, R2, 0x3 ;  /* 0x00000003021d7836 */ /* 0x001fc40000000000 */
[----:B-1----:R-:W-:-:S03]  /*0cc0*/  VIADD R0, R2, 0x4 ;  /* 0x0000000402007836 */ /* 0x002fc60000000000 */
[----:B------:R0:W-:Y:S04]  /*0cd0*/  STL [R1+0x288], R29 ;  /* 0x0002881d01007387 */ /* 0x0001e80000100800 */
[----:B------:R1:W-:Y:S01]  /*0ce0*/  STL [R1+0x284], R0 ;  /* 0x0002840001007387 */ /* 0x0003e20000100800 */
[C---:B0-----:R-:W-:Y:S02]  /*0cf0*/  VIADD R29, R2.reuse, 0x5 ;  /* 0x00000005021d7836 */ /* 0x041fe40000000000 */
[----:B-1----:R-:W-:-:S03]  /*0d00*/  VIADD R0, R2, 0x6 ;  /* 0x0000000602007836 */ /* 0x002fc60000000000 */
[----:B------:R0:W-:Y:S04]  /*0d10*/  STL [R1+0x280], R29 ;  /* 0x0002801d01007387 */ /* 0x0001e80000100800 */
[----:B------:R1:W-:Y:S01]  /*0d20*/  STL [R1+0x27c], R0 ;  /* 0x00027c0001007387 */ /* 0x0003e20000100800 */
[C---:B0-----:R-:W-:Y:S01]  /*0d30*/  VIADD R29, R2.reuse, 0x7 ;  /* 0x00000007021d7836 */ /* 0x041fe20000000000 */
[----:B--2---:R-:W-:Y:S01]  /*0d40*/  LOP3.LUT R3, R3, 0x3f, RZ, 0xc0, !PT ;  /* 0x0000003f03037812 */ /* 0x004fe200078ec0ff */
[----:B-1----:R-:W-:-:S03]  /*0d50*/  VIADD R0, R2, 0x8 ;  /* 0x0000000802007836 */ /* 0x002fc60000000000 */
[----:B------:R0:W-:Y:S01]  /*0d60*/  STL [R1+0x278], R29 ;  /* 0x0002781d01007387 */ /* 0x0001e20000100800 */
[----:B------:R-:W-:Y:S02]  /*0d70*/  IMAD R3, R28, 0x100, R3 ;  /* 0x000001001c037824 */ /* 0x000fe400078e0203 */
[C---:B------:R-:W-:Y:S01]  /*0d80*/  VIADD R28, R2.reuse, 0x3d ;  /* 0x0000003d021c7836 */ /* 0x040fe20000000000 */
[----:B------:R1:W-:Y:S01]  /*0d90*/  STL [R1+0x274], R0 ;  /* 0x0002740001007387 */ /* 0x0003e20000100800 */
[C---:B0-----:R-:W-:Y:S02]  /*0da0*/  VIADD R29, R2.reuse, 0x9 ;  /* 0x00000009021d7836 */ /* 0x041fe40000000000 */
[----:B-1----:R-:W-:-:S03]  /*0db0*/  VIADD R0, R2, 0xa ;  /* 0x0000000a02007836 */ /* 0x002fc60000000000 */
[----:B------:R0:W-:Y:S04]  /*0dc0*/  STL [R1+0x270], R29 ;  /* 0x0002701d01007387 */ /* 0x0001e80000100800 */
        /* <DEDUP_REMOVED lines=31> */
[----:B------:R0:W-:Y:S02]  /*0fc0*/  STL [R1+0x230], R29 ;  /* 0x0002301d01007387 */ /* 0x0001e40000100800 */
[----:B0-----:R-:W-:-:S05]  /*0fd0*/  VIADD R29, R2, 0x1b ;  /* 0x0000001b021d7836 */ /* 0x001fca0000000000 */
        /* <DEDUP_REMOVED lines=66> */
[----:B------:R0:W-:Y:S04]  /*1400*/  STL [R1+0x194], R29 ;  /* 0x0001941d01007387 */ /* 0x0001e80000100800 */
[----:B------:R1:W-:Y:S04]  /*1410*/  STL [R1+0x190], R28 ;  /* 0x0001901c01007387 */ /* 0x0003e80000100800 */
[----:B------:R-:W-:Y:S01]  /*1420*/  STL [R1+0x7d4], R3 ;  /* 0x0007d40301007387 */ /* 0x000fe20000100800 */
[C---:B0-----:R-:W-:Y:S02]  /*1430*/  VIADD R29, R2.reuse, 0x3e ;  /* 0x0000003e021d7836 */ /* 0x041fe40000000000 */
[----:B-1----:R-:W-:-:S02]  /*1440*/  VIADD R28, R2, 0x3f ;  /* 0x0000003f021c7836 */ /* 0x002fc40000000000 */
[----:B------:R-:W-:-:S05]  /*1450*/  VIADD R2, R3, 0x40 ;  /* 0x0000004003027836 */ /* 0x000fca0000000000 */
[----:B------:R0:W-:Y:S02]  /*1460*/  STL [R1+0x7e0], R2 ;  /* 0x0007e00201007387 */ /* 0x0001e40000100800 */
[C---:B0-----:R-:W-:Y:S02]  /*1470*/  VIADD R2, R3.reuse, 0x80 ;  /* 0x0000008003027836 */ /* 0x041fe40000000000 */
[----:B------:R-:W-:-:S03]  /*1480*/  VIADD R3, R3, 0xc0 ;  /* 0x000000c003037836 */ /* 0x000fc60000000000 */
[----:B------:R0:W-:Y:S04]  /*1490*/  STL [R1+0x7dc], R2 ;  /* 0x0007dc0201007387 */ /* 0x0001e80000100800 */
[----:B0-----:R0:W5:Y:S04]  /*14a0*/  LDL.LU R2, [R1+0x11f0] ;  /* 0x0011f00001027983 */ /* 0x0011680000300800 */
[----:B------:R1:W-:Y:S04]  /*14b0*/  STL [R1+0x7d8], R3 ;  /* 0x0007d80301007387 */ /* 0x0003e80000100800 */
[----:B-1----:R0:W5:Y:S01]  /*14c0*/  LDL.LU R3, [R1+0x11ec] ;  /* 0x0011ec0001037983 */ /* 0x0021620000300800 */
[----:B------:R-:W-:Y:S05]  /*14d0*/  @!P0 BRA `(.L_x_0) ;  /* 0x0000032000708947 */ /* 0x000fea0003800000 */
[----:B------:R-:W2:Y:S01]  /*14e0*/  LDL.LU R7, [R1+0x190] ;  /* 0x0001900001077983 */ /* 0x000ea20000300800 */
[----:B-----5:R-:W-:Y:S01]  /*14f0*/  IABS R6, R2 ;  /* 0x0000000200067213 */ /* 0x020fe20000000000 */
[----:B------:R-:W-:Y:S01]  /*1500*/  IMAD.MOV.U32 R19, RZ, RZ, R0 ;  /* 0x000000ffff137224 */ /* 0x000fe200078e0000 */
[----:B------:R-:W-:Y:S01]  /*1510*/  ISETP.GE.AND P3, PT, R28, RZ, PT ;  /* 0x000000ff1c00720c */ /* 0x000fe20003f66270 */
[----:B------:R-:W3:Y:S01]  /*1520*/  LDL R24, [R1+0x7d4] ;  /* 0x0007d40001187983 */ /* 0x000ee20000100800 */
[----:B------:R-:W-:Y:S01]  /*1530*/  ULDC UR5, c[0x0][0x23c] ;  /* 0x00008f0000057ab9 */ /* 0x000fe20000000800 */
[----:B------:R-:W-:Y:S01]  /*1540*/  ULDC.64 UR6, c[0x0][0x218] ;  /* 0x0000860000067ab9 */ /* 0x000fe20000000a00 */
[----:B------:R-:W-:Y:S01]  /*1550*/  ULDC.64 UR10, c[0x0][0x210] ;  /* 0x00008400000a7ab9 */ /* 0x000fe20000000a00 */
[----:B------:R-:W4:Y:S04]  /*1560*/  LDL R25, [R1+0x7dc] ;  /* 0x0007dc0001197983 */ /* 0x000f280000100800 */
[----:B------:R-:W4:Y:S04]  /*1570*/  LDL R26, [R1+0x7e0] ;  /* 0x0007e000011a7983 */ /* 0x000f280000100800 */
[----:B------:R-:W4:Y:S01]  /*1580*/  LDL R27, [R1+0x7d8] ;  /* 0x0007d800011b7983 */ /* 0x000f220000100800 */
[----:B------:R-:W1:Y:S03]  /*1590*/  I2F.RP R4, R6 ;  /* 0x0000000600047306 */ /* 0x000e660000209400 */
[----:B------:R-:W4:Y:S04]  /*15a0*/  LDL.LU R14, [R1+0x238] ;  /* 0x00023800010e7983 */ /* 0x000f280000300800 */
[----:B------:R-:W4:Y:S04]  /*15b0*/  LDL.LU R20, [R1+0x1a8] ;  /* 0x0001a80001147983 */ /* 0x000f280000300800 */
[----:B------:R-:W4:Y:S01]  /*15c0*/  LDL.LU R18, [R1+0x23c] ;  /* 0x00023c0001127983 */ /* 0x000f220000300800 */
[----:B-1----:R-:W1:Y:S03]  /*15d0*/  MUFU.RCP R4, R4 ;  /* 0x0000000400047308 */ /* 0x002e660000001000 */
[----:B------:R-:W4:Y:S04]  /*15e0*/  LDL.LU R15, [R1+0x240] ;  /* 0x00024000010f7983 */ /* 0x000f280000300800 */
[----:B------:R-:W4:Y:S01]  /*15f0*/  LDL.LU R16, [R1+0x234] ;  /* 0x0002340001107983 */ /* 0x000f220000300800 */
[----:B------:R-:W-:-:S03]  /*1600*/  IABS R0, R3 ;  /* 0x0000000300007213 */ /* 0x000fc60000000000 */
[----:B------:R-:W4:Y:S04]  /*1610*/  LDL.LU R17, [R1+0x230] ;  /* 0x0002300001117983 */ /* 0x000f280000300800 */
[----:B------:R-:W4:Y:S01]  /*1620*/  LDL.LU R23, [R1+0x1fc] ;  /* 0x0001fc0001177983 */ /* 0x000f220000300800 */
[----:B-1----:R-:W-:-:S03]  /*1630*/  VIADD R4, R4, 0xffffffe ;  /* 0x0ffffffe04047836 */ /* 0x002fc60000000000 */
[----:B------:R-:W4:Y:S01]  /*1640*/  LDL.LU R22, [R1+0x1e0] ;  /* 0x0001e00001167983 */ /* 0x000f220000300800 */
[----:B------:R-:W1:Y:S03]  /*1650*/  F2I.FTZ.U32.TRUNC.NTZ R5, R4 ;  /* 0x0000000400057305 */ /* 0x000e66000021f000 */
[----:B------:R2:W-:Y:S01]  /*1660*/  STL [R1+0x12e4], R3 ;  /* 0x0012e40301007387 */ /* 0x0005e20000100800 */
[----:B-1----:R-:W-:-:S04]  /*1670*/  IMAD.MOV R4, RZ, RZ, -R5 ;  /* 0x000000ffff047224 */ /* 0x002fc800078e0a05 */
[----:B------:R-:W-:Y:S02]  /*1680*/  IMAD R9, R4, R6, RZ ;  /* 0x0000000604097224 */ /* 0x000fe400078e02ff */
[----:B------:R-:W-:-:S04]  /*1690*/  IMAD.MOV.U32 R4, RZ, RZ, RZ ;  /* 0x000000ffff047224 */ /* 0x000fc800078e00ff */
[----:B------:R-:W-:Y:S01]  /*16a0*/  IMAD.HI.U32 R9, R5, R9, R4 ;  /* 0x0000000905097227 */ /* 0x000fe200078e0004 */
[----:B------:R-:W1:Y:S08]  /*16b0*/  I2F.RP R8, R0 ;  /* 0x0000000000087306 */ /* 0x000e700000209400 */
[----:B-1----:R-:W1:Y:S02]  /*16c0*/  MUFU.RCP R8, R8 ;  /* 0x0000000800087308 */ /* 0x002e640000001000 */
[----:B-1----:R-:W-:-:S06]  /*16d0*/  VIADD R8, R8, 0xffffffe ;  /* 0x0ffffffe08087836 */ /* 0x002fcc0000000000 */
[----:B------:R1:W0:Y:S01]  /*16e0*/  F2I.FTZ.U32.TRUNC.NTZ R5, R8 ;  /* 0x0000000800057305 */ /* 0x000222000021f000 */
[----:B--2---:R-:W-:Y:S01]  /*16f0*/  IMAD.MOV.U32 R3, RZ, RZ, R7 ;  /* 0x000000ffff037224 */ /* 0x004fe200078e0007 */
[----:B---3--:R-:W-:Y:S02]  /*1700*/  IABS R12, R24 ;  /* 0x00000018000c7213 */ /* 0x008fe40000000000 */
[----:B----4-:R-:W-:-:S03]  /*1710*/  IABS R7, R25 ;  /* 0x0000001900077213 */ /* 0x010fc60000000000 */
[----:B------:R-:W-:Y:S01]  /*1720*/  IMAD.HI.U32 R13, R9, R12, RZ ;  /* 0x0000000c090d7227 */ /* 0x000fe200078e00ff */
[----:B------:R-:W-:-:S03]  /*1730*/  IABS R4, R26 ;  /* 0x0000001a00047213 */ /* 0x000fc60000000000 */
[----:B------:R-:W-:-:S04]  /*1740*/  IMAD.HI.U32 R11, R9, R7, RZ ;  /* 0x00000007090b7227 */ /* 0x000fc800078e00ff */
[----:B------:R-:W-:-:S04]  /*1750*/  IMAD.HI.U32 R10, R9, R4, RZ ;  /* 0x00000004090a7227 */ /* 0x000fc800078e00ff */
[----:B------:R-:W-:Y:S02]  /*1760*/  IMAD.MOV R13, RZ, RZ, -R13 ;  /* 0x000000ffff0d7224 */ /* 0x000fe400078e0a0d */
[----:B------:R-:W-:Y:S02]  /*1770*/  IMAD.MOV R11, RZ, RZ, -R11 ;  /* 0x000000ffff0b7224 */ /* 0x000fe400078e0a0b */
[----:B------:R-:W-:Y:S02]  /*1780*/  IMAD.MOV R10, RZ, RZ, -R10 ;  /* 0x000000ffff0a7224 */ /* 0x000fe400078e0a0a */
[C---:B------:R-:W-:Y:S02]  /*1790*/  IMAD R12, R6.reuse, R13, R12 ;  /* 0x0000000d060c7224 */ /* 0x040fe400078e020c */
[C---:B------:R-:W-:Y:S02]  /*17a0*/  IMAD R7, R6.reuse, R11, R7 ;  /* 0x0000000b06077224 */ /* 0x040fe400078e0207 */
[C---:B------:R-:W-:Y:S01]  /*17b0*/  IMAD R10, R6.reuse, R10, R4 ;  /* 0x0000000a060a7224 */ /* 0x040fe200078e0204 */
[----:B------:R-:W-:-:S02]  /*17c0*/  ISETP.GT.U32.AND P0, PT, R6, R12, PT ;  /* 0x0000000c0600720c */ /* 0x000fc40003f04070 */
[C---:B------:R-:W-:Y:S02]  /*17d0*/  ISETP.GT.U32.AND P2, PT, R6.reuse, R7, PT ;  /* 0x000000070600720c */ /* 0x040fe40003f44070 */
[----:B------:R-:W-:-:S09]  /*17e0*/  ISETP.GT.U32.AND P1, PT, R6, R10, PT ;  /* 0x0000000a0600720c */ /* 0x000fd20003f24070 */
[--C-:B------:R-:W-:Y:S02]  /*17f0*/  @!P0 IMAD.IADD R12, R12, 0x1, -R6.reuse ;  /* 0x000000010c0c8824 */ /* 0x100fe400078e0a06 */
[--C-:B------:R-:W-:Y:S02]  /*1800*/  @!P2 IMAD.IADD R7, R7, 0x1, -R6.reuse ;  /* 0x000000010707a824 */ /* 0x100fe400078e0a06 */
[----:B------:R-:W-:Y:S01]  /*1810*/  @!P1 IMAD.IADD R10, R10, 0x1, -R6 ;  /* 0x000000010a0a9824 */ /* 0x000fe200078e0a06 */
[C---:B------:R-:W-:Y:S02]  /*1820*/  ISETP.GT.U32.AND P1, PT, R6.reuse, R12, PT ;  /* 0x0000000c0600720c */ /* 0x040fe40003f24070 */
[----:B------:R-:W-:-:S11]  /*1830*/  ISETP.GT.U32.AND P5, PT, R6, R7, PT ;  /* 0x000000070600720c */ /* 0x000fd60003fa4070 */
[--C-:B------:R-:W-:Y:S01]  /*1840*/  @!P1 IMAD.IADD R12, R12, 0x1, -R6.reuse ;  /* 0x000000010c0c9824 */ /* 0x100fe200078e0a06 */
[----:B------:R-:W-:Y:S01]  /*1850*/  ISETP.GE.AND P1, PT, R24, RZ, PT ;  /* 0x000000ff1800720c */ /* 0x000fe20003f26270 */
[----:B------:R-:W-:Y:S01]  /*1860*/  @!P5 IMAD.IADD R7, R7, 0x1, -R6 ;  /* 0x000000010707d824 */ /* 0x000fe200078e0a06 */
[----:B------:R-:W-:Y:S01]  /*1870*/  ISETP.GE.AND P5, PT, R26, RZ, PT ;  /* 0x000000ff1a00720c */ /* 0x000fe20003fa6270 */
[----:B------:R-:W2:Y:S04]  /*1880*/  LDL.LU R24, [R1+0x194] ;  /* 0x0001940001187983 */ /* 0x000ea80000300800 */
[----:B------:R-:W3:Y:S01]  /*1890*/  LDL.LU R26, [R1+0x198] ;  /* 0x00019800011a7983 */ /* 0x000ee20000300800 */
[----:B-1----:R-:W-:-:S05]  /*18a0*/  IABS R8, R27 ;  /* 0x0000001b00087213 */ /* 0x002fca0000000000 */
[----:B------:R-:W-:-:S04]  /*18b0*/  IMAD.HI.U32 R9, R9, R8, RZ ;  /* 0x0000000809097227 */ /* 0x000fc800078e00ff */
[----:B------:R-:W-:-:S04]  /*18c0*/  IMAD.MOV R9, RZ, RZ, -R9 ;  /* 0x000000ffff097224 */ /* 0x000fc800078e0a09 */
[----:B------:R-:W-:-:S05]  /*18d0*/  IMAD R8, R6, R9, R8 ;  /* 0x0000000906087224 */ /* 0x000fca00078e0208 */
[----:B------:R-:W-:-:S13]  /*18e0*/  ISETP.GT.U32.AND P4, PT, R6, R8, PT ;  /* 0x000000080600720c */ /* 0x000fda0003f84070 */
[----:B------:R-:W-:Y:S01]  /*18f0*/  @!P4 IMAD.IADD R8, R8, 0x1, -R6 ;  /* 0x000000010808c824 */ /* 0x000fe200078e0a06 */
[----:B------:R-:W-:-:S13]  /*1900*/  ISETP.GT.U32.AND P4, PT, R6, R10, PT ;  /* 0x0000000a0600720c */ /* 0x000fda0003f84070 */
[----:B------:R-:W-:Y:S01]  /*1910*/  @!P4 IMAD.IADD R10, R10, 0x1, -R6 ;  /* 0x000000010a0ac824 */ /* 0x000fe200078e0a06 */
[----:B------:R-:W-:Y:S02]  /*1920*/  ISETP.GE.AND P4, PT, R25, RZ, PT ;  /* 0x000000ff1900720c */ /* 0x000fe40003f86270 */
[----:B------:R-:W4:Y:S01]  /*1930*/  LDL.LU R25, [R1+0x19c] ;  /* 0x00019c0001197983 */ /* 0x000f220000300800 */
[----:B0-----:R-:W-:Y:S02]  /*1940*/  IMAD.MOV R13, RZ, RZ, -R5 ;  /* 0x000000ffff0d7224 */ /* 0x001fe400078e0a05 */
[----:B------:R-:W-:Y:S02]  /*1950*/  IMAD.MOV.U32 R4, RZ, RZ, RZ ;  /* 0x000000ffff047224 */ /* 0x000fe400078e00ff */
[----:B------:R-:W-:Y:S01]  /*1960*/  IMAD R13, R13, R0, RZ ;  /* 0x000000000d0d7224 */ /* 0x000fe200078e02ff */
[----:B------:R-:W-:-:S03]  /*1970*/  IABS R9, R28 ;  /* 0x0000001c00097213 */ /* 0x000fc60000000000 */
[----:B------:R-:W-:Y:S01]  /*1980*/  IMAD.HI.U32 R21, R5, R13, R4 ;  /* 0x0000000d05157227 */ /* 0x000fe200078e0004 */
[----:B------:R-:W-:-:S05]  /*1990*/  ISETP.GT.U32.AND P6, PT, R6, R8, PT ;  /* 0x000000080600720c */ /* 0x000fca0003fc4070 */
[----:B------:R-:W-:Y:S01]  /*19a0*/  IMAD.HI.U32 R5, R21, R9, RZ ;  /* 0x0000000915057227 */ /* 0x000fe200078e00ff */
[----:B------:R-:W-:-:S03]  /*19b0*/  IABS R4, R29 ;  /* 0x0000001d00047213 */ /* 0x000fc60000000000 */
[----:B------:R-:W-:-:S04]  /*19c0*/  IMAD.MOV R5, RZ, RZ, -R5 ;  /* 0x000000ffff057224 */ /* 0x000fc800078e0a05 */
[----:B------:R-:W-:Y:S02]  /*19d0*/  IMAD R5, R0, R5, R9 ;  /* 0x0000000500057224 */ /* 0x000fe400078e0209 */
[----:B------:R-:W-:Y:S01]  /*19e0*/  IMAD.HI.U32 R9, R21, R4, RZ ;  /* 0x0000000415097227 */ /* 0x000fe200078e00ff */
[----:B------:R-:W-:-:S03]  /*19f0*/  IABS R11, R3 ;  /* 0x00000003000b7213 */ /* 0x000fc60000000000 */
[----:B------:R-:W-:Y:S01]  /*1a00*/  @!P6 IMAD.IADD R8, R8, 0x1, -R6 ;  /* 0x000000010808e824 */ /* 0x000fe200078e0a06 */
[C---:B------:R-:W-:Y:S01]  /*1a10*/  ISETP.GT.U32.AND P6, PT, R0.reuse, R5, PT ;  /* 0x000000050000720c */ /* 0x040fe20003fc4070 */
[----:B------:R-:W-:Y:S02]  /*1a20*/  IMAD.MOV R9, RZ, RZ, -R9 ;  /* 0x000000ffff097224 */ /* 0x000fe400078e0a09 */
[----:B------:R-:W-:Y:S01]  /*1a30*/  @!P1 IMAD.MOV R12, RZ, RZ, -R12 ;  /* 0x000000ffff0c9224 */ /* 0x000fe200078e0a0c */
[----:B------:R-:W-:Y:S01]  /*1a40*/  ISETP.GE.AND P1, PT, R27, RZ, PT ;  /* 0x000000ff1b00720c */ /* 0x000fe20003f26270 */
[----:B------:R-:W-:Y:S01]  /*1a50*/  IMAD R4, R0, R9, R4 ;  /* 0x0000000900047224 */ /* 0x000fe200078e0204 */
[----:B------:R-:W4:Y:S01]  /*1a60*/  LDL.LU R27, [R1+0x1a0] ;  /* 0x0001a000011b7983 */ /* 0x000f220000300800 */
[----:B------:R-:W-:-:S04]  /*1a70*/  IMAD.HI.U32 R6, R21, R11, RZ ;  /* 0x0000000b15067227 */ /* 0x000fc800078e00ff */
[----:B------:R-:W-:Y:S01]  /*1a80*/  @!P4 IMAD.MOV R7, RZ, RZ, -R7 ;  /* 0x000000ffff07c224 */ /* 0x000fe200078e0a07 */
[C---:B------:R-:W-:Y:S01]  /*1a90*/  ISETP.GT.U32.AND P4, PT, R0.reuse, R4, PT ;  /* 0x000000040000720c */ /* 0x040fe20003f84070 */
[----:B------:R-:W-:Y:S02]  /*1aa0*/  IMAD.MOV R6, RZ, RZ, -R6 ;  /* 0x000000ffff067224 */ /* 0x000fe400078e0a06 */
[----:B------:R-:W-:Y:S02]  /*1ab0*/  @!P6 IMAD.IADD R5, R5, 0x1, -R0 ;  /* 0x000000010505e824 */ /* 0x000fe400078e0a00 */
[C---:B------:R-:W-:Y:S02]  /*1ac0*/  IMAD R6, R0.reuse, R6, R11 ;  /* 0x0000000600067224 */ /* 0x040fe400078e020b */
[----:B------:R-:W-:Y:S01]  /*1ad0*/  @!P5 IMAD.MOV R10, RZ, RZ, -R10 ;  /* 0x000000ffff0ad224 */ /* 0x000fe200078e0a0a */
[----:B------:R-:W-:Y:S01]  /*1ae0*/  ISETP.GT.U32.AND P6, PT, R0, R5, PT ;  /* 0x000000050000720c */ /* 0x000fe20003fc4070 */
[----:B------:R-:W-:Y:S01]  /*1af0*/  @!P1 IMAD.MOV R8, RZ, RZ, -R8 ;  /* 0x000000ffff089224 */ /* 0x000fe200078e0a08 */
[----:B------:R-:W-:-:S02]  /*1b00*/  ISETP.NE.AND P5, PT, R2, RZ, PT ;  /* 0x000000ff0200720c */ /* 0x000fc40003fa5270 */
[----:B------:R-:W-:Y:S02]  /*1b10*/  LOP3.LUT R2, RZ, R2, RZ, 0x33, !PT ;  /* 0x00000002ff027212 */ /* 0x000fe400078e33ff */
[----:B------:R-:W-:Y:S01]  /*1b20*/  ISETP.GT.U32.AND P1, PT, R0, R6, PT ;  /* 0x000000060000720c */ /* 0x000fe20003f24070 */
[----:B------:R-:W-:Y:S01]  /*1b30*/  @!P4 IMAD.IADD R4, R4, 0x1, -R0 ;  /* 0x000000010404c824 */ /* 0x000fe200078e0a00 */
[C---:B------:R-:W-:Y:S02]  /*1b40*/  SEL R12, R2.reuse, R12, !P5 ;  /* 0x0000000c020c7207 */ /* 0x040fe40006800000 */
[----:B------:R-:W-:Y:S02]  /*1b50*/  ISETP.GE.AND P0, PT, R3, RZ, PT ;  /* 0x000000ff0300720c */ /* 0x000fe40003f06270 */
[C---:B------:R-:W-:Y:S02]  /*1b60*/  SEL R10, R2.reuse, R10, !P5 ;  /* 0x0000000a020a7207 */ /* 0x040fe40006800000 */
[----:B------:R-:W-:-:S02]  /*1b70*/  SEL R3, R2, R7, !P5 ;  /* 0x0000000702037207 */ /* 0x000fc40006800000 */
[----:B------:R-:W-:Y:S01]  /*1b80*/  SEL R2, R2, R8, !P5 ;  /* 0x0000000802027207 */ /* 0x000fe20006800000 */
[----:B------:R0:W-:Y:S01]  /*1b90*/  STL [R1+0xf4], R12 ;  /* 0x0000f40c01007387 */ /* 0x0001e20000100800 */
[----:B------:R-:W-:Y:S01]  /*1ba0*/  ISETP.GT.U32.AND P5, PT, R0, R4, PT ;  /* 0x000000040000720c */ /* 0x000fe20003fa4070 */
[--C-:B------:R-:W-:Y:S02]  /*1bb0*/  @!P6 IMAD.IADD R5, R5, 0x1, -R0.reuse ;  /* 0x000000010505e824 */ /* 0x100fe400078e0a00 */
[----:B------:R-:W-:Y:S01]  /*1bc0*/  STL [R1+0xf0], R10 ;  /* 0x0000f00a01007387 */ /* 0x000fe20000100800 */
[----:B------:R-:W-:-:S03]  /*1bd0*/  @!P1 IMAD.IADD R6, R6, 0x1, -R0 ;  /* 0x0000000106069824 */ /* 0x000fc600078e0a00 */
[----:B------:R1:W-:Y:S04]  /*1be0*/  STL [R1+0xec], R3 ;  /* 0x0000ec0301007387 */ /* 0x0003e80000100800 */
[----:B------:R-:W-:Y:S01]  /*1bf0*/  STL [R1+0xf8], R2 ;  /* 0x0000f80201007387 */ /* 0x000fe20000100800 */
[----:B------:R-:W-:Y:S02]  /*1c00*/  ISETP.GE.AND P2, PT, R29, RZ, PT ;  /* 0x000000ff1d00720c */ /* 0x000fe40003f46270 */
[----:B------:R-:W-:Y:S01]  /*1c10*/  ISETP.GT.U32.AND P1, PT, R0, R6, PT ;  /* 0x000000060000720c */ /* 0x000fe20003f24070 */
[----:B------:R-:W-:Y:S02]  /*1c20*/  @!P5 IMAD.IADD R4, R4, 0x1, -R0 ;  /* 0x000000010404d824 */ /* 0x000fe400078e0a00 */
[----:B0-----:R-:W-:-:S02]  /*1c30*/  IMAD.MOV.U32 R12, RZ, RZ, R5 ;  /* 0x000000ffff0c7224 */ /* 0x001fc400078e0005 */
[----:B-1----:R-:W-:Y:S02]  /*1c40*/  IMAD.MOV.U32 R3, RZ, RZ, R4 ;  /* 0x000000ffff037224 */ /* 0x002fe400078e0004 */
[----:B------:R-:W-:-:S04]  /*1c50*/  @!P3 IMAD.MOV R12, RZ, RZ, -R12 ;  /* 0x000000ffff0cb224 */ /* 0x000fc800078e0a0c */
[----:B------:R-:W-:Y:S02]  /*1c60*/  @!P2 IMAD.MOV R3, RZ, RZ, -R3 ;  /* 0x000000ffff03a224 */ /* 0x000fe400078e0a03 */
[----:B------:R-:W-:Y:S01]  /*1c70*/  @!P1 IMAD.IADD R6, R6, 0x1, -R0 ;  /* 0x0000000106069824 */ /* 0x000fe200078e0a00 */
[----:B---3--:R-:W-:Y:S02]  /*1c80*/  IABS R11, R26 ;  /* 0x0000001a000b7213 */ /* 0x008fe40000000000 */
[----:B------:R-:W-:Y:S02]  /*1c90*/  ISETP.GE.AND P6, PT, R26, RZ, PT ;  /* 0x000000ff1a00720c */ /* 0x000fe40003fc6270 */
[----:B------:R-:W3:Y:S04]  /*1ca0*/  LDL.LU R26, [R1+0x1a4] ;  /* 0x0001a400011a7983 */ /* 0x000ee80000300800 */
[----:B------:R-:W3:Y:S04]  /*1cb0*/  LDL.LU R29, [R1+0x1ac] ;  /* 0x0001ac00011d7983 */ /* 0x000ee80000300800 */
[----:B------:R-:W3:Y:S04]  /*1cc0*/  LDL.LU R28, [R1+0x1c0] ;  /* 0x0001c000011c7983 */ /* 0x000ee80000300800 */
[----:B------:R-:W-:Y:S04]  /*1cd0*/  STL [R1+0x30], R12 ;  /* 0x0000300c01007387 */ /* 0x000fe80000100800 */
[----:B------:R0:W-:Y:S01]  /*1ce0*/  STL [R1+0x38], R3 ;  /* 0x0000380301007387 */ /* 0x0001e20000100800 */
[----:B--2---:R-:W-:Y:S01]  /*1cf0*/  IABS R9, R24 ;  /* 0x0000001800097213 */ /* 0x004fe20000000000 */
[----:B0-----:R-:W-:-:S04]  /*1d00*/  IMAD.MOV.U32 R3, RZ, RZ, R6 ;  /* 0x000000ffff037224 */ /* 0x001fc800078e0006 */
[----:B------:R-:W-:Y:S01]  /*1d10*/  @!P0 IMAD.MOV R3, RZ, RZ, -R3 ;  /* 0x000000ffff038224 */ /* 0x000fe200078e0a03 */
[----:B------:R-:W-:-:S04]  /*1d20*/  ISETP.GE.AND P4, PT, R24, RZ, PT ;  /* 0x000000ff1800720c */ /* 0x000fc80003f86270 */
[----:B------:R0:W-:Y:S04]  /*1d30*/  STL [R1+0x3c], R3 ;  /* 0x00003c0301007387 */ /* 0x0001e80000100800 */
[----:B------:R-:W2:Y:S01]  /*1d40*/  LDL.LU R24, [R1+0x1c4] ;  /* 0x0001c40001187983 */ /* 0x000ea20000300800 */
[----:B----4-:R-:W-:Y:S02]  /*1d50*/  IABS R8, R25 ;  /* 0x0000001900087213 */ /* 0x010fe40000000000 */
[----:B------:R-:W-:Y:S02]  /*1d60*/  ISETP.GE.AND P3, PT, R25, RZ, PT ;  /* 0x000000ff1900720c */ /* 0x000fe40003f66270 */
[----:B------:R-:W4:Y:S01]  /*1d70*/  LDL.LU R25, [R1+0x1c8] ;  /* 0x0001c80001197983 */ /* 0x000f220000300800 */
[----:B------:R-:W-:-:S03]  /*1d80*/  IMAD.HI.U32 R10, R21, R9, RZ ;  /* 0x00000009150a7227 */ /* 0x000fc600078e00ff */
[----:B0-----:R-:W4:Y:S01]  /*1d90*/  LDL.LU R3, [R1+0x1cc] ;  /* 0x0001cc0001037983 */ /* 0x001f220000300800 */
[----:B------:R-:W-:-:S04]  /*1da0*/  IMAD.MOV R10, RZ, RZ, -R10 ;  /* 0x000000ffff0a7224 */ /* 0x000fc800078e0a0a */
[----:B------:R-:W-:Y:S02]  /*1db0*/  IMAD R10, R0, R10, R9 ;  /* 0x0000000a000a7224 */ /* 0x000fe400078e0209 */
[----:B------:R-:W-:-:S04]  /*1dc0*/  IMAD.HI.U32 R9, R21, R8, RZ ;  /* 0x0000000815097227 */ /* 0x000fc800078e00ff */
[----:B------:R-:W-:Y:S01]  /*1dd0*/  IMAD.MOV R9, RZ, RZ, -R9 ;  /* 0x000000ffff097224 */ /* 0x000fe200078e0a09 */
[----:B------:R-:W-:Y:S02]  /*1de0*/  ISETP.GT.U32.AND P5, PT, R0, R10, PT ;  /* 0x0000000a0000720c */ /* 0x000fe40003fa4070 */
[----:B------:R-:W-:-:S05]  /*1df0*/  IABS R2, R27 ;  /* 0x0000001b00027213 */ /* 0x000fca0000000000 */
[----:B------:R-:W-:-:S04]  /*1e00*/  IMAD.HI.U32 R5, R21, R2, RZ ;  /* 0x0000000215057227 */ /* 0x000fc800078e00ff */
[----:B------:R-:W-:Y:S02]  /*1e10*/  IMAD.MOV R4, RZ, RZ, -R5 ;  /* 0x000000ffff047224 */ /* 0x000fe400078e0a05 */
[----:B------:R-:W-:-:S05]  /*1e20*/  IMAD R5, R0, R9, R8 ;  /* 0x0000000900057224 */ /* 0x000fca00078e0208 */
[----:B------:R-:W-:Y:S01]  /*1e30*/  ISETP.GT.U32.AND P0, PT, R0, R5, PT ;  /* 0x000000050000720c */ /* 0x000fe20003f04070 */
[----:B------:R-:W-:Y:S01]  /*1e40*/  IMAD.HI.U32 R7, R21, R11, RZ ;  /* 0x0000000b15077227 */ /* 0x000fe200078e00ff */
[----:B------:R-:W-:-:S03]  /*1e50*/  ISETP.GE.AND P1, PT, R27, RZ, PT ;  /* 0x000000ff1b00720c */ /* 0x000fc60003f26270 */
[----:B------:R-:W-:Y:S02]  /*1e60*/  IMAD.MOV R7, RZ, RZ, -R7 ;  /* 0x000000ffff077224 */ /* 0x000fe400078e0a07 */
[----:B------:R-:W-:Y:S02]  /*1e70*/  @!P5 IMAD.IADD R10, R10, 0x1, -R0 ;  /* 0x000000010a0ad824 */ /* 0x000fe400078e0a00 */
[----:B------:R-:W-:-:S04]  /*1e80*/  IMAD.MOV.U32 R27, RZ, RZ, R22 ;  /* 0x000000ffff1b7224 */ /* 0x000fc800078e0016 */
[----:B------:R-:W-:Y:S01]  /*1e90*/  @!P0 IMAD.IADD R5, R5, 0x1, -R0 ;  /* 0x0000000105058824 */ /* 0x000fe200078e0a00 */
[----:B------:R-:W-:Y:S01]  /*1ea0*/  IABS R8, R20 ;  /* 0x0000001400087213 */ /* 0x000fe20000000000 */
[C---:B------:R-:W-:Y:S01]  /*1eb0*/  IMAD R7, R0.reuse, R7, R11 ;  /* 0x0000000700077224 */ /* 0x040fe200078e020b */
[C---:B------:R-:W-:Y:S01]  /*1ec0*/  ISETP.GT.U32.AND P5, PT, R0.reuse, R10, PT ;  /* 0x0000000a0000720c */ /* 0x040fe20003fa4070 */
[----:B------:R-:W-:Y:S01]  /*1ed0*/  IMAD.MOV.U32 R22, RZ, RZ, R23 ;  /* 0x000000ffff167224 */ /* 0x000fe200078e0017 */
[C---:B------:R-:W-:Y:S01]  /*1ee0*/  ISETP.GT.U32.AND P0, PT, R0.reuse, R5, PT ;  /* 0x000000050000720c */ /* 0x040fe20003f04070 */
[----:B------:R-:W-:Y:S01]  /*1ef0*/  IMAD.MOV.U32 R23, RZ, RZ, R14 ;  /* 0x000000ffff177224 */ /* 0x000fe200078e000e */
[----:B------:R-:W-:Y:S01]  /*1f00*/  ISETP.GT.U32.AND P2, PT, R0, R7, PT ;  /* 0x000000070000720c */ /* 0x000fe20003f44070 */
[----:B------:R-:W-:-:S04]  /*1f10*/  IMAD.HI.U32 R12, R21, R8, RZ ;  /* 0x00000008150c7227 */ /* 0x000fc800078e00ff */
[----:B------:R-:W-:Y:S02]  /*1f20*/  IMAD.MOV R12, RZ, RZ, -R12 ;  /* 0x000000ffff0c7224 */ /* 0x000fe400078e0a0c */
[----:B------:R-:W-:Y:S02]  /*1f30*/  IMAD R4, R0, R4, R2 ;  /* 0x0000000400047224 */ /* 0x000fe400078e0202 */
[----:B------:R-:W-:Y:S02]  /*1f40*/  @!P5 IMAD.IADD R10, R10, 0x1, -R0 ;  /* 0x000000010a0ad824 */ /* 0x000fe400078e0a00 */
[C---:B------:R-:W-:Y:S02]  /*1f50*/  IMAD R8, R0.reuse, R12, R8 ;  /* 0x0000000c00087224 */ /* 0x040fe400078e0208 */
[--C-:B------:R-:W-:Y:S01]  /*1f60*/  @!P0 IMAD.IADD R5, R5, 0x1, -R0.reuse ;  /* 0x0000000105058824 */ /* 0x100fe200078e0a00 */
[----:B------:R-:W-:Y:S01]  /*1f70*/  ISETP.GT.U32.AND P5, PT, R0, R4, PT ;  /* 0x000000040000720c */ /* 0x000fe20003fa4070 */
[----:B------:R-:W-:-:S02]  /*1f80*/  @!P2 IMAD.IADD R7, R7, 0x1, -R0 ;  /* 0x000000010707a824 */ /* 0x000fc400078e0a00 */
[----:B------:R-:W-:Y:S01]  /*1f90*/  @!P4 IMAD.MOV R10, RZ, RZ, -R10 ;  /* 0x000000ffff0ac224 */ /* 0x000fe200078e0a0a */
[C---:B------:R-:W-:Y:S02]  /*1fa0*/  ISETP.GT.U32.AND P4, PT, R0.reuse, R8, PT ;  /* 0x000000080000720c */ /* 0x040fe40003f84070 */
[----:B------:R-:W-:-:S07]  /*1fb0*/  ISETP.GT.U32.AND P2, PT, R0, R7, PT ;  /* 0x000000070000720c */ /* 0x000fce0003f44070 */
[----:B------:R-:W-:-:S04]  /*1fc0*/  @!P5 IMAD.IADD R4, R4, 0x1, -R0 ;  /* 0x000000010404d824 */ /* 0x000fc800078e0a00 */
[--C-:B------:R-:W-:Y:S01]  /*1fd0*/  @!P4 IMAD.IADD R8, R8, 0x1, -R0.reuse ;  /* 0x000000010808c824 */ /* 0x100fe200078e0a00 */
[----:B------:R-:W-:Y:S01]  /*1fe0*/  ISETP.GT.U32.AND P5, PT, R0, R4, PT ;  /* 0x000000040000720c */ /* 0x000fe20003fa4070 */
[----:B------:R-:W-:Y:S01]  /*1ff0*/  @!P2 IMAD.IADD R7, R7, 0x1, -R0 ;  /* 0x000000010707a824 */ /* 0x000fe200078e0a00 */
[----:B------:R-:W-:Y:S03]  /*2000*/  STL [R1+0x34], R10 ;  /* 0x0000340a01007387 */ /* 0x000fe60000100800 */
[----:B------:R-:W-:-:S08]  /*2010*/  @!P6 IMAD.MOV R7, RZ, RZ, -R7 ;  /* 0x000000ffff07e224 */ /* 0x000fd000078e0a07 */
[----:B------:R-:W-:-:S04]  /*2020*/  @!P5 IMAD.IADD R4, R4, 0x1, -R0 ;  /* 0x000000010404d824 */ /* 0x000fc800078e0a00 */
[----:B------:R-:W-:-:S04]  /*2030*/  IMAD.MOV.U32 R12, RZ, RZ, R4 ;  /* 0x000000ffff0c7224 */ /* 0x000fc800078e0004 */
[----:B------:R-:W-:Y:S01]  /*2040*/  @!P1 IMAD.MOV R12, RZ, RZ, -R12 ;  /* 0x000000ffff0c9224 */ /* 0x000fe200078e0a0c */
[----:B---3--:R-:W-:-:S05]  /*2050*/  IABS R9, R26 ;  /* 0x0000001a00097213 */ /* 0x008fca0000000000 */
[----:B------:R-:W-:-:S04]  /*2060*/  IMAD.HI.U32 R14, R21, R9, RZ ;  /* 0x00000009150e7227 */ /* 0x000fc800078e00ff */
[----:B------:R-:W-:-:S04]  /*2070*/  IMAD.MOV R14, RZ, RZ, -R14 ;  /* 0x000000ffff0e7224 */ /* 0x000fc800078e0a0e */
[----:B------:R-:W-:Y:S01]  /*2080*/  IMAD R9, R0, R14, R9 ;  /* 0x0000000e00097224 */ /* 0x000fe200078e0209 */
[----:B------:R-:W-:-:S04]  /*2090*/  IABS R2, R28 ;  /* 0x0000001c00027213 */ /* 0x000fc80000000000 */
[----:B------:R-:W-:Y:S01]  /*20a0*/  ISETP.GT.U32.AND P0, PT, R0, R9, PT ;  /* 0x000000090000720c */ /* 0x000fe20003f04070 */
[----:B------:R-:W-:-:S04]  /*20b0*/  IMAD.HI.U32 R11, R21, R2, RZ ;  /* 0x00000002150b7227 */ /* 0x000fc800078e00ff */
[----:B------:R-:W-:-:S04]  /*20c0*/  IMAD.MOV R11, RZ, RZ, -R11 ;  /* 0x000000ffff0b7224 */ /* 0x000fc800078e0a0b */
[----:B------:R-:W-:-:S04]  /*20d0*/  IMAD R2, R0, R11, R2 ;  /* 0x0000000b00027224 */ /* 0x000fc800078e0202 */
[----:B------:R-:W-:Y:S02]  /*20e0*/  @!P0 IMAD.IADD R9, R9, 0x1, -R0 ;  /* 0x0000000109098824 */ /* 0x000fe400078e0a00 */
[----:B------:R-:W-:Y:S02]  /*20f0*/  IMAD.MOV.U32 R14, RZ, RZ, R20 ;  /* 0x000000ffff0e7224 */ /* 0x000fe400078e0014 */
[----:B------:R-:W-:Y:S01]  /*2100*/  IMAD.MOV.U32 R20, RZ, RZ, R5 ;  /* 0x000000ffff147224 */ /* 0x000fe200078e0005 */
[----:B--2---:R-:W-:Y:S02]  /*2110*/  IABS R11, R24 ;  /* 0x00000018000b7213 */ /* 0x004fe40000000000 */
[----:B------:R-:W-:-:S03]  /*2120*/  ISETP.GT.U32.AND P4, PT, R0, R9, PT ;  /* 0x000000090000720c */ /* 0x000fc60003f84070 */
[----:B------:R-:W-:Y:S01]  /*2130*/  IMAD.HI.U32 R5, R21, R11, RZ ;  /* 0x0000000b15057227 */ /* 0x000fe200078e00ff */
[----:B------:R-:W-:Y:S02]  /*2140*/  ISETP.GE.AND P2, PT, R26, RZ, PT ;  /* 0x000000ff1a00720c */ /* 0x000fe40003f46270 */
[----:B------:R-:W2:Y:S01]  /*2150*/  LDL.LU R26, [R1+0x1d0] ;  /* 0x0001d000011a7983 */ /* 0x000ea20000300800 */
[----:B------:R-:W-:Y:S02]  /*2160*/  IMAD.MOV R5, RZ, RZ, -R5 ;  /* 0x000000ffff057224 */ /* 0x000fe400078e0a05 */
[----:B------:R-:W-:Y:S02]  /*2170*/  @!P3 IMAD.MOV R20, RZ, RZ, -R20 ;  /* 0x000000ffff14b224 */ /* 0x000fe400078e0a14 */
[----:B------:R-:W-:Y:S01]  /*2180*/  IMAD R5, R0, R5, R11 ;  /* 0x0000000500057224 */ /* 0x000fe200078e020b */
[----:B------:R-:W-:Y:S01]  /*2190*/  STL [R1+0x2c], R7 ;  /* 0x00002c0701007387 */ /* 0x000fe20000100800 */
[----:B------:R-:W-:-:S03]  /*21a0*/  @!P4 IMAD.IADD R9, R9, 0x1, -R0 ;  /* 0x000000010909c824 */ /* 0x000fc600078e0a00 */
[----:B------:R0:W-:Y:S01]  /*21b0*/  STL [R1+0x48], R20 ;  /* 0x0000481401007387 */ /* 0x0001e20000100800 */
[----:B------:R-:W-:-:S03]  /*21c0*/  ISETP.GT.U32.AND P4, PT, R0, R5, PT ;  /* 0x000000050000720c */ /* 0x000fc60003f84070 */
[----:B0-----:R-:W3:Y:S01]  /*21d0*/  LDL.LU R20, [R1+0x1d4] ;  /* 0x0001d40001147983 */ /* 0x001ee20000300800 */
[----:B----4-:R-:W-:-:S09]  /*21e0*/  IABS R10, R25 ;  /* 0x00000019000a7213 */ /* 0x010fd20000000000 */
[----:B------:R-:W-:Y:S01]  /*21f0*/  @!P4 IMAD.IADD R5, R5, 0x1, -R0 ;  /* 0x000000010505c824 */ /* 0x000fe200078e0a00 */
[----:B------:R-:W-:Y:S01]  /*2200*/  ISETP.GE.AND P4, PT, R25, RZ, PT ;  /* 0x000000ff1900720c */ /* 0x000fe20003f86270 */
[----:B------:R0:W-:Y:S01]  /*2210*/  STL [R1+0x28], R12 ;  /* 0x0000280c01007387 */ /* 0x0001e20000100800 */
[----:B------:R-:W-:-:S03]  /*2220*/  IMAD.MOV.U32 R25, RZ, RZ, R27 ;  /* 0x000000ffff197224 */ /* 0x000fc600078e001b */
[----:B------:R-:W4:Y:S01]  /*2230*/  LDL.LU R27, [R1+0x1d8] ;  /* 0x0001d800011b7983 */ /* 0x000f220000300800 */
[----:B------:R-:W-:-:S05]  /*2240*/  IABS R6, R29 ;  /* 0x0000001d00067213 */ /* 0x000fca0000000000 */
[----:B------:R-:W-:-:S04]  /*2250*/  IMAD.HI.U32 R13, R21, R6, RZ ;  /* 0x00000006150d7227 */ /* 0x000fc800078e00ff */
[----:B------:R-:W-:-:S04]  /*2260*/  IMAD.MOV R13, RZ, RZ, -R13 ;  /* 0x000000ffff0d7224 */ /* 0x000fc800078e0a0d */
[C---:B------:R-:W-:Y:S01]  /*2270*/  IMAD R6, R0.reuse, R13, R6 ;  /* 0x0000000d00067224 */ /* 0x040fe200078e0206 */
[----:B------:R-:W-:-:S04]  /*2280*/  ISETP.GT.U32.AND P5, PT, R0, R2, PT ;  /* 0x000000020000720c */ /* 0x000fc80003fa4070 */
[----:B------:R-:W-:Y:S01]  /*2290*/  ISETP.GT.U32.AND P6, PT, R0, R6, PT ;  /* 0x000000060000720c */ /* 0x000fe20003fc4070 */
[----:B------:R-:W-:-:S08]  /*22a0*/  IMAD.HI.U32 R4, R21, R10, RZ ;  /* 0x0000000a15047227 */ /* 0x000fd000078e00ff */
[----:B------:R-:W-:-:S04]  /*22b0*/  @!P5 IMAD.IADD R2, R2, 0x1, -R0 ;  /* 0x000000010202d824 */ /* 0x000fc800078e0a00 */
[----:B------:R-:W-:-:S05]  /*22c0*/  @!P6 IMAD.IADD R6, R6, 0x1, -R0 ;  /* 0x000000010606e824 */ /* 0x000fca00078e0a00 */
[C---:B------:R-:W-:Y:S01]  /*22d0*/  ISETP.GT.U32.AND P5, PT, R0.reuse, R6, PT ;  /* 0x000000060000720c */ /* 0x040fe20003fa4070 */
[----:B------:R-:W-:Y:S01]  /*22e0*/  IMAD.MOV R4, RZ, RZ, -R4 ;  /* 0x000000ffff047224 */ /* 0x000fe200078e0a04 */
[----:B------:R-:W-:-:S03]  /*22f0*/  ISETP.GT.U32.AND P6, PT, R0, R8, PT ;  /* 0x000000080000720c */ /* 0x000fc60003fc4070 */
[C---:B------:R-:W-:Y:S01]  /*2300*/  IMAD R4, R0.reuse, R4, R10 ;  /* 0x0000000400047224 */ /* 0x040fe200078e020a */
[----:B------:R-:W-:-:S07]  /*2310*/  ISETP.GT.U32.AND P1, PT, R0, R2, PT ;  /* 0x000000020000720c */ /* 0x000fce0003f24070 */
[--C-:B------:R-:W-:Y:S01]  /*2320*/  @!P5 IMAD.IADD R6, R6, 0x1, -R0.reuse ;  /* 0x000000010606d824 */ /* 0x100fe200078e0a00 */
[----:B------:R-:W-:Y:S01]  /*2330*/  ISETP.GT.U32.AND P5, PT, R0, R4, PT ;  /* 0x000000040000720c */ /* 0x000fe20003fa4070 */
[----:B------:R-:W-:Y:S01]  /*2340*/  @!P6 IMAD.IADD R8, R8, 0x1, -R0 ;  /* 0x000000010808e824 */ /* 0x000fe200078e0a00 */
[----:B------:R-:W-:Y:S01]  /*2350*/  ISETP.GE.AND P3, PT, R14, RZ, PT ;  /* 0x000000ff0e00720c */ /* 0x000fe20003f66270 */
[----:B------:R-:W-:Y:S01]  /*2360*/  IMAD.MOV.U32 R13, RZ, RZ, R9 ;  /* 0x000000ffff0d7224 */ /* 0x000fe200078e0009 */
[----:B------:R-:W-:Y:S02]  /*2370*/  ISETP.GE.AND P0, PT, R29, RZ, PT ;  /* 0x000000ff1d00720c */ /* 0x000fe40003f06270 */
[----:B------:R-:W-:Y:S02]  /*2380*/  ISETP.GE.AND P6, PT, R28, RZ, PT ;  /* 0x000000ff1c00720c */ /* 0x000fe40003fc6270 */
[----:B------:R-:W-:Y:S01]  /*2390*/  IABS R7, R3 ;  /* 0x0000000300077213 */ /* 0x000fe20000000000 */
[----:B------:R-:W-:Y:S01]  /*23a0*/  @!P2 IMAD.MOV R13, RZ, RZ, -R13 ;  /* 0x000000ffff0da224 */ /* 0x000fe200078e0a0d */
[----:B------:R-:W-:-:S03]  /*23b0*/  ISETP.GT.U32.AND P2, PT, R0, R5, PT ;  /* 0x000000050000720c */ /* 0x000fc60003f44070 */
[----:B------:R-:W-:Y:S02]  /*23c0*/  @!P5 IMAD.IADD R4, R4, 0x1, -R0 ;  /* 0x000000010404d824 */ /* 0x000fe400078e0a00 */
[----:B0-----:R-:W-:-:S03]  /*23d0*/  IMAD.HI.U32 R12, R21, R7, RZ ;  /* 0x00000007150c7227 */ /* 0x001fc600078e00ff */
[----:B------:R-:W-:Y:S01]  /*23e0*/  ISETP.GT.U32.AND P5, PT, R0, R4, PT ;  /* 0x000000040000720c */ /* 0x000fe20003fa4070 */
[----:B------:R-:W-:Y:S02]  /*23f0*/  @!P1 IMAD.IADD R2, R2, 0x1, -R0 ;  /* 0x0000000102029824 */ /* 0x000fe400078e0a00 */
[----:B------:R-:W-:Y:S01]  /*2400*/  IMAD.MOV R12, RZ, RZ, -R12 ;  /* 0x000000ffff0c7224 */ /* 0x000fe200078e0a0c */
[----:B------:R-:W-:Y:S01]  /*2410*/  ISETP.GE.AND P1, PT, R24, RZ, PT ;  /* 0x000000ff1800720c */ /* 0x000fe20003f26270 */
[----:B------:R-:W-:Y:S01]  /*2420*/  @!P3 IMAD.MOV R8, RZ, RZ, -R8 ;  /* 0x000000ffff08b224 */ /* 0x000fe200078e0a08 */
[----:B------:R-:W4:Y:S01]  /*2430*/  LDL.LU R24, [R1+0x1dc] ;  /* 0x0001dc0001187983 */ /* 0x000f220000300800 */
[----:B------:R-:W-:Y:S02]  /*2440*/  @!P0 IMAD.MOV R6, RZ, RZ, -R6 ;  /* 0x000000ffff068224 */ /* 0x000fe400078e0a06 */
[----:B------:R-:W-:Y:S01]  /*2450*/  @!P6 IMAD.MOV R2, RZ, RZ, -R2 ;  /* 0x000000ffff02e224 */ /* 0x000fe200078e0a02 */
[----:B------:R-:W-:Y:S01]  /*2460*/  STL [R1+0x24], R13 ;  /* 0x0000240d01007387 */ /* 0x000fe20000100800 */
[----:B------:R-:W-:-:S02]  /*2470*/  IMAD R7, R0, R12, R7 ;  /* 0x0000000c00077224 */ /* 0x000fc400078e0207 */
[--C-:B------:R-:W-:Y:S01]  /*2480*/  @!P2 IMAD.IADD R5, R5, 0x1, -R0.reuse ;  /* 0x000000010505a824 */ /* 0x100fe200078e0a00 */
[----:B------:R4:W-:Y:S04]  /*2490*/  STL [R1+0x20], R8 ;  /* 0x0000200801007387 */ /* 0x0009e80000100800 */
[----:B------:R-:W-:Y:S01]  /*24a0*/  STL [R1+0x1c], R6 ;  /* 0x00001c0601007387 */ /* 0x000fe20000100800 */
[----:B------:R-:W-:-:S03]  /*24b0*/  @!P5 IMAD.IADD R4, R4, 0x1, -R0 ;  /* 0x000000010404d824 */ /* 0x000fc600078e0a00 */
[----:B------:R-:W-:Y:S01]  /*24c0*/  STL [R1+0x60], R2 ;  /* 0x0000600201007387 */ /* 0x000fe20000100800 */
[----:B------:R-:W-:Y:S01]  /*24d0*/  ISETP.GE.AND P0, PT, R3, RZ, PT ;  /* 0x000000ff0300720c */ /* 0x000fe20003f06270 */
[----:B------:R-:W-:-:S04]  /*24e0*/  IMAD.MOV.U32 R3, RZ, RZ, R4 ;  /* 0x000000ffff037224 */ /* 0x000fc800078e0004 */
[----:B------:R-:W-:Y:S01]  /*24f0*/  @!P4 IMAD.MOV R3, RZ, RZ, -R3 ;  /* 0x000000ffff03c224 */ /* 0x000fe200078e0a03 */
[----:B--2---:R-:W-:-:S05]  /*2500*/  IABS R11, R26 ;  /* 0x0000001a000b7213 */ /* 0x004fca0000000000 */
[----:B------:R-:W-:Y:S01]  /*2510*/  IMAD.HI.U32 R12, R21, R11, RZ ;  /* 0x0000000b150c7227 */ /* 0x000fe200078e00ff */
[----:B------:R-:W-:-:S03]  /*2520*/  ISETP.GE.AND P6, PT, R26, RZ, PT ;  /* 0x000000ff1a00720c */ /* 0x000fc60003fc6270 */
[----:B------:R-:W-:-:S04]  /*2530*/  IMAD.MOV R12, RZ, RZ, -R12 ;  /* 0x000000ffff0c7224 */ /* 0x000fc800078e0a0c */
[----:B------:R-:W-:Y:S01]  /*2540*/  IMAD R11, R0, R12, R11 ;  /* 0x0000000c000b7224 */ /* 0x000fe200078e020b */
[----:B---3--:R-:W-:Y:S02]  /*2550*/  IABS R10, R20 ;  /* 0x00000014000a7213 */ /* 0x008fe40000000000 */
[----:B------:R-:W-:Y:S02]  /*2560*/  ISETP.GE.AND P2, PT, R20, RZ, PT ;  /* 0x000000ff1400720c */ /* 0x000fe40003f46270 */
[----:B------:R-:W2:Y:S04]  /*2570*/  LDL.LU R20, [R1+0x1e8] ;  /* 0x0001e80001147983 */ /* 0x000ea80000300800 */
[----:B------:R-:W3:Y:S01]  /*2580*/  LDL.LU R29, [R1+0x1ec] ;  /* 0x0001ec00011d7983 */ /* 0x000ee20000300800 */
[----:B------:R-:W-:-:S03]  /*2590*/  IMAD.MOV.U32 R12, RZ, RZ, R5 ;  /* 0x000000ffff0c7224 */ /* 0x000fc600078e0005 */
[----:B------:R-:W2:Y:S01]  /*25a0*/  LDL.LU R26, [R1+0x1e4] ;  /* 0x0001e400011a7983 */ /* 0x000ea20000300800 */
[----:B------:R-:W-:Y:S01]  /*25b0*/  @!P1 IMAD.MOV R12, RZ, RZ, -R12 ;  /* 0x000000ffff0c9224 */ /* 0x000fe200078e0a0c */
[----:B----4-:R-:W-:Y:S02]  /*25c0*/  IABS R8, R27 ;  /* 0x0000001b00087213 */ /* 0x010fe40000000000 */
[----:B------:R-:W-:Y:S02]  /*25d0*/  ISETP.GE.AND P4, PT, R27, RZ, PT ;  /* 0x000000ff1b00720c */ /* 0x000fe40003f86270 */
[----:B------:R-:W-:Y:S04]  /*25e0*/  STL [R1+0x84], R12 ;  /* 0x0000840c01007387 */ /* 0x000fe80000100800 */
[----:B------:R0:W-:Y:S04]  /*25f0*/  STL [R1+0x88], R3 ;  /* 0x0000880301007387 */ /* 0x0001e80000100800 */
[----:B------:R-:W4:Y:S01]  /*2600*/  LDL.LU R27, [R1+0x1f0] ;  /* 0x0001f000011b7983 */ /* 0x000f220000300800 */
[----:B------:R-:W-:-:S02]  /*2610*/  ISETP.GT.U32.AND P3, PT, R0, R7, PT ;  /* 0x000000070000720c */ /* 0x000fc40003f64070 */
[----:B------:R-:W-:-:S11]  /*2620*/  ISETP.GT.U32.AND P5, PT, R0, R11, PT ;  /* 0x0000000b0000720c */ /* 0x000fd60003fa4070 */
[----:B------:R-:W-:-:S05]  /*2630*/  @!P3 IMAD.IADD R7, R7, 0x1, -R0 ;  /* 0x000000010707b824 */ /* 0x000fca00078e0a00 */
[----:B------:R-:W-:Y:S01]  /*2640*/  ISETP.GT.U32.AND P3, PT, R0, R7, PT ;  /* 0x000000070000720c */ /* 0x000fe20003f64070 */
[----:B------:R-:W-:Y:S02]  /*2650*/  @!P5 IMAD.IADD R11, R11, 0x1, -R0 ;  /* 0x000000010b0bd824 */ /* 0x000fe400078e0a00 */
[----:B------:R-:W-:-:S03]  /*2660*/  IMAD.HI.U32 R9, R21, R10, RZ ;  /* 0x0000000a15097227 */ /* 0x000fc600078e00ff */
[----:B------:R-:W-:Y:S01]  /*2670*/  ISETP.GT.U32.AND P5, PT, R0, R11, PT ;  /* 0x0000000b0000720c */ /* 0x000fe20003fa4070 */
[----:B------:R-:W-:Y:S02]  /*2680*/  IMAD.MOV.U32 R5, RZ, RZ, R8 ;  /* 0x000000ffff057224 */ /* 0x000fe400078e0008 */
[----:B------:R-:W-:-:S04]  /*2690*/  IMAD.MOV R9, RZ, RZ, -R9 ;  /* 0x000000ffff097224 */ /* 0x000fc800078e0a09 */
[----:B------:R-:W-:Y:S02]  /*26a0*/  @!P3 IMAD.IADD R7, R7, 0x1, -R0 ;  /* 0x000000010707b824 */ /* 0x000fe400078e0a00 */
[----:B------:R-:W-:-:S04]  /*26b0*/  IMAD.HI.U32 R8, R21, R5, RZ ;  /* 0x0000000515087227 */ /* 0x000fc800078e00ff */
[----:B0-----:R-:W-:Y:S02]  /*26c0*/  IMAD.MOV.U32 R3, RZ, RZ, R7 ;  /* 0x000000ffff037224 */ /* 0x001fe400078e0007 */
[C---:B------:R-:W-:Y:S02]  /*26d0*/  IMAD R10, R0.reuse, R9, R10 ;  /* 0x00000009000a7224 */ /* 0x040fe400078e020a */
[----:B------:R-:W-:Y:S02]  /*26e0*/  @!P0 IMAD.MOV R3, RZ, RZ, -R3 ;  /* 0x000000ffff038224 */ /* 0x000fe400078e0a03 */
[----:B------:R-:W-:Y:S02]  /*26f0*/  IMAD.MOV R8, RZ, RZ, -R8 ;  /* 0x000000ffff087224 */ /* 0x000fe400078e0a08 */
[----:B------:R-:W-:Y:S01]  /*2700*/  @!P5 IMAD.IADD R11, R11, 0x1, -R0 ;  /* 0x000000010b0bd824 */ /* 0x000fe200078e0a00 */
[C---:B------:R-:W-:Y:S01]  /*2710*/  ISETP.GT.U32.AND P1, PT, R0.reuse, R10, PT ;  /* 0x0000000a0000720c */ /* 0x040fe20003f24070 */
[----:B------:R0:W-:Y:S01]  /*2720*/  STL [R1+0xa0], R3 ;  /* 0x0000a00301007387 */ /* 0x0001e20000100800 */
[----:B------:R-:W-:Y:S01]  /*2730*/  IMAD R5, R0, R8, R5 ;  /* 0x0000000800057224 */ /* 0x000fe200078e0205 */
[----:B------:R-:W-:-:S02]  /*2740*/  IABS R6, R25 ;  /* 0x0000001900067213 */ /* 0x000fc40000000000 */
[----:B------:R-:W4:Y:S01]  /*2750*/  LDL.LU R28, [R1+0x1f4] ;  /* 0x0001f400011c7983 */ /* 0x000f220000300800 */
[----:B0-----:R-:W-:-:S04]  /*2760*/  IMAD.MOV.U32 R3, RZ, RZ, R11 ;  /* 0x000000ffff037224 */ /* 0x001fc800078e000b */
[----:B------:R-:W-:Y:S01]  /*2770*/  @!P6 IMAD.MOV R3, RZ, RZ, -R3 ;  /* 0x000000ffff03e224 */ /* 0x000fe200078e0a03 */
[----:B------:R-:W-:Y:S02]  /*2780*/  ISETP.GT.U32.AND P6, PT, R0, R5, PT ;  /* 0x000000050000720c */ /* 0x000fe40003fc4070 */
[----:B------:R-:W-:Y:S01]  /*2790*/  @!P1 IMAD.IADD R10, R10, 0x1, -R0 ;  /* 0x000000010a0a9824 */ /* 0x000fe200078e0a00 */
[----:B------:R-:W-:-:S04]  /*27a0*/  IABS R2, R24 ;  /* 0x0000001800027213 */ /* 0x000fc80000000000 */
[----:B------:R-:W-:Y:S01]  /*27b0*/  ISETP.GT.U32.AND P1, PT, R0, R10, PT ;  /* 0x0000000a0000720c */ /* 0x000fe20003f24070 */
[----:B------:R-:W-:Y:S02]  /*27c0*/  IMAD.MOV.U32 R4, RZ, RZ, R2 ;  /* 0x000000ffff047224 */ /* 0x000fe400078e0002 */
[----:B------:R-:W-:Y:S02]  /*27d0*/  IMAD.MOV.U32 R2, RZ, RZ, R6 ;  /* 0x000000ffff027224 */ /* 0x000fe400078e0006 */
[----:B------:R-:W-:-:S04]  /*27e0*/  IMAD.HI.U32 R9, R21, R4, RZ ;  /* 0x0000000415097227 */ /* 0x000fc800078e00ff */
[----:B------:R-:W-:Y:S02]  /*27f0*/  @!P6 IMAD.IADD R5, R5, 0x1, -R0 ;  /* 0x000000010505e824 */ /* 0x000fe400078e0a00 */
[----:B------:R-:W-:-:S03]  /*2800*/  IMAD.HI.U32 R6, R21, R2, RZ ;  /* 0x0000000215067227 */ /* 0x000fc600078e00ff */
[C---:B------:R-:W-:Y:S01]  /*2810*/  ISETP.GT.U32.AND P6, PT, R0.reuse, R5, PT ;  /* 0x000000050000720c */ /* 0x040fe20003fc4070 */
[----:B------:R-:W-:Y:S02]  /*2820*/  IMAD.MOV R7, RZ, RZ, -R9 ;  /* 0x000000ffff077224 */ /* 0x000fe400078e0a09 */
[----:B------:R-:W-:Y:S02]  /*2830*/  IMAD.MOV R6, RZ, RZ, -R6 ;  /* 0x000000ffff067224 */ /* 0x000fe400078e0a06 */
[----:B------:R-:W-:Y:S02]  /*2840*/  IMAD R4, R0, R7, R4 ;  /* 0x0000000700047224 */ /* 0x000fe400078e0204 */
[----:B------:R-:W-:Y:S02]  /*2850*/  @!P1 IMAD.IADD R10, R10, 0x1, -R0 ;  /* 0x000000010a0a9824 */ /* 0x000fe400078e0a00 */
[C---:B------:R-:W-:Y:S01]  /*2860*/  IMAD R2, R0.reuse, R6, R2 ;  /* 0x0000000600027224 */ /* 0x040fe200078e0202 */
[----:B------:R-:W-:Y:S01]  /*2870*/  ISETP.GT.U32.AND P1, PT, R0, R4, PT ;  /* 0x000000040000720c */ /* 0x000fe20003f24070 */
[----:B------:R-:W-:Y:S01]  /*2880*/  IMAD.MOV.U32 R8, RZ, RZ, R10 ;  /* 0x000000ffff087224 */ /* 0x000fe200078e000a */
[----:B------:R0:W-:Y:S01]  /*2890*/  STL [R1+0xa8], R3 ;  /* 0x0000a80301007387 */ /* 0x0001e20000100800 */
[----:B------:R-:W-:-:S02]  /*28a0*/  @!P6 IMAD.IADD R5, R5, 0x1, -R0 ;  /* 0x000000010505e824 */ /* 0x000fc400078e0a00 */
[----:B------:R-:W-:Y:S01]  /*28b0*/  @!P2 IMAD.MOV R8, RZ, RZ, -R8 ;  /* 0x000000ffff08a224 */ /* 0x000fe200078e0a08 */
[----:B------:R-:W-:Y:S01]  /*28c0*/  ISETP.GT.U32.AND P2, PT, R0, R2, PT ;  /* 0x000000020000720c */ /* 0x000fe20003f44070 */
[----:B0-----:R-:W4:Y:S06]  /*28d0*/  LDL.LU R3, [R1+0x1f8] ;  /* 0x0001f80001037983 */ /* 0x001f2c0000300800 */
[----:B------:R-:W-:Y:S01]  /*28e0*/  @!P1 IMAD.IADD R4, R4, 0x1, -R0 ;  /* 0x0000000104049824 */ /* 0x000fe200078e0a00 */
[----:B------:R-:W-:-:S04]  /*28f0*/  ISETP.GE.AND P3, PT, R24, RZ, PT ;  /* 0x000000ff1800720c */ /* 0x000fc80003f66270 */
[----:B------:R-:W-:Y:S01]  /*2900*/  ISETP.GT.U32.AND P1, PT, R0, R4, PT ;  /* 0x000000040000720c */ /* 0x000fe20003f24070 */
[----:B------:R-:W-:-:S05]  /*2910*/  @!P2 IMAD.IADD R2, R2, 0x1, -R0 ;  /* 0x000000010202a824 */ /* 0x000fca00078e0a00 */
[----:B------:R-:W-:Y:S02]  /*2920*/  ISETP.GT.U32.AND P2, PT, R0, R2, PT ;  /* 0x000000020000720c */ /* 0x000fe40003f44070 */
[----:B------:R-:W-:Y:S01]  /*2930*/  ISETP.GE.AND P0, PT, R25, RZ, PT ;  /* 0x000000ff1900720c */ /* 0x000fe20003f06270 */
[----:B------:R-:W-:-:S04]  /*2940*/  @!P4 IMAD.MOV R5, RZ, RZ, -R5 ;  /* 0x000000ffff05c224 */ /* 0x000fc800078e0a05 */
[----:B------:R-:W-:Y:S01]  /*2950*/  @!P1 IMAD.IADD R4, R4, 0x1, -R0 ;  /* 0x0000000104049824 */ /* 0x000fe200078e0a00 */
[----:B------:R-:W-:Y:S03]  /*2960*/  STL [R1+0xb0], R8 ;  /* 0x0000b00801007387 */ /* 0x000fe60000100800 */
[----:B------:R-:W-:Y:S01]  /*2970*/  @!P3 IMAD.MOV R4, RZ, RZ, -R4 ;  /* 0x000000ffff04b224 */ /* 0x000fe200078e0a04 */
[----:B------:R-:W4:Y:S01]  /*2980*/  LDL.LU R25, [R1+0x200] ;  /* 0x0002000001197983 */ /* 0x000f220000300800 */
[----:B------:R-:W-:Y:S02]  /*2990*/  @!P2 IMAD.IADD R2, R2, 0x1, -R0 ;  /* 0x000000010202a824 */ /* 0x000fe400078e0a00 */
[----:B------:R-:W-:Y:S02]  /*29a0*/  IMAD.MOV.U32 R24, RZ, RZ, R22 ;  /* 0x000000ffff187224 */ /* 0x000fe400078e0016 */
[----:B------:R-:W-:Y:S01]  /*29b0*/  IMAD.MOV.U32 R22, RZ, RZ, R19 ;  /* 0x000000ffff167224 */ /* 0x000fe200078e0013 */
[----:B--2---:R-:W-:-:S05]  /*29c0*/  IABS R12, R26 ;  /* 0x0000001a000c7213 */ /* 0x004fca0000000000 */
[----:B------:R-:W-:-:S04]  /*29d0*/  IMAD.HI.U32 R13, R21, R12, RZ ;  /* 0x0000000c150d7227 */ /* 0x000fc800078e00ff */
[----:B------:R-:W-:Y:S01]  /*29e0*/  IMAD.MOV R13, RZ, RZ, -R13 ;  /* 0x000000ffff0d7224 */ /* 0x000fe200078e0a0d */
[----:B---3--:R-:W-:-:S03]  /*29f0*/  IABS R6, R29 ;  /* 0x0000001d00067213 */ /* 0x008fc60000000000 */
[----:B------:R-:W-:Y:S01]  /*2a00*/  IMAD R12, R0, R13, R12 ;  /* 0x0000000d000c7224 */ /* 0x000fe200078e020c */
[----:B----4-:R-:W-:Y:S01]  /*2a10*/  IABS R7, R27 ;  /* 0x0000001b00077213 */ /* 0x010fe20000000000 */
[----:B------:R-:W-:-:S03]  /*2a20*/  IMAD.MOV.U32 R10, RZ, RZ, R6 ;  /* 0x000000ffff0a7224 */ /* 0x000fc600078e0006 */
[----:B------:R-:W-:Y:S01]  /*2a30*/  ISETP.GT.U32.AND P6, PT, R0, R12, PT ;  /* 0x0000000c0000720c */ /* 0x000fe20003fc4070 */
[----:B------:R-:W-:-:S04]  /*2a40*/  IMAD.HI.U32 R6, R21, R7, RZ ;  /* 0x0000000715067227 */ /* 0x000fc800078e00ff */
[----:B------:R-:W-:Y:S01]  /*2a50*/  IMAD.MOV R6, RZ, RZ, -R6 ;  /* 0x000000ffff067224 */ /* 0x000fe200078e0a06 */
[----:B------:R-:W-:-:S03]  /*2a60*/  IABS R11, R20 ;  /* 0x00000014000b7213 */ /* 0x000fc60000000000 */
[----:B------:R-:W-:-:S04]  /*2a70*/  IMAD R7, R0, R6, R7 ;  /* 0x0000000600077224 */ /* 0x000fc800078e0207 */
[----:B------:R-:W-:Y:S01]  /*2a80*/  @!P6 IMAD.IADD R12, R12, 0x1, -R0 ;  /* 0x000000010c0ce824 */ /* 0x000fe200078e0a00 */
[----:B------:R-:W-:Y:S01]  /*2a90*/  ISETP.GT.U32.AND P6, PT, R0, R7, PT ;  /* 0x000000070000720c */ /* 0x000fe20003fc4070 */
[----:B------:R-:W-:-:S04]  /*2aa0*/  IMAD.HI.U32 R9, R21, R11, RZ ;  /* 0x0000000b15097227 */ /* 0x000fc800078e00ff */
[----:B------:R-:W-:-:S04]  /*2ab0*/  IMAD.MOV R9, RZ, RZ, -R9 ;  /* 0x000000ffff097224 */ /* 0x000fc800078e0a09 */
[----:B------:R-:W-:-:S04]  /*2ac0*/  IMAD R11, R0, R9, R11 ;  /* 0x00000009000b7224 */ /* 0x000fc800078e020b */
[--C-:B------:R-:W-:Y:S01]  /*2ad0*/  @!P6 IMAD.IADD R7, R7, 0x1, -R0.reuse ;  /* 0x000000010707e824 */ /* 0x100fe200078e0a00 */
[----:B------:R-:W-:Y:S02]  /*2ae0*/  ISETP.GT.U32.AND P1, PT, R0, R11, PT ;  /* 0x0000000b0000720c */ /* 0x000fe40003f24070 */
[----:B------:R-:W-:Y:S02]  /*2af0*/  ISETP.GE.AND P5, PT, R26, RZ, PT ;  /* 0x000000ff1a00720c */ /* 0x000fe40003fa6270 */
[----:B------:R-:W-:Y:S01]  /*2b00*/  ISETP.GT.U32.AND P4, PT, R0, R7, PT ;  /* 0x000000070000720c */ /* 0x000fe20003f84070 */
[----:B------:R-:W2:Y:S04]  /*2b10*/  LDL.LU R26, [R1+0x204] ;  /* 0x00020400011a7983 */ /* 0x000ea80000300800 */
[----:B------:R-:W-:Y:S04]  /*2b20*/  STL [R1+0x8c], R5 ;  /* 0x00008c0501007387 */ /* 0x000fe80000100800 */
[----:B------:R0:W-:Y:S01]  /*2b30*/  STL [R1+0x90], R4 ;  /* 0x0000900401007387 */ /* 0x0001e20000100800 */
[----:B------:R-:W-:Y:S01]  /*2b40*/  @!P1 IMAD.IADD R11, R11, 0x1, -R0 ;  /* 0x000000010b0b9824 */ /* 0x000fe200078e0a00 */
[----:B------:R-:W-:Y:S01]  /*2b50*/  ISETP.GE.AND P1, PT, R20, RZ, PT ;  /* 0x000000ff1400720c */ /* 0x000fe20003f26270 */
[----:B------:R-:W-:-:S02]  /*2b60*/  IMAD.MOV.U32 R20, RZ, RZ, R22 ;  /* 0x000000ffff147224 */ /* 0x000fc400078e0016 */
[----:B------:R-:W3:Y:S01]  /*2b70*/  LDL.LU R22, [R1+0x208] ;  /* 0x0002080001167983 */ /* 0x000ee20000300800 */
[----:B0-----:R-:W-:-:S04]  /*2b80*/  IMAD.MOV.U32 R4, RZ, RZ, R2 ;  /* 0x000000ffff047224 */ /* 0x001fc800078e0002 */
[----:B------:R-:W-:Y:S02]  /*2b90*/  @!P0 IMAD.MOV R4, RZ, RZ, -R4 ;  /* 0x000000ffff048224 */ /* 0x000fe400078e0a04 */
[----:B------:R-:W-:Y:S01]  /*2ba0*/  @!P4 IMAD.IADD R7, R7, 0x1, -R0 ;  /* 0x000000010707c824 */ /* 0x000fe200078e0a00 */
[----:B------:R-:W-:Y:S02]  /*2bb0*/  ISETP.GE.AND P4, PT, R27, RZ, PT ;  /* 0x000000ff1b00720c */ /* 0x000fe40003f86270 */
[----:B------:R-:W-:Y:S04]  /*2bc0*/  STL [R1+0xc0], R4 ;  /* 0x0000c00401007387 */ /* 0x000fe80000100800 */
[----:B------:R-:W4:Y:S01]  /*2bd0*/  LDL R27, [R1+0x20c] ;  /* 0x00020c00011b7983 */ /* 0x000f220000100800 */
[----:B------:R-:W-:-:S04]  /*2be0*/  IMAD.HI.U32 R8, R21, R10, RZ ;  /* 0x0000000a15087227 */ /* 0x000fc800078e00ff */
[----:B------:R-:W-:-:S04]  /*2bf0*/  IMAD.MOV R8, RZ, RZ, -R8 ;  /* 0x000000ffff087224 */ /* 0x000fc800078e0a08 */
[----:B------:R-:W-:-:S05]  /*2c00*/  IMAD R10, R0, R8, R10 ;  /* 0x00000008000a7224 */ /* 0x000fca00078e020a */
[----:B------:R-:W-:Y:S02]  /*2c10*/  ISETP.GT.U32.AND P2, PT, R0, R10, PT ;  /* 0x0000000a0000720c */ /* 0x000fe40003f44070 */
[----:B------:R-:W-:Y:S01]  /*2c20*/  IABS R6, R28 ;  /* 0x0000001c00067213 */ /* 0x000fe20000000000 */
[----:B------:R-:W-:-:S04]  /*2c30*/  IMAD.MOV.U32 R19, RZ, RZ, R15 ;  /* 0x000000ffff137224 */ /* 0x000fc800078e000f */
[----:B------:R-:W-:Y:S01]  /*2c40*/  IMAD.HI.U32 R15, R21, R6, RZ ;  /* 0x00000006150f7227 */ /* 0x000fe200078e00ff */
[----:B------:R-:W-:-:S03]  /*2c50*/  IABS R8, R24 ;  /* 0x0000001800087213 */ /* 0x000fc60000000000 */
[----:B------:R-:W-:Y:S02]  /*2c60*/  IMAD.MOV R15, RZ, RZ, -R15 ;  /* 0x000000ffff0f7224 */ /* 0x000fe400078e0a0f */
[----:B------:R-:W-:Y:S01]  /*2c70*/  @!P2 IMAD.IADD R10, R10, 0x1, -R0 ;  /* 0x000000010a0aa824 */ /* 0x000fe200078e0a00 */
[C---:B------:R-:W-:Y:S02]  /*2c80*/  ISETP.GT.U32.AND P2, PT, R0.reuse, R12, PT ;  /* 0x0000000c0000720c */ /* 0x040fe40003f44070 */
[----:B------:R-:W-:Y:S01]  /*2c90*/  IABS R13, R3 ;  /* 0x00000003000d7213 */ /* 0x000fe20000000000 */
[----:B------:R-:W-:-:S04]  /*2ca0*/  IMAD R6, R0, R15, R6 ;  /* 0x0000000f00067224 */ /* 0x000fc800078e0206 */
[C---:B------:R-:W-:Y:S01]  /*2cb0*/  IMAD.HI.U32 R14, R21.reuse, R13, RZ ;  /* 0x0000000d150e7227 */ /* 0x040fe200078e00ff */
[C---:B------:R-:W-:Y:S02]  /*2cc0*/  ISETP.GT.U32.AND P6, PT, R0.reuse, R11, PT ;  /* 0x0000000b0000720c */ /* 0x040fe40003fc4070 */
[C---:B------:R-:W-:Y:S01]  /*2cd0*/  ISETP.GT.U32.AND P3, PT, R0.reuse, R10, PT ;  /* 0x0000000a0000720c */ /* 0x040fe20003f64070 */
[----:B------:R-:W-:Y:S02]  /*2ce0*/  IMAD.MOV R14, RZ, RZ, -R14 ;  /* 0x000000ffff0e7224 */ /* 0x000fe400078e0a0e */
[----:B------:R-:W-:Y:S01]  /*2cf0*/  IMAD.HI.U32 R9, R21, R8, RZ ;  /* 0x0000000815097227 */ /* 0x000fe200078e00ff */
[----:B------:R-:W-:-:S03]  /*2d00*/  ISETP.GT.U32.AND P0, PT, R0, R6, PT ;  /* 0x000000060000720c */ /* 0x000fc60003f04070 */
[----:B------:R-:W-:Y:S02]  /*2d10*/  IMAD R13, R0, R14, R13 ;  /* 0x0000000e000d7224 */ /* 0x000fe400078e020d */
[----:B------:R-:W-:Y:S02]  /*2d20*/  IMAD.MOV R9, RZ, RZ, -R9 ;  /* 0x000000ffff097224 */ /* 0x000fe400078e0a09 */
[----:B------:R-:W-:Y:S01]  /*2d30*/  @!P2 IMAD.IADD R12, R12, 0x1, -R0 ;  /* 0x000000010c0ca824 */ /* 0x000fe200078e0a00 */
[C---:B------:R-:W-:Y:S01]  /*2d40*/  ISETP.GT.U32.AND P2, PT, R0.reuse, R13, PT ;  /* 0x0000000d0000720c */ /* 0x040fe20003f44070 */
[----:B------:R-:W-:Y:S02]  /*2d50*/  IMAD R8, R0, R9, R8 ;  /* 0x0000000900087224 */ /* 0x000fe400078e0208 */
[--C-:B------:R-:W-:Y:S02]  /*2d60*/  @!P6 IMAD.IADD R11, R11, 0x1, -R0.reuse ;  /* 0x000000010b0be824 */ /* 0x100fe400078e0a00 */
[----:B------:R-:W-:Y:S01]  /*2d70*/  @!P3 IMAD.IADD R10, R10, 0x1, -R0 ;  /* 0x000000010a0ab824 */ /* 0x000fe200078e0a00 */
[----:B------:R-:W-:-:S02]  /*2d80*/  ISETP.GT.U32.AND P6, PT, R0, R8, PT ;  /* 0x000000080000720c */ /* 0x000fc40003fc4070 */
[----:B------:R-:W-:Y:S01]  /*2d90*/  ISETP.GE.AND P3, PT, R29, RZ, PT ;  /* 0x000000ff1d00720c */ /* 0x000fe20003f66270 */
[----:B------:R-:W-:Y:S01]  /*2da0*/  @!P0 IMAD.IADD R6, R6, 0x1, -R0 ;  /* 0x0000000106068824 */ /* 0x000fe200078e0a00 */
[----:B------:R-:W-:Y:S01]  /*2db0*/  IABS R5, R25 ;  /* 0x0000001900057213 */ /* 0x000fe20000000000 */
[----:B------:R-:W-:Y:S02]  /*2dc0*/  @!P5 IMAD.MOV R12, RZ, RZ, -R12 ;  /* 0x000000ffff0cd224 */ /* 0x000fe400078e0a0c */
[----:B------:R-:W-:Y:S01]  /*2dd0*/  @!P2 IMAD.IADD R13, R13, 0x1, -R0 ;  /* 0x000000010d0da824 */ /* 0x000fe200078e0a00 */
[----:B------:R-:W-:Y:S01]  /*2de0*/  ISETP.GE.AND P2, PT, R3, RZ, PT ;  /* 0x000000ff0300720c */ /* 0x000fe20003f46270 */
[----:B------:R-:W-:Y:S01]  /*2df0*/  IMAD.MOV.U32 R3, RZ, RZ, R10 ;  /* 0x000000ffff037224 */ /* 0x000fe200078e000a */
[C---:B------:R-:W-:Y:S01]  /*2e00*/  ISETP.GT.U32.AND P5, PT, R0.reuse, R6, PT ;  /* 0x000000060000720c */ /* 0x040fe20003fa4070 */
[----:B------:R-:W-:Y:S01]  /*2e10*/  @!P1 IMAD.MOV R11, RZ, RZ, -R11 ;  /* 0x000000ffff0b9224 */ /* 0x000fe200078e0a0b */
[----:B------:R-:W-:Y:S01]  /*2e20*/  ISETP.GT.U32.AND P1, PT, R0, R13, PT ;  /* 0x0000000d0000720c */ /* 0x000fe20003f24070 */
[----:B------:R-:W-:-:S02]  /*2e30*/  @!P6 IMAD.IADD R8, R8, 0x1, -R0 ;  /* 0x000000010808e824 */ /* 0x000fc400078e0a00 */
[----:B------:R-:W-:Y:S01]  /*2e40*/  IMAD.HI.U32 R9, R21, R5, RZ ;  /* 0x0000000515097227 */ /* 0x000fe200078e00ff */
[----:B------:R-:W-:-:S03]  /*2e50*/  ISETP.GE.AND P0, PT, R28, RZ, PT ;  /* 0x000000ff1c00720c */ /* 0x000fc60003f06270 */
[----:B------:R-:W-:Y:S01]  /*2e60*/  @!P3 IMAD.MOV R3, RZ, RZ, -R3 ;  /* 0x000000ffff03b224 */ /* 0x000fe200078e0a03 */
[----:B------:R-:W-:Y:S01]  /*2e70*/  STL [R1+0x94], R12 ;  /* 0x0000940c01007387 */ /* 0x000fe20000100800 */
[----:B------:R-:W-:Y:S01]  /*2e80*/  IMAD.MOV R9, RZ, RZ, -R9 ;  /* 0x000000ffff097224 */ /* 0x000fe200078e0a09 */
[----:B------:R-:W-:Y:S02]  /*2e90*/  ISETP.GT.U32.AND P6, PT, R0, R8, PT ;  /* 0x000000080000720c */ /* 0x000fe40003fc4070 */
[----:B------:R-:W-:Y:S01]  /*2ea0*/  STL [R1+0x9c], R11 ;  /* 0x00009c0b01007387 */ /* 0x000fe20000100800 */
[----:B------:R-:W-:-:S03]  /*2eb0*/  @!P4 IMAD.MOV R7, RZ, RZ, -R7 ;  /* 0x000000ffff07c224 */ /* 0x000fc600078e0a07 */
[----:B------:R0:W-:Y:S01]  /*2ec0*/  STL [R1+0xa4], R3 ;  /* 0x0000a40301007387 */ /* 0x0001e20000100800 */
[----:B------:R-:W-:Y:S01]  /*2ed0*/  ISETP.GE.AND P3, PT, R24, RZ, PT ;  /* 0x000000ff1800720c */ /* 0x000fe20003f66270 */
[----:B------:R-:W-:Y:S02]  /*2ee0*/  IMAD R5, R0, R9, R5 ;  /* 0x0000000900057224 */ /* 0x000fe400078e0205 */
[--C-:B------:R-:W-:Y:S01]  /*2ef0*/  @!P5 IMAD.IADD R6, R6, 0x1, -R0.reuse ;  /* 0x000000010606d824 */ /* 0x100fe200078e0a00 */
[----:B0-----:R-:W4:Y:S04]  /*2f00*/  LDL.LU R3, [R1+0x214] ;  /* 0x0002140001037983 */ /* 0x001f280000300800 */
[----:B------:R-:W4:Y:S04]  /*2f10*/  LDL.LU R29, [R1+0x218] ;  /* 0x00021800011d7983 */ /* 0x000f280000300800 */
[----:B------:R-:W4:Y:S04]  /*2f20*/  LDL.LU R28, [R1+0x21c] ;  /* 0x00021c00011c7983 */ /* 0x000f280000300800 */
[----:B------:R-:W4:Y:S01]  /*2f30*/  LDL.LU R24, [R1+0x220] ;  /* 0x0002200001187983 */ /* 0x000f220000300800 */
[----:B------:R-:W-:-:S02]  /*2f40*/  @!P1 IMAD.IADD R13, R13, 0x1, -R0 ;  /* 0x000000010d0d9824 */ /* 0x000fc400078e0a00 */
[----:B------:R-:W-:Y:S01]  /*2f50*/  @!P6 IMAD.IADD R8, R8, 0x1, -R0 ;  /* 0x000000010808e824 */ /* 0x000fe200078e0a00 */
[----:B--2---:R-:W-:Y:S02]  /*2f60*/  IABS R2, R26 ;  /* 0x0000001a00027213 */ /* 0x004fe40000000000 */
[----:B------:R-:W-:Y:S02]  /*2f70*/  ISETP.GE.AND P6, PT, R26, RZ, PT ;  /* 0x000000ff1a00720c */ /* 0x000fe40003fc6270 */
[----:B---3--:R-:W-:Y:S02]  /*2f80*/  IABS R12, R22 ;  /* 0x00000016000c7213 */ /* 0x008fe40000000000 */
[----:B----4-:R-:W-:Y:S02]  /*2f90*/  IABS R9, R27 ;  /* 0x0000001b00097213 */ /* 0x010fe40000000000 */
[----:B------:R-:W2:Y:S04]  /*2fa0*/  LDL R27, [R1+0x210] ;  /* 0x00021000011b7983 */ /* 0x000ea80000100800 */
[----:B------:R0:W-:Y:S04]  /*2fb0*/  STL [R1+0xb4], R7 ;  /* 0x0000b40701007387 */ /* 0x0001e80000100800 */
[----:B------:R1:W-:Y:S04]  /*2fc0*/  STL [R1+0x12e8], R13 ;  /* 0x0012e80d01007387 */ /* 0x0003e80000100800 */
[----:B------:R-:W3:Y:S01]  /*2fd0*/  LDL.LU R26, [R1+0x224] ;  /* 0x00022400011a7983 */ /* 0x000ee20000300800 */
[----:B0-----:R-:W-:-:S04]  /*2fe0*/  IMAD.MOV.U32 R7, RZ, RZ, R6 ;  /* 0x000000ffff077224 */ /* 0x001fc800078e0006 */
[----:B------:R-:W-:Y:S01]  /*2ff0*/  @!P0 IMAD.MOV R7, RZ, RZ, -R7 ;  /* 0x000000ffff078224 */ /* 0x000fe200078e0a07 */
[----:B------:R-:W-:Y:S02]  /*3000*/  ISETP.GE.AND P0, PT, R22, RZ, PT ;  /* 0x000000ff1600720c */ /* 0x000fe40003f06270 */
[----:B------:R-:W4:Y:S04]  /*3010*/  LDL.LU R22, [R1+0x228] ;  /* 0x0002280001167983 */ /* 0x000f280000300800 */
[----:B------:R0:W-:Y:S04]  /*3020*/  STL [R1+0xac], R7 ;  /* 0x0000ac0701007387 */ /* 0x0001e80000100800 */
[----:B-1----:R-:W2:Y:S01]  /*3030*/  LDL.LU R13, [R1+0x20c] ;  /* 0x00020c00010d7983 */ /* 0x002ea20000300800 */
[----:B------:R-:W-:-:S04]  /*3040*/  IMAD.HI.U32 R4, R21, R2, RZ ;  /* 0x0000000215047227 */ /* 0x000fc800078e00ff */
[----:B------:R-:W-:-:S04]  /*3050*/  IMAD.MOV R4, RZ, RZ, -R4 ;  /* 0x000000ffff047224 */ /* 0x000fc800078e0a04 */
[----:B------:R-:W-:-:S05]  /*3060*/  IMAD R2, R0, R4, R2 ;  /* 0x0000000400027224 */ /* 0x000fca00078e0202 */
[----:B------:R-:W-:Y:S01]  /*3070*/  ISETP.GT.U32.AND P1, PT, R0, R2, PT ;  /* 0x000000020000720c */ /* 0x000fe20003f24070 */
[----:B------:R-:W-:-:S12]  /*3080*/  IMAD.HI.U32 R6, R21, R9, RZ ;  /* 0x0000000915067227 */ /* 0x000fd800078e00ff */
[----:B------:R-:W-:-:S05]  /*3090*/  @!P1 IMAD.IADD R2, R2, 0x1, -R0 ;  /* 0x0000000102029824 */ /* 0x000fca00078e0a00 */
[----:B------:R-:W-:Y:S01]  /*30a0*/  ISETP.GT.U32.AND P1, PT, R0, R2, PT ;  /* 0x000000020000720c */ /* 0x000fe20003f24070 */
[----:B------:R-:W-:-:S04]  /*30b0*/  IMAD.MOV R6, RZ, RZ, -R6 ;  /* 0x000000ffff067224 */ /* 0x000fc800078e0a06 */
[----:B------:R-:W-:-:S08]  /*30c0*/  IMAD R9, R0, R6, R9 ;  /* 0x0000000600097224 */ /* 0x000fd000078e0209 */
[----:B------:R-:W-:Y:S01]  /*30d0*/  @!P1 IMAD.IADD R2, R2, 0x1, -R0 ;  /* 0x0000000102029824 */ /* 0x000fe200078e0a00 */
[----:B------:R-:W-:-:S13]  /*30e0*/  ISETP.GT.U32.AND P1, PT, R0, R9, PT ;  /* 0x000000090000720c */ /* 0x000fda0003f24070 */
[----:B------:R-:W-:Y:S02]  /*30f0*/  @!P1 IMAD.IADD R9, R9, 0x1, -R0 ;  /* 0x0000000109099824 */ /* 0x000fe400078e0a00 */
[----:B------:R-:W-:-:S04]  /*3100*/  IMAD.HI.U32 R4, R21, R12, RZ ;  /* 0x0000000c15047227 */ /* 0x000fc800078e00ff */
[----:B------:R-:W-:Y:S01]  /*3110*/  IMAD.MOV R4, RZ, RZ, -R4 ;  /* 0x000000ffff047224 */ /* 0x000fe200078e0a04 */
[----:B0-----:R-:W-:-:S03]  /*3120*/  IABS R7, R3 ;  /* 0x0000000300077213 */ /* 0x001fc60000000000 */
[----:B------:R-:W-:Y:S01]  /*3130*/  IMAD R12, R0, R4, R12 ;  /* 0x00000004000c7224 */ /* 0x000fe200078e020c */
[----:B--2---:R-:W-:Y:S02]  /*3140*/  ISETP.GE.AND P1, PT, R13, RZ, PT ;  /* 0x000000ff0d00720c */ /* 0x004fe40003f26270 */
[----:B------:R-:W2:Y:S01]  /*3150*/  LDL.LU R13, [R1+0x12e8] ;  /* 0x0012e800010d7983 */ /* 0x000ea20000300800 */
[----:B------:R-:W-:Y:S01]  /*3160*/  IABS R4, R27 ;  /* 0x0000001b00047213 */ /* 0x000fe20000000000 */
[----:B------:R-:W-:Y:S02]  /*3170*/  IMAD.MOV.U32 R27, RZ, RZ, R17 ;  /* 0x000000ffff1b7224 */ /* 0x000fe400078e0011 */
[----:B------:R-:W-:-:S04]  /*3180*/  IMAD.HI.U32 R17, R21, R7, RZ ;  /* 0x0000000715117227 */ /* 0x000fc800078e00ff */
[----:B------:R-:W-:-:S04]  /*3190*/  IMAD.MOV R17, RZ, RZ, -R17 ;  /* 0x000000ffff117224 */ /* 0x000fc800078e0a11 */
[C---:B------:R-:W-:Y:S02]  /*31a0*/  IMAD R7, R0.reuse, R17, R7 ;  /* 0x0000001100077224 */ /* 0x040fe400078e0207 */
[----:B------:R-:W4:Y:S01]  /*31b0*/  LDL.LU R17, [R1+0x210] ;  /* 0x0002100001117983 */ /* 0x000f220000300800 */
[----:B------:R-:W-:-:S13]  /*31c0*/  ISETP.GT.U32.AND P4, PT, R0, R5, PT ;  /* 0x000000050000720c */ /* 0x000fda0003f84070 */
[----:B------:R-:W-:-:S05]  /*31d0*/  @!P4 IMAD.IADD R5, R5, 0x1, -R0 ;  /* 0x000000010505c824 */ /* 0x000fca00078e0a00 */
[----:B------:R-:W-:Y:S02]  /*31e0*/  ISETP.GT.U32.AND P4, PT, R0, R5, PT ;  /* 0x000000050000720c */ /* 0x000fe40003f84070 */
[----:B------:R-:W-:Y:S02]  /*31f0*/  IABS R6, R29 ;  /* 0x0000001d00067213 */ /* 0x000fe40000000000 */
[----:B------:R-:W-:Y:S01]  /*3200*/  ISETP.GE.AND P5, PT, R25, RZ, PT ;  /* 0x000000ff1900720c */ /* 0x000fe20003fa6270 */
[----:B------:R-:W-:Y:S02]  /*3210*/  IMAD.MOV.U32 R25, RZ, RZ, R20 ;  /* 0x000000ffff197224 */ /* 0x000fe400078e0014 */
[----:B------:R-:W-:-:S06]  /*3220*/  IMAD.MOV.U32 R20, RZ, RZ, R16 ;  /* 0x000000ffff147224 */ /* 0x000fcc00078e0010 */
[----:B------:R-:W-:Y:S01]  /*3230*/  @!P4 IMAD.IADD R5, R5, 0x1, -R0 ;  /* 0x000000010505c824 */ /* 0x000fe200078e0a00 */
[----:B------:R-:W-:Y:S01]  /*3240*/  ISETP.GT.U32.AND P4, PT, R0, R12, PT ;  /* 0x0000000c0000720c */ /* 0x000fe20003f84070 */
[----:B------:R-:W-:-:S04]  /*3250*/  IMAD.HI.U32 R16, R21, R6, RZ ;  /* 0x0000000615107227 */ /* 0x000fc800078e00ff */
[----:B------:R-:W-:-:S04]  /*3260*/  IMAD.HI.U32 R14, R21, R4, RZ ;  /* 0x00000004150e7227 */ /* 0x000fc800078e00ff */
[----:B------:R-:W-:Y:S02]  /*3270*/  IMAD.MOV R16, RZ, RZ, -R16 ;  /* 0x000000ffff107224 */ /* 0x000fe400078e0a10 */
[----:B------:R-:W-:Y:S02]  /*3280*/  IMAD.MOV R14, RZ, RZ, -R14 ;  /* 0x000000ffff0e7224 */ /* 0x000fe400078e0a0e */
[C---:B------:R-:W-:Y:S01]  /*3290*/  IMAD R6, R0.reuse, R16, R6 ;  /* 0x0000001000067224 */ /* 0x040fe200078e0206 */
[----:B------:R-:W-:Y:S01]  /*32a0*/  IABS R11, R28 ;  /* 0x0000001c000b7213 */ /* 0x000fe20000000000 */
[----:B------:R-:W-:Y:S02]  /*32b0*/  IMAD R4, R0, R14, R4 ;  /* 0x0000000e00047224 */ /* 0x000fe400078e0204 */
[----:B------:R-:W-:Y:S02]  /*32c0*/  @!P4 IMAD.IADD R12, R12, 0x1, -R0 ;  /* 0x000000010c0cc824 */ /* 0x000fe400078e0a00 */
[----:B------:R-:W-:Y:S01]  /*32d0*/  IMAD.HI.U32 R15, R21, R11, RZ ;  /* 0x0000000b150f7227 */ /* 0x000fe200078e00ff */
[----:B------:R-:W-:-:S03]  /*32e0*/  ISETP.GT.U32.AND P4, PT, R0, R4, PT ;  /* 0x000000040000720c */ /* 0x000fc60003f84070 */
[----:B------:R-:W-:Y:S02]  /*32f0*/  IMAD.MOV R15, RZ, RZ, -R15 ;  /* 0x000000ffff0f7224 */ /* 0x000fe400078e0a0f */
[----:B------:R-:W-:Y:S01]  /*3300*/  @!P5 IMAD.MOV R5, RZ, RZ, -R5 ;  /* 0x000000ffff05d224 */ /* 0x000fe200078e0a05 */
[C---:B------:R-:W-:Y:S01]  /*3310*/  ISETP.GT.U32.AND P5, PT, R0.reuse, R7, PT ;  /* 0x000000070000720c */ /* 0x040fe20003fa4070 */
[C---:B------:R-:W-:Y:S01]  /*3320*/  IMAD R11, R0.reuse, R15, R11 ;  /* 0x0000000f000b7224 */ /* 0x040fe200078e020b */
[----:B------:R-:W-:Y:S01]  /*3330*/  IABS R10, R24 ;  /* 0x00000018000a7213 */ /* 0x000fe20000000000 */
[----:B------:R-:W-:Y:S01]  /*3340*/  @!P3 IMAD.MOV R8, RZ, RZ, -R8 ;  /* 0x000000ffff08b224 */ /* 0x000fe200078e0a08 */
[----:B------:R-:W-:-:S03]  /*3350*/  ISETP.GT.U32.AND P3, PT, R0, R9, PT ;  /* 0x000000090000720c */ /* 0x000fc60003f64070 */
[----:B------:R-:W-:Y:S02]  /*3360*/  @!P4 IMAD.IADD R4, R4, 0x1, -R0 ;  /* 0x000000010404c824 */ /* 0x000fe400078e0a00 */
[----:B------:R-:W-:-:S03]  /*3370*/  IMAD.HI.U32 R14, R21, R10, RZ ;  /* 0x0000000a150e7227 */ /* 0x000fc600078e00ff */
[C---:B------:R-:W-:Y:S01]  /*3380*/  ISETP.GT.U32.AND P4, PT, R0.reuse, R4, PT ;  /* 0x000000040000720c */ /* 0x040fe20003f84070 */
[----:B------:R-:W-:Y:S02]  /*3390*/  @!P6 IMAD.MOV R2, RZ, RZ, -R2 ;  /* 0x000000ffff02e224 */ /* 0x000fe400078e0a02 */
[----:B------:R-:W-:Y:S02]  /*33a0*/  IMAD.MOV R14, RZ, RZ, -R14 ;  /* 0x000000ffff0e7224 */ /* 0x000fe400078e0a0e */
[----:B------:R-:W-:Y:S02]  /*33b0*/  @!P5 IMAD.IADD R7, R7, 0x1, -R0 ;  /* 0x000000010707d824 */ /* 0x000fe400078e0a00 */
[C---:B------:R-:W-:Y:S02]  /*33c0*/  IMAD R10, R0.reuse, R14, R10 ;  /* 0x0000000e000a7224 */ /* 0x040fe400078e020a */
[----:B------:R-:W-:Y:S01]  /*33d0*/  @!P3 IMAD.IADD R9, R9, 0x1, -R0 ;  /* 0x000000010909b824 */ /* 0x000fe200078e0a00 */
[----:B------:R-:W-:-:S03]  /*33e0*/  ISETP.GT.U32.AND P6, PT, R0, R6, PT ;  /* 0x000000060000720c */ /* 0x000fc60003fc4070 */
[----:B------:R-:W-:Y:S01]  /*33f0*/  @!P4 IMAD.IADD R4, R4, 0x1, -R0 ;  /* 0x000000010404c824 */ /* 0x000fe200078e0a00 */
[----:B------:R-:W-:Y:S01]  /*3400*/  ISETP.GT.U32.AND P4, PT, R0, R10, PT ;  /* 0x0000000a0000720c */ /* 0x000fe20003f84070 */
[----:B------:R-:W-:-:S08]  /*3410*/  @!P1 IMAD.MOV R9, RZ, RZ, -R9 ;  /* 0x000000ffff099224 */ /* 0x000fd000078e0a09 */
[----:B------:R-:W-:-:S04]  /*3420*/  @!P6 IMAD.IADD R6, R6, 0x1, -R0 ;  /* 0x000000010606e824 */ /* 0x000fc800078e0a00 */
[----:B------:R-:W-:Y:S01]  /*3430*/  @!P4 IMAD.IADD R10, R10, 0x1, -R0 ;  /* 0x000000010a0ac824 */ /* 0x000fe200078e0a00 */
[----:B------:R-:W-:-:S04]  /*3440*/  ISETP.GE.AND P5, PT, R3, RZ, PT ;  /* 0x000000ff0300720c */ /* 0x000fc80003fa6270 */
[----:B------:R-:W-:Y:S02]  /*3450*/  ISETP.GT.U32.AND P4, PT, R0, R10, PT ;  /* 0x0000000a0000720c */ /* 0x000fe40003f84070 */
[----:B------:R-:W-:-:S11]  /*3460*/  ISETP.GE.AND P6, PT, R29, RZ, PT ;  /* 0x000000ff1d00720c */ /* 0x000fd60003fc6270 */
[----:B------:R-:W-:Y:S01]  /*3470*/  @!P4 IMAD.IADD R10, R10, 0x1, -R0 ;  /* 0x000000010a0ac824 */ /* 0x000fe200078e0a00 */
[----:B---3--:R-:W-:Y:S01]  /*3480*/  ISETP.GE.AND P4, PT, R26, RZ, PT ;  /* 0x000000ff1a00720c */ /* 0x008fe20003f86270 */
[----:B--2---:R-:W-:-:S04]  /*3490*/  IMAD.MOV.U32 R16, RZ, RZ, R13 ;  /* 0x000000ffff107224 */ /* 0x004fc800078e000d */
[----:B------:R-:W-:Y:S01]  /*34a0*/  @!P2 IMAD.MOV R16, RZ, RZ, -R16 ;  /* 0x000000ffff10a224 */ /* 0x000fe200078e0a10 */
[----:B------:R-:W-:Y:S02]  /*34b0*/  ISETP.GT.U32.AND P2, PT, R0, R12, PT ;  /* 0x0000000c0000720c */ /* 0x000fe40003f44070 */
[----:B------:R-:W-:-:S11]  /*34c0*/  IABS R13, R26 ;  /* 0x0000001a000d7213 */ /* 0x000fd60000000000 */
[--C-:B------:R-:W-:Y:S01]  /*34d0*/  @!P2 IMAD.IADD R12, R12, 0x1, -R0.reuse ;  /* 0x000000010c0ca824 */ /* 0x100fe200078e0a00 */
[C---:B------:R-:W-:Y:S01]  /*34e0*/  ISETP.GT.U32.AND P2, PT, R0.reuse, R11, PT ;  /* 0x0000000b0000720c */ /* 0x040fe20003f44070 */
[----:B------:R-:W-:Y:S04]  /*34f0*/  STL [R1+0x80], R16 ;  /* 0x0000801001007387 */ /* 0x000fe80000100800 */
[----:B------:R-:W-:Y:S04]  /*3500*/  STL [R1+0x7c], R8 ;  /* 0x00007c0801007387 */ /* 0x000fe80000100800 */
[----:B------:R0:W-:Y:S04]  /*3510*/  STL [R1+0x78], R5 ;  /* 0x0000780501007387 */ /* 0x0001e80000100800 */
[----:B------:R1:W-:Y:S01]  /*3520*/  STL [R1+0x74], R2 ;  /* 0x0000740201007387 */ /* 0x0003e20000100800 */
[----:B------:R-:W-:Y:S01]  /*3530*/  @!P2 IMAD.IADD R11, R11, 0x1, -R0 ;  /* 0x000000010b0ba824 */ /* 0x000fe200078e0a00 */
[----:B------:R-:W-:Y:S01]  /*3540*/  ISETP.GT.U32.AND P2, PT, R0, R7, PT ;  /* 0x000000070000720c */ /* 0x000fe20003f44070 */
[----:B------:R-:W-:Y:S01]  /*3550*/  @!P0 IMAD.MOV R12, RZ, RZ, -R12 ;  /* 0x000000ffff0c8224 */ /* 0x000fe200078e0a0c */
[----:B----4-:R-:W-:Y:S01]  /*3560*/  ISETP.GE.AND P3, PT, R17, RZ, PT ;  /* 0x000000ff1100720c */ /* 0x010fe20003f66270 */
[----:B------:R-:W2:Y:S01]  /*3570*/  LDL.LU R3, [R1+0x12e4] ;  /* 0x0012e40001037983 */ /* 0x000ea20000300800 */
[----:B0-----:R-:W-:Y:S01]  /*3580*/  IMAD.HI.U32 R5, R21, R13, RZ ;  /* 0x0000000d15057227 */ /* 0x001fe200078e00ff */
[----:B-1----:R-:W-:-:S03]  /*3590*/  IABS R2, R22 ;  /* 0x0000001600027213 */ /* 0x002fc60000000000 */
[----:B------:R-:W-:Y:S01]  /*35a0*/  IMAD.MOV R5, RZ, RZ, -R5 ;  /* 0x000000ffff057224 */ /* 0x000fe200078e0a05 */
[----:B------:R-:W-:Y:S01]  /*35b0*/  ISETP.GT.U32.AND P1, PT, R0, R11, PT ;  /* 0x0000000b0000720c */ /* 0x000fe20003f24070 */
[----:B------:R-:W-:-:S04]  /*35c0*/  IMAD.HI.U32 R8, R21, R2, RZ ;  /* 0x0000000215087227 */ /* 0x000fc800078e00ff */
[C---:B------:R-:W-:Y:S02]  /*35d0*/  IMAD R5, R0.reuse, R5, R13 ;  /* 0x0000000500057224 */ /* 0x040fe400078e020d */
[----:B------:R-:W-:Y:S02]  /*35e0*/  IMAD.MOV R8, RZ, RZ, -R8 ;  /* 0x000000ffff087224 */ /* 0x000fe400078e0a08 */
[----:B------:R-:W-:Y:S01]  /*35f0*/  @!P2 IMAD.IADD R7, R7, 0x1, -R0 ;  /* 0x000000010707a824 */ /* 0x000fe200078e0a00 */
[C---:B------:R-:W-:Y:S01]  /*3600*/  ISETP.GT.U32.AND P2, PT, R0.reuse, R5, PT ;  /* 0x000000050000720c */ /* 0x040fe20003f44070 */
[----:B------:R-:W-:Y:S02]  /*3610*/  IMAD R2, R0, R8, R2 ;  /* 0x0000000800027224 */ /* 0x000fe400078e0202 */
[----:B------:R-:W-:-:S03]  /*3620*/  @!P1 IMAD.IADD R11, R11, 0x1, -R0 ;  /* 0x000000010b0b9824 */ /* 0x000fc600078e0a00 */
[C---:B------:R-:W-:Y:S02]  /*3630*/  ISETP.GT.U32.AND P1, PT, R0.reuse, R2, PT ;  /* 0x000000020000720c */ /* 0x040fe40003f24070 */
[----:B------:R-:W-:Y:S01]  /*3640*/  ISETP.GT.U32.AND P0, PT, R0, R6, PT ;  /* 0x000000060000720c */ /* 0x000fe20003f04070 */
[----:B------:R-:W-:Y:S04]  /*3650*/  STL [R1+0x70], R12 ;  /* 0x0000700c01007387 */ /* 0x000fe80000100800 */
[--C-:B------:R-:W-:Y:S01]  /*3660*/  @!P2 IMAD.IADD R5, R5, 0x1, -R0.reuse ;  /* 0x000000010505a824 */ /* 0x100fe200078e0a00 */
[----:B------:R0:W-:Y:S05]  /*3670*/  STL [R1+0x6c], R9 ;  /* 0x00006c0901007387 */ /* 0x0001ea0000100800 */
[----:B------:R-:W-:Y:S01]  /*3680*/  @!P1 IMAD.IADD R2, R2, 0x1, -R0 ;  /* 0x0000000102029824 */ /* 0x000fe200078e0a00 */
[----:B------:R-:W-:Y:S01]  /*3690*/  ISETP.GT.U32.AND P1, PT, R0, R5, PT ;  /* 0x000000050000720c */ /* 0x000fe20003f24070 */
[----:B0-----:R-:W-:-:S02]  /*36a0*/  IMAD.MOV.U32 R9, RZ, RZ, R4 ;  /* 0x000000ffff097224 */ /* 0x001fc400078e0004 */
[----:B------:R-:W-:Y:S02]  /*36b0*/  @!P0 IMAD.IADD R6, R6, 0x1, -R0 ;  /* 0x0000000106068824 */ /* 0x000fe400078e0a00 */
[----:B------:R-:W-:Y:S01]  /*36c0*/  @!P3 IMAD.MOV R9, RZ, RZ, -R9 ;  /* 0x000000ffff09b224 */ /* 0x000fe200078e0a09 */
[----:B------:R-:W-:Y:S02]  /*36d0*/  ISETP.GE.AND P3, PT, R28, RZ, PT ;  /* 0x000000ff1c00720c */ /* 0x000fe40003f66270 */
[----:B------:R-:W-:Y:S01]  /*36e0*/  ISETP.GE.AND P0, PT, R24, RZ, PT ;  /* 0x000000ff1800720c */ /* 0x000fe20003f06270 */
[----:B------:R-:W-:Y:S01]  /*36f0*/  IMAD.MOV.U32 R14, RZ, RZ, R7 ;  /* 0x000000ffff0e7224 */ /* 0x000fe200078e0007 */
[----:B------:R-:W-:Y:S01]  /*3700*/  ISETP.GE.AND P2, PT, R22, RZ, PT ;  /* 0x000000ff1600720c */ /* 0x000fe20003f46270 */
[----:B------:R-:W-:Y:S02]  /*3710*/  IMAD.MOV.U32 R13, RZ, RZ, R6 ;  /* 0x000000ffff0d7224 */ /* 0x000fe400078e0006 */
[----:B------:R-:W-:Y:S01]  /*3720*/  IMAD.MOV.U32 R22, RZ, RZ, R23 ;  /* 0x000000ffff167224 */ /* 0x000fe200078e0017 */
[----:B------:R-:W-:Y:S01]  /*3730*/  STL [R1+0x68], R9 ;  /* 0x0000680901007387 */ /* 0x000fe20000100800 */
[----:B------:R-:W-:-:S02]  /*3740*/  IMAD.MOV.U32 R23, RZ, RZ, R18 ;  /* 0x000000ffff177224 */ /* 0x000fc400078e0012 */
[----:B------:R-:W-:Y:S02]  /*3750*/  @!P5 IMAD.MOV R14, RZ, RZ, -R14 ;  /* 0x000000ffff0ed224 */ /* 0x000fe400078e0a0e */
[----:B------:R-:W-:Y:S02]  /*3760*/  IMAD.MOV.U32 R18, RZ, RZ, R19 ;  /* 0x000000ffff127224 */ /* 0x000fe400078e0013 */
[----:B------:R-:W-:Y:S01]  /*3770*/  @!P1 IMAD.IADD R5, R5, 0x1, -R0 ;  /* 0x0000000105059824 */ /* 0x000fe200078e0a00 */
[----:B------:R-:W3:Y:S01]  /*3780*/  LDL.LU R19, [R1+0x244] ;  /* 0x0002440001137983 */ /* 0x000ee20000300800 */
[----:B------:R-:W-:Y:S02]  /*3790*/  @!P6 IMAD.MOV R13, RZ, RZ, -R13 ;  /* 0x000000ffff0de224 */ /* 0x000fe400078e0a0d */
[----:B------:R-:W-:Y:S01]  /*37a0*/  @!P3 IMAD.MOV R11, RZ, RZ, -R11 ;  /* 0x000000ffff0bb224 */ /* 0x000fe200078e0a0b */
[----:B------:R-:W4:Y:S01]  /*37b0*/  LDL.LU R26, [R1+0x248] ;  /* 0x00024800011a7983 */ /* 0x000f220000300800 */
[----:B------:R-:W-:-:S02]  /*37c0*/  @!P0 IMAD.MOV R10, RZ, RZ, -R10 ;  /* 0x000000ffff0a8224 */ /* 0x000fc400078e0a0a */
[----:B------:R-:W-:Y:S01]  /*37d0*/  @!P4 IMAD.MOV R5, RZ, RZ, -R5 ;  /* 0x000000ffff05c224 */ /* 0x000fe200078e0a05 */
[----:B------:R-:W-:Y:S01]  /*37e0*/  STL [R1+0x64], R14 ;  /* 0x0000640e01007387 */ /* 0x000fe20000100800 */
[----:B------:R-:W-:-:S03]  /*37f0*/  IABS R8, R27 ;  /* 0x0000001b00087213 */ /* 0x000fc60000000000 */
[----:B------:R-:W-:Y:S01]  /*3800*/  STL [R1+0x5c], R13 ;  /* 0x00005c0d01007387 */ /* 0x000fe20000100800 */
[----:B------:R-:W-:-:S03]  /*3810*/  ISETP.GE.AND P0, PT, R27, RZ, PT ;  /* 0x000000ff1b00720c */ /* 0x000fc60003f06270 */
[----:B------:R-:W-:Y:S04]  /*3820*/  STL [R1+0x44], R11 ;  /* 0x0000440b01007387 */ /* 0x000fe80000100800 */
[----:B------:R0:W-:Y:S04]  /*3830*/  STL [R1+0x18], R10 ;  /* 0x0000180a01007387 */ /* 0x0001e80000100800 */
[----:B------:R1:W-:Y:S04]  /*3840*/  STL [R1+0x14], R5 ;  /* 0x0000140501007387 */ /* 0x0003e80000100800 */
[----:B------:R-:W2:Y:S01]  /*3850*/  LDL.LU R27, [R1+0x24c] ;  /* 0x00024c00011b7983 */ /* 0x000ea20000300800 */
[----:B------:R-:W-:-:S02]  /*3860*/  IABS R4, R25 ;  /* 0x0000001900047213 */ /* 0x000fc40000000000 */
[----:B------:R-:W-:-:S03]  /*3870*/  ISETP.GT.U32.AND P6, PT, R0, R2, PT ;  /* 0x000000020000720c */ /* 0x000fc60003fc4070 */
[----:B------:R-:W-:-:S04]  /*3880*/  IMAD.HI.U32 R12, R21, R4, RZ ;  /* 0x00000004150c7227 */ /* 0x000fc800078e00ff */
[----:B------:R-:W-:Y:S02]  /*3890*/  IMAD.MOV R12, RZ, RZ, -R12 ;  /* 0x000000ffff0c7224 */ /* 0x000fe400078e0a0c */
[----:B------:R-:W-:-:S04]  /*38a0*/  IMAD.HI.U32 R7, R21, R8, RZ ;  /* 0x0000000815077227 */ /* 0x000fc800078e00ff */
[----:B------:R-:W-:Y:S02]  /*38b0*/  IMAD R4, R0, R12, R4 ;  /* 0x0000000c00047224 */ /* 0x000fe400078e0204 */
[----:B------:R-:W-:Y:S02]  /*38c0*/  IMAD.MOV R7, RZ, RZ, -R7 ;  /* 0x000000ffff077224 */ /* 0x000fe400078e0a07 */
[----:B------:R-:W-:Y:S01]  /*38d0*/  @!P6 IMAD.IADD R2, R2, 0x1, -R0 ;  /* 0x000000010202e824 */ /* 0x000fe200078e0a00 */
[C---:B------:R-:W-:Y:S01]  /*38e0*/  ISETP.GT.U32.AND P5, PT, R0.reuse, R4, PT ;  /* 0x000000040000720c */ /* 0x040fe20003fa4070 */
[----:B------:R-:W-:Y:S01]  /*38f0*/  IMAD R8, R0, R7, R8 ;  /* 0x0000000700087224 */ /* 0x000fe200078e0208 */
[----:B0-----:R-:W-:Y:S01]  /*3900*/  IABS R10, R22 ;  /* 0x00000016000a7213 */ /* 0x001fe20000000000 */
[----:B-1----:R-:W-:-:S04]  /*3910*/  IMAD.MOV.U32 R5, RZ, RZ, R2 ;  /* 0x000000ffff057224 */ /* 0x002fc800078e0002 */
[----:B------:R-:W-:Y:S01]  /*3920*/  @!P2 IMAD.MOV R5, RZ, RZ, -R5 ;  /* 0x000000ffff05a224 */ /* 0x000fe200078e0a05 */
[----:B------:R-:W-:Y:S01]  /*3930*/  ISETP.GT.U32.AND P2, PT, R0, R8, PT ;  /* 0x000000080000720c */ /* 0x000fe20003f44070 */
[----:B------:R-:W-:Y:S01]  /*3940*/  IMAD.HI.U32 R2, R21, R10, RZ ;  /* 0x0000000a15027227 */ /* 0x000fe200078e00ff */
[----:B------:R-:W-:Y:S02]  /*3950*/  IABS R9, R20 ;  /* 0x0000001400097213 */ /* 0x000fe40000000000 */
[----:B------:R-:W-:Y:S01]  /*3960*/  ISETP.GE.AND P1, PT, R20, RZ, PT ;  /* 0x000000ff1400720c */ /* 0x000fe20003f26270 */
[----:B------:R-:W-:Y:S01]  /*3970*/  @!P5 IMAD.IADD R4, R4, 0x1, -R0 ;  /* 0x000000010404d824 */ /* 0x000fe200078e0a00 */
[----:B------:R-:W-:Y:S01]  /*3980*/  ISETP.GE.AND P6, PT, R22, RZ, PT ;  /* 0x000000ff1600720c */ /* 0x000fe20003fc6270 */
[----:B------:R-:W4:Y:S01]  /*3990*/  LDL.LU R20, [R1+0x250] ;  /* 0x0002500001147983 */ /* 0x000f220000300800 */
[----:B------:R-:W-:-:S03]  /*39a0*/  IMAD.MOV R2, RZ, RZ, -R2 ;  /* 0x000000ffff027224 */ /* 0x000fc600078e0a02 */
[----:B------:R-:W4:Y:S01]  /*39b0*/  LDL.LU R22, [R1+0x254] ;  /* 0x0002540001167983 */ /* 0x000f220000300800 */
[C---:B------:R-:W-:Y:S01]  /*39c0*/  ISETP.GT.U32.AND P5, PT, R0.reuse, R4, PT ;  /* 0x000000040000720c */ /* 0x040fe20003fa4070 */
[----:B------:R-:W-:Y:S02]  /*39d0*/  IMAD R10, R0, R2, R10 ;  /* 0x00000002000a7224 */ /* 0x000fe400078e020a */
[----:B------:R-:W-:-:S04]  /*39e0*/  IMAD.HI.U32 R6, R21, R9, RZ ;  /* 0x0000000915067227 */ /* 0x000fc800078e00ff */
[----:B------:R-:W-:Y:S01]  /*39f0*/  @!P2 IMAD.IADD R8, R8, 0x1, -R0 ;  /* 0x000000010808a824 */ /* 0x000fe200078e0a00 */
[----:B------:R-:W-:Y:S01]  /*3a00*/  ISETP.GT.U32.AND P2, PT, R0, R10, PT ;  /* 0x0000000a0000720c */ /* 0x000fe20003f44070 */
[----:B------:R-:W-:-:S04]  /*3a10*/  IMAD.MOV R6, RZ, RZ, -R6 ;  /* 0x000000ffff067224 */ /* 0x000fc800078e0a06 */
[----:B------:R-:W-:Y:S02]  /*3a20*/  IMAD R9, R0, R6, R9 ;  /* 0x0000000600097224 */ /* 0x000fe400078e0209 */
[----:B------:R-:W-:-:S03]  /*3a30*/  @!P5 IMAD.IADD R4, R4, 0x1, -R0 ;  /* 0x000000010404d824 */ /* 0x000fc600078e0a00 */
[----:B------:R-:W-:Y:S01]  /*3a40*/  ISETP.GT.U32.AND P5, PT, R0, R9, PT ;  /* 0x000000090000720c */ /* 0x000fe20003fa4070 */
[----:B------:R0:W-:Y:S01]  /*3a50*/  STL [R1+0x10], R5 ;  /* 0x0000100501007387 */ /* 0x0001e20000100800 */
[----:B------:R-:W-:Y:S01]  /*3a60*/  ISETP.GE.AND P3, PT, R25, RZ, PT ;  /* 0x000000ff1900720c */ /* 0x000fe20003f66270 */
[----:B------:R-:W-:Y:S01]  /*3a70*/  @!P2 IMAD.IADD R10, R10, 0x1, -R0 ;  /* 0x000000010a0aa824 */ /* 0x000fe200078e0a00 */
[----:B------:R-:W-:Y:S02]  /*3a80*/  ISETP.GE.AND P4, PT, R23, RZ, PT ;  /* 0x000000ff1700720c */ /* 0x000fe40003f86270 */
[----:B------:R-:W-:Y:S02]  /*3a90*/  IABS R11, R23 ;  /* 0x00000017000b7213 */ /* 0x000fe40000000000 */
[----:B------:R-:W4:Y:S01]  /*3aa0*/  LDL.LU R23, [R1+0x258] ;  /* 0x0002580001177983 */ /* 0x000f220000300800 */
[----:B------:R-:W-:-:S03]  /*3ab0*/  ISETP.GT.U32.AND P2, PT, R0, R10, PT ;  /* 0x0000000a0000720c */ /* 0x000fc60003f44070 */
[----:B------:R-:W4:Y:S01]  /*3ac0*/  LDL.LU R25, [R1+0x25c] ;  /* 0x00025c0001197983 */ /* 0x000f220000300800 */
[----:B------:R-:W-:Y:S02]  /*3ad0*/  @!P5 IMAD.IADD R9, R9, 0x1, -R0 ;  /* 0x000000010909d824 */ /* 0x000fe400078e0a00 */
[----:B------:R-:W-:Y:S01]  /*3ae0*/  IMAD.MOV.U32 R16, RZ, RZ, R4 ;  /* 0x000000ffff107224 */ /* 0x000fe200078e0004 */
[----:B------:R-:W-:-:S03]  /*3af0*/  ISETP.GT.U32.AND P5, PT, R0, R8, PT ;  /* 0x000000080000720c */ /* 0x000fc60003fa4070 */
[----:B------:R-:W-:Y:S01]  /*3b00*/  @!P3 IMAD.MOV R16, RZ, RZ, -R16 ;  /* 0x000000ffff10b224 */ /* 0x000fe200078e0a10 */
[----:B------:R-:W-:Y:S02]  /*3b10*/  ISETP.GT.U32.AND P3, PT, R0, R9, PT ;  /* 0x000000090000720c */ /* 0x000fe40003f64070 */
[----:B------:R-:W-:-:S04]  /*3b20*/  @!P2 IMAD.IADD R10, R10, 0x1, -R0 ;  /* 0x000000010a0aa824 */ /* 0x000fc800078e0a00 */
[----:B------:R-:W-:-:S03]  /*3b30*/  @!P6 IMAD.MOV R10, RZ, RZ, -R10 ;  /* 0x000000ffff0ae224 */ /* 0x000fc600078e0a0a */
[----:B------:R-:W-:-:S04]  /*3b40*/  @!P5 IMAD.IADD R8, R8, 0x1, -R0 ;  /* 0x000000010808d824 */ /* 0x000fc800078e0a00 */
[----:B------:R-:W-:Y:S02]  /*3b50*/  @!P3 IMAD.IADD R9, R9, 0x1, -R0 ;  /* 0x000000010909b824 */ /* 0x000fe400078e0a00 */
[----:B------:R-:W-:Y:S02]  /*3b60*/  @!P0 IMAD.MOV R8, RZ, RZ, -R8 ;  /* 0x000000ffff088224 */ /* 0x000fe400078e0a08 */
[----:B------:R-:W-:Y:S01]  /*3b70*/  @!P1 IMAD.MOV R9, RZ, RZ, -R9 ;  /* 0x000000ffff099224 */ /* 0x000fe200078e0a09 */
[----:B------:R1:W-:Y:S04]  /*3b80*/  STL [R1], R16 ;  /* 0x0000001001007387 */ /* 0x0003e80000100800 */
[----:B------:R-:W-:Y:S04]  /*3b90*/  STL [R1+0x1270], R8 ;  /* 0x0012700801007387 */ /* 0x000fe80000100800 */
[----:B------:R-:W-:Y:S04]  /*3ba0*/  STL [R1+0x1274], R9 ;  /* 0x0012740901007387 */ /* 0x000fe80000100800 */
[----:B------:R-:W-:Y:S01]  /*3bb0*/  STL [R1+0x1278], R10 ;  /* 0x0012780a01007387 */ /* 0x000fe20000100800 */
[----:B---3--:R-:W-:-:S05]  /*3bc0*/  IABS R13, R19 ;  /* 0x00000013000d7213 */ /* 0x008fca0000000000 */
[----:B0-----:R-:W-:-:S04]  /*3bd0*/  IMAD.HI.U32 R5, R21, R13, RZ ;  /* 0x0000000d15057227 */ /* 0x001fc800078e00ff */
[----:B------:R-:W-:-:S04]  /*3be0*/  IMAD.MOV R5, RZ, RZ, -R5 ;  /* 0x000000ffff057224 */ /* 0x000fc800078e0a05 */
[----:B------:R-:W-:Y:S01]  /*3bf0*/  IMAD R13, R0, R5, R13 ;  /* 0x00000005000d7224 */ /* 0x000fe200078e020d */
[----:B--2---:R-:W-:-:S05]  /*3c00*/  IABS R15, R27 ;  /* 0x0000001b000f7213 */ /* 0x004fca0000000000 */
[----:B------:R-:W-:-:S04]  /*3c10*/  IMAD.HI.U32 R5, R21, R15, RZ ;  /* 0x0000000f15057227 */ /* 0x000fc800078e00ff */
[----:B------:R-:W-:-:S04]  /*3c20*/  IMAD.MOV R5, RZ, RZ, -R5 ;  /* 0x000000ffff057224 */ /* 0x000fc800078e0a05 */
[----:B------:R-:W-:-:S05]  /*3c30*/  IMAD R15, R0, R5, R15 ;  /* 0x00000005000f7224 */ /* 0x000fca00078e020f */
[----:B------:R-:W-:-:S13]  /*3c40*/  ISETP.GT.U32.AND P6, PT, R0, R15, PT ;  /* 0x0000000f0000720c */ /* 0x000fda0003fc4070 */
[----:B------:R-:W-:Y:S01]  /*3c50*/  @!P6 IMAD.IADD R15, R15, 0x1, -R0 ;  /* 0x000000010f0fe824 */ /* 0x000fe200078e0a00 */
[----:B------:R-:W-:Y:S02]  /*3c60*/  ISETP.GE.AND P6, PT, R27, RZ, PT ;  /* 0x000000ff1b00720c */ /* 0x000fe40003fc6270 */
[----:B------:R-:W2:Y:S01]  /*3c70*/  LDL.LU R27, [R1+0x260] ;  /* 0x00026000011b7983 */ /* 0x000ea20000300800 */
[----:B----4-:R-:W-:Y:S01]  /*3c80*/  IABS R14, R26 ;  /* 0x0000001a000e7213 */ /* 0x010fe20000000000 */
[----:B------:R-:W-:Y:S01]  /*3c90*/  IMAD.HI.U32 R7, R21, R11, RZ ;  /* 0x0000000b15077227 */ /* 0x000fe200078e00ff */
[----:B------:R-:W-:-:S03]  /*3ca0*/  IABS R12, R18 ;  /* 0x00000012000c7213 */ /* 0x000fc60000000000 */
[----:B------:R-:W-:-:S04]  /*3cb0*/  IMAD.HI.U32 R2, R21, R14, RZ ;  /* 0x0000000e15027227 */ /* 0x000fc800078e00ff */
[----:B------:R-:W-:-:S04]  /*3cc0*/  IMAD.HI.U32 R6, R21, R12, RZ ;  /* 0x0000000c15067227 */ /* 0x000fc800078e00ff */
[----:B------:R-:W-:Y:S02]  /*3cd0*/  IMAD.MOV R7, RZ, RZ, -R7 ;  /* 0x000000ffff077224 */ /* 0x000fe400078e0a07 */
[----:B------:R-:W-:Y:S02]  /*3ce0*/  IMAD.MOV R2, RZ, RZ, -R2 ;  /* 0x000000ffff027224 */ /* 0x000fe400078e0a02 */
[----:B------:R-:W-:Y:S02]  /*3cf0*/  IMAD.MOV R6, RZ, RZ, -R6 ;  /* 0x000000ffff067224 */ /* 0x000fe400078e0a06 */
[C---:B------:R-:W-:Y:S01]  /*3d00*/  IMAD R11, R0.reuse, R7, R11 ;  /* 0x00000007000b7224 */ /* 0x040fe200078e020b */
[C---:B------:R-:W-:Y:S01]  /*3d10*/  ISETP.GT.U32.AND P3, PT, R0.reuse, R13, PT ;  /* 0x0000000d0000720c */ /* 0x040fe20003f64070 */
[C---:B------:R-:W-:Y:S02]  /*3d20*/  IMAD R14, R0.reuse, R2, R14 ;  /* 0x00000002000e7224 */ /* 0x040fe400078e020e */
[C---:B------:R-:W-:Y:S01]  /*3d30*/  IMAD R12, R0.reuse, R6, R12 ;  /* 0x00000006000c7224 */ /* 0x040fe200078e020c */
[----:B------:R-:W-:-:S02]  /*3d40*/  ISETP.GT.U32.AND P5, PT, R0, R11, PT ;  /* 0x0000000b0000720c */ /* 0x000fc40003fa4070 */
[C---:B------:R-:W-:Y:S02]  /*3d50*/  ISETP.GT.U32.AND P2, PT, R0.reuse, R14, PT ;  /* 0x0000000e0000720c */ /* 0x040fe40003f44070 */
[----:B------:R-:W-:Y:S02]  /*3d60*/  ISETP.GT.U32.AND P0, PT, R0, R12, PT ;  /* 0x0000000c0000720c */ /* 0x000fe40003f04070 */
[----:B------:R-:W-:-:S03]  /*3d70*/  IABS R17, R22 ;  /* 0x0000001600117213 */ /* 0x000fc60000000000 */
[----:B------:R-:W-:Y:S01]  /*3d80*/  @!P3 IMAD.IADD R13, R13, 0x1, -R0 ;  /* 0x000000010d0db824 */ /* 0x000fe200078e0a00 */
[----:B-1----:R-:W-:-:S03]  /*3d90*/  IABS R16, R20 ;  /* 0x0000001400107213 */ /* 0x002fc60000000000 */
[--C-:B------:R-:W-:Y:S01]  /*3da0*/  @!P5 IMAD.IADD R11, R11, 0x1, -R0.reuse ;  /* 0x000000010b0bd824 */ /* 0x100fe200078e0a00 */
[----:B------:R-:W-:Y:S01]  /*3db0*/  ISETP.GT.U32.AND P1, PT, R0, R13, PT ;  /* 0x0000000d0000720c */ /* 0x000fe20003f24070 */
[----:B------:R-:W-:Y:S02]  /*3dc0*/  @!P2 IMAD.IADD R14, R14, 0x1, -R0 ;  /* 0x000000010e0ea824 */ /* 0x000fe400078e0a00 */
[----:B------:R-:W-:-:S04]  /*3dd0*/  IMAD.HI.U32 R2, R21, R17, RZ ;  /* 0x0000001115027227 */ /* 0x000fc800078e00ff */
[----:B------:R-:W-:Y:S01]  /*3de0*/  @!P0 IMAD.IADD R12, R12, 0x1, -R0 ;  /* 0x000000010c0c8824 */ /* 0x000fe200078e0a00 */
[C---:B------:R-:W-:Y:S01]  /*3df0*/  ISETP.GT.U32.AND P0, PT, R0.reuse, R11, PT ;  /* 0x0000000b0000720c */ /* 0x040fe20003f04070 */
[----:B------:R-:W-:Y:S01]  /*3e00*/  IMAD.HI.U32 R4, R21, R16, RZ ;  /* 0x0000001015047227 */ /* 0x000fe200078e00ff */
[----:B------:R-:W-:-:S03]  /*3e10*/  ISETP.GT.U32.AND P2, PT, R0, R14, PT ;  /* 0x0000000e0000720c */ /* 0x000fc60003f44070 */
[----:B------:R-:W-:Y:S01]  /*3e20*/  IMAD.MOV R2, RZ, RZ, -R2 ;  /* 0x000000ffff027224 */ /* 0x000fe200078e0a02 */
[C---:B------:R-:W-:Y:S01]  /*3e30*/  ISETP.GT.U32.AND P3, PT, R0.reuse, R12, PT ;  /* 0x0000000c0000720c */ /* 0x040fe20003f64070 */
[----:B------:R-:W-:Y:S02]  /*3e40*/  IMAD.MOV R4, RZ, RZ, -R4 ;  /* 0x000000ffff047224 */ /* 0x000fe400078e0a04 */
[C---:B------:R-:W-:Y:S02]  /*3e50*/  IMAD R17, R0.reuse, R2, R17 ;  /* 0x0000000200117224 */ /* 0x040fe400078e0211 */
[C---:B------:R-:W-:Y:S02]  /*3e60*/  IMAD R16, R0.reuse, R4, R16 ;  /* 0x0000000400107224 */ /* 0x040fe400078e0210 */
[--C-:B------:R-:W-:Y:S01]  /*3e70*/  @!P1 IMAD.IADD R13, R13, 0x1, -R0.reuse ;  /* 0x000000010d0d9824 */ /* 0x100fe200078e0a00 */
[C---:B------:R-:W-:Y:S01]  /*3e80*/  ISETP.GT.U32.AND P1, PT, R0.reuse, R17, PT ;  /* 0x000000110000720c */ /* 0x040fe20003f24070 */
[--C-:B------:R-:W-:Y:S01]  /*3e90*/  @!P0 IMAD.IADD R11, R11, 0x1, -R0.reuse ;  /* 0x000000010b0b8824 */ /* 0x100fe200078e0a00 */
[----:B------:R-:W-:Y:S01]  /*3ea0*/  ISETP.GT.U32.AND P0, PT, R0, R16, PT ;  /* 0x000000100000720c */ /* 0x000fe20003f04070 */
[----:B------:R-:W-:Y:S01]  /*3eb0*/  @!P2 IMAD.IADD R14, R14, 0x1, -R0 ;  /* 0x000000010e0ea824 */ /* 0x000fe200078e0a00 */
[----:B------:R-:W-:-:S02]  /*3ec0*/  ISETP.GE.AND P2, PT, R26, RZ, PT ;  /* 0x000000ff1a00720c */ /* 0x000fc40003f46270 */
[----:B------:R-:W-:Y:S01]  /*3ed0*/  ISETP.GE.AND P5, PT, R18, RZ, PT ;  /* 0x000000ff1200720c */ /* 0x000fe20003fa6270 */
[----:B------:R-:W3:Y:S01]  /*3ee0*/  LDL.LU R26, [R1+0x264] ;  /* 0x00026400011a7983 */ /* 0x000ee20000300800 */
[----:B------:R-:W-:Y:S01]  /*3ef0*/  IABS R18, R23 ;  /* 0x0000001700127213 */ /* 0x000fe20000000000 */
[----:B------:R-:W-:Y:S01]  /*3f00*/  @!P3 IMAD.IADD R12, R12, 0x1, -R0 ;  /* 0x000000010c0cb824 */ /* 0x000fe200078e0a00 */
[----:B------:R-:W-:Y:S02]  /*3f10*/  ISETP.GE.AND P3, PT, R19, RZ, PT ;  /* 0x000000ff1300720c */ /* 0x000fe40003f66270 */
[----:B------:R-:W-:Y:S01]  /*3f20*/  IABS R19, R25 ;  /* 0x0000001900137213 */ /* 0x000fe20000000000 */
[----:B------:R-:W-:-:S04]  /*3f30*/  IMAD.HI.U32 R4, R21, R18, RZ ;  /* 0x0000001215047227 */ /* 0x000fc800078e00ff */
[----:B------:R-:W-:Y:S01]  /*3f40*/  @!P1 IMAD.IADD R17, R17, 0x1, -R0 ;  /* 0x0000000111119824 */ /* 0x000fe200078e0a00 */
[----:B------:R-:W-:Y:S01]  /*3f50*/  ISETP.GT.U32.AND P1, PT, R0, R15, PT ;  /* 0x0000000f0000720c */ /* 0x000fe20003f24070 */
[----:B------:R-:W-:-:S04]  /*3f60*/  IMAD.HI.U32 R2, R21, R19, RZ ;  /* 0x0000001315027227 */ /* 0x000fc800078e00ff */
[----:B------:R-:W-:Y:S02]  /*3f70*/  IMAD.MOV R4, RZ, RZ, -R4 ;  /* 0x000000ffff047224 */ /* 0x000fe400078e0a04 */
[----:B------:R-:W-:Y:S02]  /*3f80*/  @!P0 IMAD.IADD R16, R16, 0x1, -R0 ;  /* 0x0000000110108824 */ /* 0x000fe400078e0a00 */
[----:B------:R-:W-:Y:S02]  /*3f90*/  @!P4 IMAD.MOV R11, RZ, RZ, -R11 ;  /* 0x000000ffff0bc224 */ /* 0x000fe400078e0a0b */
[----:B------:R-:W-:Y:S02]  /*3fa0*/  IMAD.MOV R2, RZ, RZ, -R2 ;  /* 0x000000ffff027224 */ /* 0x000fe400078e0a02 */
[C---:B------:R-:W-:Y:S02]  /*3fb0*/  IMAD R18, R0.reuse, R4, R18 ;  /* 0x0000000400127224 */ /* 0x040fe400078e0212 */
[----:B------:R-:W-:Y:S01]  /*3fc0*/  @!P5 IMAD.MOV R12, RZ, RZ, -R12 ;  /* 0x000000ffff0cd224 */ /* 0x000fe200078e0a0c */
[----:B------:R-:W-:Y:S01]  /*3fd0*/  ISETP.GT.U32.AND P5, PT, R0, R16, PT ;  /* 0x000000100000720c */ /* 0x000fe20003fa4070 */
[----:B------:R-:W-:-:S02]  /*3fe0*/  @!P3 IMAD.MOV R13, RZ, RZ, -R13 ;  /* 0x000000ffff0db224 */ /* 0x000fc400078e0a0d */
[----:B------:R-:W-:Y:S01]  /*3ff0*/  @!P2 IMAD.MOV R14, RZ, RZ, -R14 ;  /* 0x000000ffff0ea224 */ /* 0x000fe200078e0a0e */
[----:B------:R-:W-:Y:S01]  /*4000*/  STL [R1+0x127c], R11 ;  /* 0x00127c0b01007387 */ /* 0x000fe20000100800 */
[C---:B------:R-:W-:Y:S01]  /*4010*/  IMAD R19, R0.reuse, R2, R19 ;  /* 0x0000000200137224 */ /* 0x040fe200078e0213 */
[----:B------:R-:W-:Y:S02]  /*4020*/  ISETP.GT.U32.AND P3, PT, R0, R18, PT ;  /* 0x000000120000720c */ /* 0x000fe40003f64070 */
[----:B------:R-:W-:Y:S01]  /*4030*/  STL [R1+0x1280], R12 ;  /* 0x0012800c01007387 */ /* 0x000fe20000100800 */
[----:B------:R-:W-:Y:S01]  /*4040*/  ISETP.GE.AND P2, PT, R22, RZ, PT ;  /* 0x000000ff1600720c */ /* 0x000fe20003f46270 */
[----:B------:R-:W-:Y:S02]  /*4050*/  @!P1 IMAD.IADD R15, R15, 0x1, -R0 ;  /* 0x000000010f0f9824 */ /* 0x000fe400078e0a00 */
[----:B------:R-:W-:Y:S01]  /*4060*/  STL [R1+0x1284], R13 ;  /* 0x0012840d01007387 */ /* 0x000fe20000100800 */
[----:B------:R-:W-:-:S03]  /*4070*/  ISETP.GT.U32.AND P1, PT, R0, R19, PT ;  /* 0x000000130000720c */ /* 0x000fc60003f24070 */
[----:B------:R0:W-:Y:S04]  /*4080*/  STL [R1+0x1288], R14 ;  /* 0x0012880e01007387 */ /* 0x0001e80000100800 */
[----:B------:R-:W4:Y:S01]  /*4090*/  LDL.LU R22, [R1+0x268] ;  /* 0x0002680001167983 */ /* 0x000f220000300800 */
[--C-:B------:R-:W-:Y:S01]  /*40a0*/  @!P5 IMAD.IADD R16, R16, 0x1, -R0.reuse ;  /* 0x000000011010d824 */ /* 0x100fe200078e0a00 */
[----:B------:R-:W-:Y:S01]  /*40b0*/  ISETP.GE.AND P5, PT, R23, RZ, PT ;  /* 0x000000ff1700720c */ /* 0x000fe20003fa6270 */
[--C-:B------:R-:W-:Y:S01]  /*40c0*/  @!P3 IMAD.IADD R18, R18, 0x1, -R0.reuse ;  /* 0x000000011212b824 */ /* 0x100fe200078e0a00 */
[----:B------:R-:W4:Y:S01]  /*40d0*/  LDL.LU R23, [R1+0x26c] ;  /* 0x00026c0001177983 */ /* 0x000f220000300800 */
[----:B------:R-:W-:Y:S01]  /*40e0*/  ISETP.GT.U32.AND P4, PT, R0, R17, PT ;  /* 0x000000110000720c */ /* 0x000fe20003f84070 */
[----:B------:R-:W-:Y:S01]  /*40f0*/  @!P1 IMAD.IADD R19, R19, 0x1, -R0 ;  /* 0x0000000113139824 */ /* 0x000fe200078e0a00 */
[----:B------:R-:W-:-:S02]  /*4100*/  ISETP.GE.AND P0, PT, R20, RZ, PT ;  /* 0x000000ff1400720c */ /* 0x000fc40003f06270 */
[----:B------:R-:W-:Y:S01]  /*4110*/  ISETP.GT.U32.AND P1, PT, R0, R18, PT ;  /* 0x000000120000720c */ /* 0x000fe20003f24070 */
[----:B------:R-:W-:-:S08]  /*4120*/  @!P6 IMAD.MOV R15, RZ, RZ, -R15 ;  /* 0x000000ffff0fe224 */ /* 0x000fd000078e0a0f */
[----:B------:R-:W-:Y:S02]  /*4130*/  @!P4 IMAD.IADD R17, R17, 0x1, -R0 ;  /* 0x000000011111c824 */ /* 0x000fe400078e0a00 */
[----:B------:R-:W-:Y:S02]  /*4140*/  @!P0 IMAD.MOV R16, RZ, RZ, -R16 ;  /* 0x000000ffff108224 */ /* 0x000fe400078e0a10 */
[----:B------:R-:W-:Y:S02]  /*4150*/  @!P2 IMAD.MOV R17, RZ, RZ, -R17 ;  /* 0x000000ffff11a224 */ /* 0x000fe400078e0a11 */
[----:B------:R-:W-:Y:S01]  /*4160*/  @!P1 IMAD.IADD R18, R18, 0x1, -R0 ;  /* 0x0000000112129824 */ /* 0x000fe200078e0a00 */
[----:B------:R-:W-:-:S03]  /*4170*/  ISETP.GT.U32.AND P6, PT, R0, R19, PT ;  /* 0x000000130000720c */ /* 0x000fc60003fc4070 */
[----:B------:R-:W-:Y:S01]  /*4180*/  @!P5 IMAD.MOV R18, RZ, RZ, -R18 ;  /* 0x000000ffff12d224 */ /* 0x000fe200078e0a12 */
[----:B------:R-:W-:-:S09]  /*4190*/  ISETP.GE.AND P4, PT, R25, RZ, PT ;  /* 0x000000ff1900720c */ /* 0x000fd20003f86270 */
[----:B------:R-:W-:-:S04]  /*41a0*/  @!P6 IMAD.IADD R19, R19, 0x1, -R0 ;  /* 0x000000011313e824 */ /* 0x000fc800078e0a00 */
[----:B------:R-:W-:Y:S01]  /*41b0*/  @!P4 IMAD.MOV R19, RZ, RZ, -R19 ;  /* 0x000000ffff13c224 */ /* 0x000fe200078e0a13 */
[----:B--2---:R-:W-:Y:S02]  /*41c0*/  IABS R20, R27 ;  /* 0x0000001b00147213 */ /* 0x004fe40000000000 */
[----:B------:R-:W-:Y:S02]  /*41d0*/  ISETP.GE.AND P3, PT, R27, RZ, PT ;  /* 0x000000ff1b00720c */ /* 0x000fe40003f66270 */
[----:B------:R-:W2:Y:S04]  /*41e0*/  LDL.LU R27, [R1+0x270] ;  /* 0x00027000011b7983 */ /* 0x000ea80000300800 */
[----:B------:R-:W-:Y:S04]  /*41f0*/  STL [R1+0x128c], R15 ;  /* 0x00128c0f01007387 */ /* 0x000fe80000100800 */
[----:B------:R-:W-:Y:S04]  /*4200*/  STL [R1+0x1290], R16 ;  /* 0x0012901001007387 */ /* 0x000fe80000100800 */
[----:B------:R-:W-:Y:S04]  /*4210*/  STL [R1+0x1294], R17 ;  /* 0x0012941101007387 */ /* 0x000fe80000100800 */
[----:B0-----:R-:W2:Y:S04]  /*4220*/  LDL.LU R14, [R1+0x278] ;  /* 0x00027800010e7983 */ /* 0x001ea80000300800 */
[----:B------:R-:W2:Y:S04]  /*4230*/  LDL.LU R12, [R1+0x27c] ;  /* 0x00027c00010c7983 */ /* 0x000ea80000300800 */
[----:B------:R-:W2:Y:S04]  /*4240*/  LDL.LU R10, [R1+0x280] ;  /* 0x00028000010a7983 */ /* 0x000ea80000300800 */
[----:B------:R0:W-:Y:S04]  /*4250*/  STL [R1+0x1298], R18 ;  /* 0x0012981201007387 */ /* 0x0001e80000100800 */
[----:B0-----:R-:W2:Y:S04]  /*4260*/  LDL.LU R18, [R1+0x274] ;  /* 0x0002740001127983 */ /* 0x001ea80000300800 */
[----:B------:R-:W-:Y:S04]  /*4270*/  STL [R1+0x129c], R19 ;  /* 0x00129c1301007387 */ /* 0x000fe80000100800 */
[----:B------:R-:W2:Y:S04]  /*4280*/  LDL.LU R8, [R1+0x284] ;  /* 0x0002840001087983 */ /* 0x000ea80000300800 */
[----:B------:R-:W2:Y:S04]  /*4290*/  LDL.LU R9, [R1+0x288] ;  /* 0x0002880001097983 */ /* 0x000ea80000300800 */
[----:B------:R-:W2:Y:S04]  /*42a0*/  LDL.LU R11, [R1+0x28c] ;  /* 0x00028c00010b7983 */ /* 0x000ea80000300800 */
[----:B------:R-:W2:Y:S04]  /*42b0*/  LDL.LU R13, [R1+0x290] ;  /* 0x00029000010d7983 */ /* 0x000ea80000300800 */
[----:B------:R-:W2:Y:S01]  /*42c0*/  LDL R16, [R1+0x67c] ;  /* 0x00067c0001107983 */ /* 0x000ea20000100800 */
[----:B------:R-:W-:Y:S01]  /*42d0*/  IMAD.HI.U32 R4, R21, R20, RZ ;  /* 0x0000001415047227 */ /* 0x000fe200078e00ff */
[----:B---3--:R-:W-:-:S03]  /*42e0*/  IABS R29, R26 ;  /* 0x0000001a001d7213 */ /* 0x008fc60000000000 */
[----:B------:R-:W-:Y:S02]  /*42f0*/  IMAD.MOV R4, RZ, RZ, -R4 ;  /* 0x000000ffff047224 */ /* 0x000fe400078e0a04 */
[----:B------:R-:W-:-:S04]  /*4300*/  IMAD.HI.U32 R2, R21, R29, RZ ;  /* 0x0000001d15027227 */ /* 0x000fc800078e00ff */
[----:B------:R-:W-:Y:S02]  /*4310*/  IMAD R20, R0, R4, R20 ;  /* 0x0000000400147224 */ /* 0x000fe400078e0214 */
[----:B------:R-:W-:-:S03]  /*4320*/  IMAD.MOV R2, RZ, RZ, -R2 ;  /* 0x000000ffff027224 */ /* 0x000fc600078e0a02 */
[C---:B------:R-:W-:Y:S01]  /*4330*/  ISETP.GT.U32.AND P1, PT, R0.reuse, R20, PT ;  /* 0x000000140000720c */ /* 0x040fe20003f24070 */
[----:B------:R-:W-:-:S05]  /*4340*/  IMAD R29, R0, R2, R29 ;  /* 0x00000002001d7224 */ /* 0x000fca00078e021d */
[----:B------:R-:W-:-:S07]  /*4350*/  ISETP.GT.U32.AND P5, PT, R0, R29, PT ;  /* 0x0000001d0000720c */ /* 0x000fce0003fa4070 */
[----:B------:R-:W-:-:S05]  /*4360*/  @!P1 IMAD.IADD R20, R20, 0x1, -R0 ;  /* 0x0000000114149824 */ /* 0x000fca00078e0a00 */
[----:B------:R-:W-:Y:S01]  /*4370*/  ISETP.GT.U32.AND P1, PT, R0, R20, PT ;  /* 0x000000140000720c */ /* 0x000fe20003f24070 */
[----:B------:R-:W-:Y:S01]  /*4380*/  @!P5 IMAD.IADD R29, R29, 0x1, -R0 ;  /* 0x000000011d1dd824 */ /* 0x000fe200078e0a00 */
[----:B----4-:R-:W-:Y:S02]  /*4390*/  ISETP.GE.AND P2, PT, R22, RZ, PT ;  /* 0x000000ff1600720c */ /* 0x010fe40003f46270 */
[----:B------:R-:W-:Y:S02]  /*43a0*/  IABS R22, R22 ;  /* 0x0000001600167213 */ /* 0x000fe40000000000 */
[----:B------:R-:W-:-:S03]  /*43b0*/  ISETP.GE.AND P6, PT, R23, RZ, PT ;  /* 0x000000ff1700720c */ /* 0x000fc60003fc6270 */
[----:B------:R-:W-:Y:S01]  /*43c0*/  IMAD.HI.U32 R4, R21, R22, RZ ;  /* 0x0000001615047227 */ /* 0x000fe200078e00ff */
[----:B------:R-:W-:-:S03]  /*43d0*/  IABS R23, R23 ;  /* 0x0000001700177213 */ /* 0x000fc60000000000 */
[----:B------:R-:W-:Y:S01]  /*43e0*/  IMAD.MOV R4, RZ, RZ, -R4 ;  /* 0x000000ffff047224 */ /* 0x000fe200078e0a04 */
[----:B------:R-:W-:Y:S01]  /*43f0*/  ISETP.GT.U32.AND P5, PT, R0, R29, PT ;  /* 0x0000001d0000720c */ /* 0x000fe20003fa4070 */
[----:B------:R-:W-:-:S04]  /*4400*/  IMAD.HI.U32 R2, R21, R23, RZ ;  /* 0x0000001715027227 */ /* 0x000fc800078e00ff */
[----:B------:R-:W-:Y:S02]  /*4410*/  IMAD R22, R0, R4, R22 ;  /* 0x0000000400167224 */ /* 0x000fe400078e0216 */
[----:B------:R-:W-:Y:S02]  /*4420*/  IMAD.MOV R2, RZ, RZ, -R2 ;  /* 0x000000ffff027224 */ /* 0x000fe400078e0a02 */
[--C-:B------:R-:W-:Y:S01]  /*4430*/  @!P1 IMAD.IADD R20, R20, 0x1, -R0.reuse ;  /* 0x0000000114149824 */ /* 0x100fe200078e0a00 */
[C---:B------:R-:W-:Y:S01]  /*4440*/  ISETP.GT.U32.AND P1, PT, R0.reuse, R22, PT ;  /* 0x000000160000720c */ /* 0x040fe20003f24070 */
[----:B------:R-:W-:Y:S02]  /*4450*/  IMAD R23, R0, R2, R23 ;  /* 0x0000000200177224 */ /* 0x000fe400078e0217 */
[----:B------:R-:W-:-:S03]  /*4460*/  @!P5 IMAD.IADD R29, R29, 0x1, -R0 ;  /* 0x000000011d1dd824 */ /* 0x000fc600078e0a00 */
[----:B------:R-:W-:-:S07]  /*4470*/  ISETP.GT.U32.AND P5, PT, R0, R23, PT ;  /* 0x000000170000720c */ /* 0x000fce0003fa4070 */
[----:B------:R-:W-:Y:S01]  /*4480*/  @!P1 IMAD.IADD R22, R22, 0x1, -R0 ;  /* 0x0000000116169824 */ /* 0x000fe200078e0a00 */
[----:B------:R-:W-:Y:S01]  /*4490*/  ISETP.GE.AND P0, PT, R26, RZ, PT ;  /* 0x000000ff1a00720c */ /* 0x000fe20003f06270 */
[----:B------:R-:W-:-:S04]  /*44a0*/  @!P3 IMAD.MOV R20, RZ, RZ, -R20 ;  /* 0x000000ffff14b224 */ /* 0x000fc800078e0a14 */
[----:B------:R-:W-:Y:S01]  /*44b0*/  @!P5 IMAD.IADD R23, R23, 0x1, -R0 ;  /* 0x000000011717d824 */ /* 0x000fe200078e0a00 */
[----:B------:R-:W-:-:S04]  /*44c0*/  ISETP.GT.U32.AND P5, PT, R0, R22, PT ;  /* 0x000000160000720c */ /* 0x000fc80003fa4070 */
[----:B------:R-:W-:-:S09]  /*44d0*/  ISETP.GT.U32.AND P3, PT, R0, R23, PT ;  /* 0x000000170000720c */ /* 0x000fd20003f64070 */
[----:B------:R-:W-:-:S04]  /*44e0*/  @!P5 IMAD.IADD R22, R22, 0x1, -R0 ;  /* 0x000000011616d824 */ /* 0x000fc800078e0a00 */
[----:B------:R-:W-:-:S04]  /*44f0*/  @!P3 IMAD.IADD R23, R23, 0x1, -R0 ;  /* 0x000000011717b824 */ /* 0x000fc800078e0a00 */
[----:B------:R-:W-:Y:S02]  /*4500*/  @!P6 IMAD.MOV R23, RZ, RZ, -R23 ;  /* 0x000000ffff17e224 */ /* 0x000fe400078e0a17 */
[----:B------:R-:W-:Y:S01]  /*4510*/  @!P2 IMAD.MOV R22, RZ, RZ, -R22 ;  /* 0x000000ffff16a224 */ /* 0x000fe200078e0a16 */
[----:B------:R-:W-:Y:S01]  /*4520*/  STL [R1+0x12a0], R20 ;  /* 0x0012a01401007387 */ /* 0x000fe20000100800 */
[----:B--2---:R-:W-:-:S05]  /*4530*/  IABS R24, R27 ;  /* 0x0000001b00187213 */ /* 0x004fca0000000000 */
[----:B------:R-:W-:-:S04]  /*4540*/  IMAD.HI.U32 R4, R21, R24, RZ ;  /* 0x0000001815047227 */ /* 0x000fc800078e00ff */
[----:B------:R-:W-:-:S04]  /*4550*/  IMAD.MOV R4, RZ, RZ, -R4 ;  /* 0x000000ffff047224 */ /* 0x000fc800078e0a04 */
[----:B------:R-:W-:-:S05]  /*4560*/  IMAD R24, R0, R4, R24 ;  /* 0x0000000400187224 */ /* 0x000fca00078e0218 */
[----:B------:R-:W-:Y:S02]  /*4570*/  ISETP.GT.U32.AND P1, PT, R0, R24, PT ;  /* 0x000000180000720c */ /* 0x000fe40003f24070 */
[----:B------:R-:W-:Y:S02]  /*4580*/  IABS R26, R14 ;  /* 0x0000000e001a7213 */ /* 0x000fe40000000000 */
[----:B------:R-:W-:Y:S02]  /*4590*/  ISETP.GE.AND P4, PT, R27, RZ, PT ;  /* 0x000000ff1b00720c */ /* 0x000fe40003f86270 */
[----:B------:R-:W-:Y:S01]  /*45a0*/  IABS R27, R12 ;  /* 0x0000000c001b7213 */ /* 0x000fe20000000000 */
[----:B------:R-:W-:Y:S01]  /*45b0*/  IMAD.HI.U32 R4, R21, R26, RZ ;  /* 0x0000001a15047227 */ /* 0x000fe200078e00ff */
[----:B------:R-:W-:-:S05]  /*45c0*/  IABS R25, R18 ;  /* 0x0000001200197213 */ /* 0x000fca0000000000 */
[----:B------:R-:W-:Y:S02]  /*45d0*/  @!P1 IMAD.IADD R24, R24, 0x1, -R0 ;  /* 0x0000000118189824 */ /* 0x000fe400078e0a00 */
[----:B------:R-:W-:-:S04]  /*45e0*/  IMAD.HI.U32 R2, R21, R25, RZ ;  /* 0x0000001915027227 */ /* 0x000fc800078e00ff */
[----:B------:R-:W-:Y:S01]  /*45f0*/  IMAD.MOV R2, RZ, RZ, -R2 ;  /* 0x000000ffff027224 */ /* 0x000fe200078e0a02 */
[C---:B------:R-:W-:Y:S01]  /*4600*/  ISETP.GT.U32.AND P1, PT, R0.reuse, R24, PT ;  /* 0x000000180000720c */ /* 0x040fe20003f24070 */
[----:B------:R-:W-:Y:S02]  /*4610*/  IMAD.MOV R4, RZ, RZ, -R4 ;  /* 0x000000ffff047224 */ /* 0x000fe400078e0a04 */
[C---:B------:R-:W-:Y:S02]  /*4620*/  IMAD R25, R0.reuse, R2, R25 ;  /* 0x0000000200197224 */ /* 0x040fe400078e0219 */
[----:B------:R-:W-:Y:S01]  /*4630*/  IMAD.HI.U32 R2, R21, R27, RZ ;  /* 0x0000001b15027227 */ /* 0x000fe200078e00ff */
[----:B------:R-:W-:Y:S02]  /*4640*/  IABS R28, R10 ;  /* 0x0000000a001c7213 */ /* 0x000fe40000000000 */
[----:B------:R-:W-:Y:S01]  /*4650*/  IABS R7, R8 ;  /* 0x0000000800077213 */ /* 0x000fe20000000000 */
[----:B------:R-:W-:-:S02]  /*4660*/  IMAD R26, R0, R4, R26 ;  /* 0x00000004001a7224 */ /* 0x000fc400078e021a */
[----:B------:R-:W-:Y:S02]  /*4670*/  IMAD.MOV R2, RZ, RZ, -R2 ;  /* 0x000000ffff027224 */ /* 0x000fe400078e0a02 */
[----:B------:R-:W-:Y:S01]  /*4680*/  IMAD.HI.U32 R4, R21, R28, RZ ;  /* 0x0000001c15047227 */ /* 0x000fe200078e00ff */
[----:B------:R-:W-:-:S03]  /*4690*/  ISETP.GT.U32.AND P3, PT, R0, R26, PT ;  /* 0x0000001a0000720c */ /* 0x000fc60003f64070 */
[C---:B------:R-:W-:Y:S01]  /*46a0*/  IMAD R27, R0.reuse, R2, R27 ;  /* 0x00000002001b7224 */ /* 0x040fe200078e021b */
[----:B------:R-:W-:Y:S01]  /*46b0*/  IABS R6, R9 ;  /* 0x0000000900067213 */ /* 0x000fe20000000000 */
[----:B------:R-:W-:Y:S01]  /*46c0*/  IMAD.HI.U32 R2, R21, R7, RZ ;  /* 0x0000000715027227 */ /* 0x000fe200078e00ff */
[----:B------:R-:W-:-:S03]  /*46d0*/  ISETP.GT.U32.AND P5, PT, R0, R25, PT ;  /* 0x000000190000720c */ /* 0x000fc60003fa4070 */
[----:B------:R-:W-:Y:S02]  /*46e0*/  IMAD.MOV R4, RZ, RZ, -R4 ;  /* 0x000000ffff047224 */ /* 0x000fe400078e0a04 */
[----:B------:R-:W-:Y:S02]  /*46f0*/  IMAD.MOV R2, RZ, RZ, -R2 ;  /* 0x000000ffff027224 */ /* 0x000fe400078e0a02 */
[----:B------:R-:W-:Y:S01]  /*4700*/  @!P1 IMAD.IADD R24, R24, 0x1, -R0 ;  /* 0x0000000118189824 */ /* 0x000fe200078e0a00 */
[----:B------:R-:W-:Y:S01]  /*4710*/  ISETP.GT.U32.AND P1, PT, R0, R27, PT ;  /* 0x0000001b0000720c */ /* 0x000fe20003f24070 */
[----:B------:R-:W-:-:S04]  /*4720*/  IMAD.HI.U32 R5, R21, R6, RZ ;  /* 0x0000000615057227 */ /* 0x000fc800078e00ff */
[C---:B------:R-:W-:Y:S01]  /*4730*/  IMAD R28, R0.reuse, R4, R28 ;  /* 0x00000004001c7224 */ /* 0x040fe200078e021c */
[----:B------:R-:W-:Y:S01]  /*4740*/  IABS R4, R11 ;  /* 0x0000000b00047213 */ /* 0x000fe20000000000 */
[----:B------:R-:W-:Y:S02]  /*4750*/  IMAD R7, R0, R2, R7 ;  /* 0x0000000200077224 */ /* 0x000fe400078e0207 */
[----:B------:R-:W-:Y:S01]  /*4760*/  IMAD.MOV R5, RZ, RZ, -R5 ;  /* 0x000000ffff057224 */ /* 0x000fe200078e0a05 */
[----:B------:R-:W-:Y:S01]  /*4770*/  IABS R15, R16 ;  /* 0x00000010000f7213 */ /* 0x000fe20000000000 */
[----:B------:R-:W-:Y:S01]  /*4780*/  @!P3 IMAD.IADD R26, R26, 0x1, -R0 ;  /* 0x000000011a1ab824 */ /* 0x000fe200078e0a00 */
[----:B------:R-:W-:Y:S01]  /*4790*/  ISETP.GT.U32.AND P3, PT, R0, R7, PT ;  /* 0x000000070000720c */ /* 0x000fe20003f64070 */
[----:B------:R-:W-:Y:S01]  /*47a0*/  IMAD.HI.U32 R17, R21, R4, RZ ;  /* 0x0000000415117227 */ /* 0x000fe200078e00ff */
[----:B------:R-:W-:-:S03]  /*47b0*/  IABS R2, R13 ;  /* 0x0000000d00027213 */ /* 0x000fc60000000000 */
[----:B------:R-:W-:Y:S01]  /*47c0*/  @!P5 IMAD.IADD R25, R25, 0x1, -R0 ;  /* 0x000000011919d824 */ /* 0x000fe200078e0a00 */
[C---:B------:R-:W-:Y:S01]  /*47d0*/  ISETP.GT.U32.AND P5, PT, R0.reuse, R28, PT ;  /* 0x0000001c0000720c */ /* 0x040fe20003fa4070 */
[C---:B------:R-:W-:Y:S02]  /*47e0*/  IMAD R6, R0.reuse, R5, R6 ;  /* 0x0000000500067224 */ /* 0x040fe400078e0206 */
[----:B------:R-:W-:Y:S02]  /*47f0*/  IMAD.MOV R17, RZ, RZ, -R17 ;  /* 0x000000ffff117224 */ /* 0x000fe400078e0a11 */
[----:B------:R-:W-:Y:S02]  /*4800*/  IMAD.MOV.U32 R5, RZ, RZ, R15 ;  /* 0x000000ffff057224 */ /* 0x000fe400078e000f */
[----:B------:R-:W-:Y:S01]  /*4810*/  @!P1 IMAD.IADD R27, R27, 0x1, -R0 ;  /* 0x000000011b1b9824 */ /* 0x000fe200078e0a00 */
[C---:B------:R-:W-:Y:S01]  /*4820*/  ISETP.GT.U32.AND P1, PT, R0.reuse, R6, PT ;  /* 0x000000060000720c */ /* 0x040fe20003f24070 */
[----:B------:R-:W-:-:S02]  /*4830*/  IMAD R4, R0, R17, R4 ;  /* 0x0000001100047224 */ /* 0x000fc400078e0204 */
[----:B------:R-:W-:-:S04]  /*4840*/  IMAD.HI.U32 R15, R21, R2, RZ ;  /* 0x00000002150f7227 */ /* 0x000fc800078e00ff */
[----:B------:R-:W-:-:S04]  /*4850*/  IMAD.HI.U32 R17, R21, R5, RZ ;  /* 0x0000000515117227 */ /* 0x000fc800078e00ff */
[----:B------:R-:W-:Y:S02]  /*4860*/  IMAD.MOV.U32 R21, RZ, RZ, R29 ;  /* 0x000000ffff157224 */ /* 0x000fe400078e001d */
[--C-:B------:R-:W-:Y:S02]  /*4870*/  @!P3 IMAD.IADD R7, R7, 0x1, -R0.reuse ;  /* 0x000000010707b824 */ /* 0x100fe400078e0a00 */
[----:B------:R-:W-:Y:S01]  /*4880*/  @!P0 IMAD.MOV R21, RZ, RZ, -R21 ;  /* 0x000000ffff158224 */ /* 0x000fe200078e0a15 */
[----:B------:R-:W-:Y:S01]  /*4890*/  ISETP.GT.U32.AND P0, PT, R0, R26, PT ;  /* 0x0000001a0000720c */ /* 0x000fe20003f04070 */
[----:B------:R-:W-:Y:S02]  /*48a0*/  IMAD.MOV R15, RZ, RZ, -R15 ;  /* 0x000000ffff0f7224 */ /* 0x000fe400078e0a0f */
[--C-:B------:R-:W-:Y:S01]  /*48b0*/  @!P5 IMAD.IADD R28, R28, 0x1, -R0.reuse ;  /* 0x000000011c1cd824 */ /* 0x100fe200078e0a00 */
[----:B------:R-:W-:Y:S01]  /*48c0*/  ISETP.GT.U32.AND P6, PT, R0, R7, PT ;  /* 0x000000070000720c */ /* 0x000fe20003fc4070 */
[----:B------:R-:W-:Y:S01]  /*48d0*/  @!P1 IMAD.IADD R6, R6, 0x1, -R0 ;  /* 0x0000000106069824 */ /* 0x000fe200078e0a00 */
[C---:B------:R-:W-:Y:S01]  /*48e0*/  ISETP.GT.U32.AND P5, PT, R0.reuse, R25, PT ;  /* 0x000000190000720c */ /* 0x040fe20003fa4070 */
[C---:B------:R-:W-:Y:S01]  /*48f0*/  IMAD R2, R0.reuse, R15, R2 ;  /* 0x0000000f00027224 */ /* 0x040fe200078e0202 */
[----:B------:R-:W-:Y:S01]  /*4900*/  ISETP.GT.U32.AND P1, PT, R0, R28, PT ;  /* 0x0000001c0000720c */ /* 0x000fe20003f24070 */
[----:B------:R-:W0:Y:S04]  /*4910*/  S2R R15, SR_TID.X ;  /* 0x00000000000f7919 */ /* 0x000e280000002100 */
[----:B------:R-:W-:Y:S01]  /*4920*/  @!P0 IMAD.IADD R26, R26, 0x1, -R0 ;  /* 0x000000011a1a8824 */ /* 0x000fe200078e0a00 */
[----:B------:R-:W-:-:S02]  /*4930*/  ISETP.GT.U32.AND P0, PT, R0, R4, PT ;  /* 0x000000040000720c */ /* 0x000fc40003f04070 */
[----:B------:R-:W-:Y:S01]  /*4940*/  ISETP.GT.U32.AND P2, PT, R0, R6, PT ;  /* 0x000000060000720c */ /* 0x000fe20003f44070 */
[--C-:B------:R-:W-:Y:S01]  /*4950*/  @!P6 IMAD.IADD R7, R7, 0x1, -R0.reuse ;  /* 0x000000010707e824 */ /* 0x100fe200078e0a00 */
[----:B------:R-:W-:Y:S01]  /*4960*/  ISETP.GE.AND P6, PT, R12, RZ, PT ;  /* 0x000000ff0c00720c */ /* 0x000fe20003fc6270 */
[--C-:B------:R-:W-:Y:S01]  /*4970*/  @!P5 IMAD.IADD R25, R25, 0x1, -R0.reuse ;  /* 0x000000011919d824 */ /* 0x100fe200078e0a00 */
[----:B------:R-:W-:Y:S01]  /*4980*/  ISETP.GT.U32.AND P3, PT, R0, R27, PT ;  /* 0x0000001b0000720c */ /* 0x000fe20003f64070 */
[--C-:B------:R-:W-:Y:S01]  /*4990*/  @!P1 IMAD.IADD R28, R28, 0x1, -R0.reuse ;  /* 0x000000011c1c9824 */ /* 0x100fe200078e0a00 */
[----:B------:R-:W-:Y:S01]  /*49a0*/  ISETP.GE.AND P5, PT, R18, RZ, PT ;  /* 0x000000ff1200720c */ /* 0x000fe20003fa6270 */
[----:B------:R-:W1:Y:S01]  /*49b0*/  LDC R12, c[0x0][0x230] ;  /* 0x00008c00ff0c7b82 */ /* 0x000e620000000800 */
[----:B------:R-:W-:Y:S01]  /*49c0*/  ISETP.GT.U32.AND P1, PT, R0, R2, PT ;  /* 0x000000020000720c */ /* 0x000fe20003f24070 */
[----:B------:R-:W-:Y:S02]  /*49d0*/  IMAD.MOV R29, RZ, RZ, -R17 ;  /* 0x000000ffff1d7224 */ /* 0x000fe400078e0a11 */
[----:B------:R-:W-:-:S02]  /*49e0*/  @!P0 IMAD.IADD R4, R4, 0x1, -R0 ;  /* 0x0000000104048824 */ /* 0x000fc400078e0a00 */
[----:B------:R-:W-:Y:S02]  /*49f0*/  IMAD R5, R0, R29, R5 ;  /* 0x0000001d00057224 */ /* 0x000fe400078e0205 */
[--C-:B------:R-:W-:Y:S02]  /*4a00*/  @!P2 IMAD.IADD R6, R6, 0x1, -R0.reuse ;  /* 0x000000010606a824 */ /* 0x100fe400078e0a00 */
[--C-:B------:R-:W-:Y:S01]  /*4a10*/  @!P3 IMAD.IADD R27, R27, 0x1, -R0.reuse ;  /* 0x000000011b1bb824 */ /* 0x100fe200078e0a00 */
[----:B------:R-:W-:Y:S01]  /*4a20*/  ISETP.GT.U32.AND P2, PT, R0, R5, PT ;  /* 0x000000050000720c */ /* 0x000fe20003f44070 */
[----:B------:R-:W-:Y:S01]  /*4a30*/  @!P5 IMAD.MOV R25, RZ, RZ, -R25 ;  /* 0x000000ffff19d224 */ /* 0x000fe200078e0a19 */
[----:B------:R-:W-:Y:S01]  /*4a40*/  ISETP.GE.AND P3, PT, R14, RZ, PT ;  /* 0x000000ff0e00720c */ /* 0x000fe20003f66270 */
[----:B------:R-:W-:Y:S01]  /*4a50*/  @!P1 IMAD.IADD R2, R2, 0x1, -R0 ;  /* 0x0000000102029824 */ /* 0x000fe200078e0a00 */
[----:B------:R-:W-:Y:S02]  /*4a60*/  ISETP.GT.U32.AND P5, PT, R0, R4, PT ;  /* 0x000000040000720c */ /* 0x000fe40003fa4070 */
[----:B------:R-:W-:Y:S01]  /*4a70*/  ISETP.GE.AND P0, PT, R10, RZ, PT ;  /* 0x000000ff0a00720c */ /* 0x000fe20003f06270 */
[----:B0-----:R-:W-:Y:S01]  /*4a80*/  IMAD.SHL.U32 R10, R15, 0x2, RZ ;  /* 0x000000020f0a7824 */ /* 0x001fe200078e00ff */
[----:B------:R-:W-:Y:S01]  /*4a90*/  ISETP.GT.U32.AND P1, PT, R0, R2, PT ;  /* 0x000000020000720c */ /* 0x000fe20003f24070 */
[----:B------:R-:W-:Y:S01]  /*4aa0*/  @!P4 IMAD.MOV R24, RZ, RZ, -R24 ;  /* 0x000000ffff18c224 */ /* 0x000fe200078e0a18 */
[----:B------:R-:W-:-:S02]  /*4ab0*/  ISETP.GE.AND P4, PT, R8, RZ, PT ;  /* 0x000000ff0800720c */ /* 0x000fc40003f86270 */
[----:B------:R-:W-:Y:S01]  /*4ac0*/  LOP3.LUT R8, R15, 0x7, RZ, 0xc0, !PT ;  /* 0x000000070f087812 */ /* 0x000fe200078ec0ff */
[----:B-1----:R-:W-:Y:S01]  /*4ad0*/  VIADD R12, R12, 0x3f ;  /* 0x0000003f0c0c7836 */ /* 0x002fe20000000000 */
[----:B------:R-:W-:Y:S01]  /*4ae0*/  LOP3.LUT R29, R10, 0x10, RZ, 0xc0, !PT ;  /* 0x000000100a1d7812 */ /* 0x000fe200078ec0ff */
[----:B------:R-:W-:Y:S01]  /*4af0*/  @!P2 IMAD.IADD R5, R5, 0x1, -R0 ;  /* 0x000000010505a824 */ /* 0x000fe200078e0a00 */
[----:B------:R-:W-:Y:S01]  /*4b00*/  STL [R1+0x12a4], R21 ;  /* 0x0012a41501007387 */ /* 0x000fe20000100800 */
[----:B------:R-:W-:Y:S01]  /*4b10*/  @!P3 IMAD.MOV R26, RZ, RZ, -R26 ;  /* 0x000000ffff1ab224 */ /* 0x000fe200078e0a1a */
[----:B------:R-:W-:Y:S01]  /*4b20*/  ISETP.GE.AND P2, PT, R9, RZ, PT ;  /* 0x000000ff0900720c */ /* 0x000fe20003f46270 */
[----:B------:R-:W-:Y:S01]  /*4b30*/  @!P5 IMAD.IADD R4, R4, 0x1, -R0 ;  /* 0x000000010404d824 */ /* 0x000fe200078e0a00 */
[----:B------:R-:W-:Y:S01]  /*4b40*/  STL [R1+0x12a8], R22 ;  /* 0x0012a81601007387 */ /* 0x000fe20000100800 */
[----:B------:R-:W-:Y:S01]  /*4b50*/  IMAD R9, R8, 0x210, RZ ;  /* 0x0000021008097824 */ /* 0x000fe200078e02ff */
[----:B------:R-:W-:-:S02]  /*4b60*/  ISETP.GE.AND P5, PT, R11, RZ, PT ;  /* 0x000000ff0b00720c */ /* 0x000fc40003fa6270 */
[----:B------:R-:W-:Y:S01]  /*4b70*/  STL [R1+0x12ac], R23 ;  /* 0x0012ac1701007387 */ /* 0x000fe20000100800 */
[----:B------:R-:W-:Y:S02]  /*4b80*/  LOP3.LUT R29, R29, 0x20, R15, 0xf8, !PT ;  /* 0x000000201d1d7812 */ /* 0x000fe400078ef80f */
[----:B------:R-:W-:Y:S01]  /*4b90*/  SHF.R.S32.HI R11, RZ, 0x1f, R12 ;  /* 0x0000001fff0b7819 */ /* 0x000fe2000001140c */
[----:B------:R-:W-:Y:S01]  /*4ba0*/  STL [R1+0x12b0], R24 ;  /* 0x0012b01801007387 */ /* 0x000fe20000100800 */
[----:B------:R-:W-:Y:S01]  /*4bb0*/  @!P1 IMAD.IADD R2, R2, 0x1, -R0 ;  /* 0x0000000102029824 */ /* 0x000fe200078e0a00 */
[----:B------:R-:W-:Y:S02]  /*4bc0*/  LOP3.LUT R29, R9, R29, RZ, 0x3c, !PT ;  /* 0x0000001d091d7212 */ /* 0x000fe400078e3cff */
[----:B------:R-:W-:Y:S01]  /*4bd0*/  STL [R1+0x12b4], R25 ;  /* 0x0012b41901007387 */ /* 0x000fe20000100800 */
[----:B------:R-:W-:Y:S01]  /*4be0*/  ISETP.GE.AND P1, PT, R13, RZ, PT ;  /* 0x000000ff0d00720c */ /* 0x000fe20003f26270 */
[----:B------:R-:W-:Y:S01]  /*4bf0*/  IMAD R9, R8, 0x90, RZ ;  /* 0x0000009008097824 */ /* 0x000fe200078e02ff */
[----:B------:R-:W-:Y:S01]  /*4c00*/  LEA.HI R11, R11, R12, RZ, 0x6 ;  /* 0x0000000c0b0b7211 */ /* 0x000fe200078f30ff */
[----:B------:R-:W-:Y:S04]  /*4c10*/  STL [R1+0x12b8], R26 ;  /* 0x0012b81a01007387 */ /* 0x000fe80000100800 */
[----:B------:R-:W2:Y:S04]  /*4c20*/  LDL.LU R14, [R1+0x30] ;  /* 0x00003000010e7983 */ /* 0x000ea80000300800 */
[----:B------:R-:W3:Y:S01]  /*4c30*/  LDL.LU R13, [R1+0x38] ;  /* 0x00003800010d7983 */ /* 0x000ee20000300800 */
[----:B------:R-:W-:-:S03]  /*4c40*/  LOP3.LUT R9, R9, 0x30, R10, 0x78, !PT ;  /* 0x0000003009097812 */ /* 0x000fc600078e780a */
[----:B------:R-:W4:Y:S04]  /*4c50*/  LDL.LU R12, [R1+0x3c] ;  /* 0x00003c00010c7983 */ /* 0x000f280000300800 */
[----:B------:R-:W4:Y:S04]  /*4c60*/  LDL.LU R11, [R1+0x34] ;  /* 0x00003400010b7983 */ /* 0x000f280000300800 */
[----:B------:R-:W4:Y:S01]  /*4c70*/  LDL.LU R10, [R1+0x2c] ;  /* 0x00002c00010a7983 */ /* 0x000f220000300800 */
[----:B------:R-:W-:Y:S01]  /*4c80*/  ISETP.GT.U32.AND P3, PT, R0, R5, PT ;  /* 0x000000050000720c */ /* 0x000fe20003f64070 */
[C---:B------:R-:W-:Y:S01]  /*4c90*/  IMAD.SHL.U32 R8, R15.reuse, 0x100, RZ ;  /* 0x000001000f087824 */ /* 0x040fe200078e00ff */
[----:B------:R-:W-:Y:S01]  /*4ca0*/  LOP3.LUT R15, R15, 0x3f, RZ, 0xc0, !PT ;  /* 0x0000003f0f0f7812 */ /* 0x000fe200078ec0ff */
[----:B------:R-:W-:Y:S01]  /*4cb0*/  @!P0 IMAD.MOV R28, RZ, RZ, -R28 ;  /* 0x000000ffff1c8224 */ /* 0x000fe200078e0a1c */
[----:B------:R-:W-:Y:S01]  /*4cc0*/  ISETP.GE.AND P0, PT, R16, RZ, PT ;  /* 0x000000ff1000720c */ /* 0x000fe20003f06270 */
[----:B------:R-:W-:Y:S01]  /*4cd0*/  @!P6 IMAD.MOV R27, RZ, RZ, -R27 ;  /* 0x000000ffff1be224 */ /* 0x000fe200078e0a1b */
[----:B------:R-:W-:Y:S01]  /*4ce0*/  LOP3.LUT R8, R29, 0x1000, R8, 0xf8, !PT ;  /* 0x000010001d087812 */ /* 0x000fe200078ef808 */
[----:B------:R-:W-:Y:S01]  /*4cf0*/  IMAD R15, R15, UR5, RZ ;  /* 0x000000050f0f7c24 */ /* 0x000fe2000f8e02ff */
[----:B------:R-:W4:Y:S01]  /*4d00*/  LDL.LU R9, [R1+0x48] ;  /* 0x0000480001097983 */ /* 0x000f220000300800 */
[----:B------:R-:W-:-:S02]  /*4d10*/  @!P4 IMAD.MOV R7, RZ, RZ, -R7 ;  /* 0x000000ffff07c224 */ /* 0x000fc400078e0a07 */
[----:B------:R-:W-:Y:S01]  /*4d20*/  @!P2 IMAD.MOV R6, RZ, RZ, -R6 ;  /* 0x000000ffff06a224 */ /* 0x000fe200078e0a06 */
[----:B------:R-:W4:Y:S01]  /*4d30*/  LDL.LU R8, [R1+0x28] ;  /* 0x0000280001087983 */ /* 0x000f220000300800 */
[----:B------:R-:W-:Y:S01]  /*4d40*/  @!P3 IMAD.IADD R5, R5, 0x1, -R0 ;  /* 0x000000010505b824 */ /* 0x000fe200078e0a00 */
[----:B------:R-:W-:Y:S01]  /*4d50*/  LEA R0, P6, R15, UR6, 0x1 ;  /* 0x000000060f007c11 */ /* 0x000fe2000f8c08ff */
[----:B------:R-:W-:Y:S01]  /*4d60*/  @!P5 IMAD.MOV R4, RZ, RZ, -R4 ;  /* 0x000000ffff04d224 */ /* 0x000fe200078e0a04 */
[----:B------:R-:W-:Y:S01]  /*4d70*/  STL [R1+0x12bc], R27 ;  /* 0x0012bc1b01007387 */ /* 0x000fe20000100800 */
[----:B------:R-:W-:Y:S01]  /*4d80*/  ISETP.NE.AND P3, PT, R3, RZ, PT ;  /* 0x000000ff0300720c */ /* 0x000fe20003f65270 */
[----:B------:R-:W-:Y:S01]  /*4d90*/  @!P1 IMAD.MOV R2, RZ, RZ, -R2 ;  /* 0x000000ffff029224 */ /* 0x000fe200078e0a02 */
[----:B------:R-:W-:Y:S01]  /*4da0*/  LOP3.LUT R3, RZ, R3, RZ, 0x33, !PT ;  /* 0x00000003ff037212 */ /* 0x000fe200078e33ff */
[----:B------:R-:W-:Y:S01]  /*4db0*/  STL [R1+0x12c0], R28 ;  /* 0x0012c01c01007387 */ /* 0x000fe20000100800 */
[----:B------:R-:W-:Y:S01]  /*4dc0*/  @!P0 IMAD.MOV R5, RZ, RZ, -R5 ;  /* 0x000000ffff058224 */ /* 0x000fe200078e0a05 */
[----:B------:R-:W-:-:S02]  /*4dd0*/  ULDC UR6, c[0x0][0x234] ;  /* 0x00008d0000067ab9 */ /* 0x000fc40000000800 */
[----:B------:R2:W-:Y:S04]  /*4de0*/  STL [R1+0x11f0], R0 ;  /* 0x0011f00001007387 */ /* 0x0005e80000100800 */
[----:B------:R-:W-:Y:S04]  /*4df0*/  STL [R1+0x12c4], R7 ;  /* 0x0012c40701007387 */ /* 0x000fe80000100800 */
[----:B------:R-:W-:Y:S04]  /*4e00*/  STL [R1+0x12c8], R6 ;  /* 0x0012c80601007387 */ /* 0x000fe80000100800 */
[----:B------:R3:W-:Y:S04]  /*4e10*/  STL [R1+0x12cc], R4 ;  /* 0x0012cc0401007387 */ /* 0x0007e80000100800 */
[----:B------:R4:W-:Y:S04]  /*4e20*/  STL [R1+0x12d0], R2 ;  /* 0x0012d00201007387 */ /* 0x0009e80000100800 */
[----:B------:R-:W-:Y:S01]  /*4e30*/  STL [R1+0x12d4], R5 ;  /* 0x0012d40501007387 */ /* 0x000fe20000100800 */
[----:B--2---:R-:W-:-:S02]  /*4e40*/  SEL R0, R3, R14, !P3 ;  /* 0x0000000e03007207 */ /* 0x004fc40005800000 */
[----:B---3--:R-:W-:-:S03]  /*4e50*/  SEL R4, R3, R13, !P3 ;  /* 0x0000000d03047207 */ /* 0x008fc60005800000 */
[----:B------:R0:W-:Y:S01]  /*4e60*/  STL [R1+0x30], R0 ;  /* 0x0000300001007387 */ /* 0x0001e20000100800 */
[----:B----4-:R-:W-:-:S03]  /*4e70*/  SEL R2, R3, R12, !P3 ;  /* 0x0000000c03027207 */ /* 0x010fc60005800000 */
[----:B------:R1:W-:Y:S01]  /*4e80*/  STL [R1+0x38], R4 ;  /* 0x0000380401007387 */ /* 0x0003e20000100800 */
[----:B0-----:R-:W-:-:S03]  /*4e90*/  SEL R0, R3, R11, !P3 ;  /* 0x0000000b03007207 */ /* 0x001fc60005800000 */
[----:B------:R0:W-:Y:S01]  /*4ea0*/  STL [R1+0x40], R2 ;  /* 0x0000400201007387 */ /* 0x0001e20000100800 */
[----:B-1----:R-:W-:-:S03]  /*4eb0*/  SEL R4, R3, R10, !P3 ;  /* 0x0000000a03047207 */ /* 0x002fc60005800000 */
[----:B------:R1:W-:Y:S04]  /*4ec0*/  STL [R1+0x3c], R0 ;  /* 0x00003c0001007387 */ /* 0x0003e80000100800 */
[----:B------:R-:W-:Y:S04]  /*4ed0*/  STL [R1+0x34], R4 ;  /* 0x0000340401007387 */ /* 0x000fe80000100800 */
[----:B------:R-:W2:Y:S01]  /*4ee0*/  LDL.LU R5, [R1+0x60] ;  /* 0x0000600001057983 */ /* 0x000ea20000300800 */
[C---:B0-----:R-:W-:Y:S02]  /*4ef0*/  SEL R2, R3.reuse, R9, !P3 ;  /* 0x0000000903027207 */ /* 0x041fe40005800000 */
[----:B-1----:R-:W-:-:S03]  /*4f00*/  SEL R0, R3, R8, !P3 ;  /* 0x0000000803007207 */ /* 0x002fc60005800000 */
[----:B------:R-:W-:Y:S04]  /*4f10*/  STL [R1+0x58], R2 ;  /* 0x0000580201007387 */ /* 0x000fe80000100800 */
[----:B--2---:R0:W-:Y:S04]  /*4f20*/  STL [R1+0x12d8], R5 ;  /* 0x0012d80501007387 */ /* 0x0041e80000100800 */
[----:B------:R-:W-:Y:S04]  /*4f30*/  STL [R1+0x54], R0 ;  /* 0x0000540001007387 */ /* 0x000fe80000100800 */
[----:B0-----:R-:W2:Y:S04]  /*4f40*/  LDL.LU R5, [R1+0x1c] ;  /* 0x00001c0001057983 */ /* 0x001ea80000300800 */
[----:B--2---:R0:W-:Y:S04]  /*4f50*/  STL [R1+0x12dc], R5 ;  /* 0x0012dc0501007387 */ /* 0x0041e80000100800 */
[----:B0-----:R-:W2:Y:S04]  /*4f60*/  LDL.LU R5, [R1+0x20] ;  /* 0x0000200001057983 */ /* 0x001ea80000300800 */
[----:B--2---:R0:W-:Y:S04]  /*4f70*/  STL [R1+0x12e0], R5 ;  /* 0x0012e00501007387 */ /* 0x0041e80000100800 */
[----:B0-----:R-:W2:Y:S04]  /*4f80*/  LDL.LU R5, [R1+0x24] ;  /* 0x0000240001057983 */ /* 0x001ea80000300800 */
[----:B------:R-:W3:Y:S04]  /*4f90*/  LDL.LU R2, [R1+0x84] ;  /* 0x0000840001027983 */ /* 0x000ee80000300800 */
[----:B------:R-:W4:Y:S04]  /*4fa0*/  LDL.LU R4, [R1+0x88] ;  /* 0x0000880001047983 */ /* 0x000f280000300800 */
        /* <DEDUP_REMOVED lines=24> */
[----:B------:R-:W4:Y:S01]  /*5130*/  LDL.LU R29, [R1] ;  /* 0x00000000011d7983 */ /* 0x000f220000300800 */
[----:B--2---:R-:W-:-:S05]  /*5140*/  SEL R5, R3, R5, !P3 ;  /* 0x0000000503057207 */ /* 0x004fca0005800000 */
[----:B------:R0:W-:Y:S04]  /*5150*/  STL [R1+0x50], R5 ;  /* 0x0000500501007387 */ /* 0x0001e80000100800 */
[----:B0-----:R-:W2:Y:S02]  /*5160*/  LDL.LU R5, [R1+0x12e0] ;  /* 0x0012e00001057983 */ /* 0x001ea40000300800 */
[----:B--2---:R-:W-:-:S05]  /*5170*/  SEL R5, R3, R5, !P3 ;  /* 0x0000000503057207 */ /* 0x004fca0005800000 */
[----:B------:R0:W-:Y:S04]  /*5180*/  STL [R1+0x4c], R5 ;  /* 0x00004c0501007387 */ /* 0x0001e80000100800 */
[----:B0-----:R-:W2:Y:S02]  /*5190*/  LDL.LU R5, [R1+0x12dc] ;  /* 0x0012dc0001057983 */ /* 0x001ea40000300800 */
[----:B--2---:R-:W-:-:S05]  /*51a0*/  SEL R5, R3, R5, !P3 ;  /* 0x0000000503057207 */ /* 0x004fca0005800000 */
[----:B------:R0:W-:Y:S04]  /*51b0*/  STL [R1+0x48], R5 ;  /* 0x0000480501007387 */ /* 0x0001e80000100800 */
[----:B0-----:R-:W2:Y:S01]  /*51c0*/  LDL.LU R5, [R1+0x12d8] ;  /* 0x0012d80001057983 */ /* 0x001ea20000300800 */
[C---:B---3--:R-:W-:Y:S02]  /*51d0*/  SEL R2, R3.reuse, R2, !P3 ;  /* 0x0000000203027207 */ /* 0x048fe40005800000 */
[C---:B----4-:R-:W-:Y:S02]  /*51e0*/  SEL R4, R3.reuse, R4, !P3 ;  /* 0x0000000403047207 */ /* 0x050fe40005800000 */
[C---:B------:R-:W-:Y:S02]  /*51f0*/  SEL R6, R3.reuse, R6, !P3 ;  /* 0x0000000603067207 */ /* 0x040fe40005800000 */
[----:B------:R-:W-:-:S02]  /*5200*/  SEL R7, R3, R7, !P3 ;  /* 0x0000000703077207 */ /* 0x000fc40005800000 */
[C---:B------:R-:W-:Y:S02]  /*5210*/  SEL R28, R3.reuse, R28, !P3 ;  /* 0x0000001c031c7207 */ /* 0x040fe40005800000 */
[C---:B------:R-:W-:Y:S02]  /*5220*/  SEL R27, R3.reuse, R27, !P3 ;  /* 0x0000001b031b7207 */ /* 0x040fe40005800000 */
[C---:B------:R-:W-:Y:S02]  /*5230*/  SEL R26, R3.reuse, R26, !P3 ;  /* 0x0000001a031a7207 */ /* 0x040fe40005800000 */
[C---:B------:R-:W-:Y:S02]  /*5240*/  SEL R25, R3.reuse, R25, !P3 ;  /* 0x0000001903197207 */ /* 0x040fe40005800000 */
        /* <DEDUP_REMOVED lines=17> */
[----:B--2---:R-:W-:-:S05]  /*5360*/  SEL R5, R3, R5, !P3 ;  /* 0x0000000503057207 */ /* 0x004fca0005800000 */
[----:B------:R0:W-:Y:S04]  /*5370*/  STL [R1+0x60], R5 ;  /* 0x0000600501007387 */ /* 0x0001e80000100800 */
[----:B0-----:R-:W2:Y:S04]  /*5380*/  LDL.LU R5, [R1+0x12d4] ;  /* 0x0012d40001057983 */ /* 0x001ea80000300800 */
[----:B------:R0:W-:Y:S04]  /*5390*/  STL [R1+0x84], R2 ;  /* 0x0000840201007387 */ /* 0x0001e80000100800 */
[----:B0-----:R-:W3:Y:S04]  /*53a0*/  LDL.LU R2, [R1+0x12d0] ;  /* 0x0012d00001027983 */ /* 0x001ee80000300800 */
[----:B------:R0:W-:Y:S04]  /*53b0*/  STL [R1+0x98], R4 ;  /* 0x0000980401007387 */ /* 0x0001e80000100800 */
[----:B0-----:R-:W4:Y:S04]  /*53c0*/  LDL.LU R4, [R1+0x12cc] ;  /* 0x0012cc0001047983 */ /* 0x001f280000300800 */
[----:B------:R0:W-:Y:S04]  /*53d0*/  STL [R1+0xa0], R6 ;  /* 0x0000a00601007387 */ /* 0x0001e80000100800 */
[----:B0-----:R-:W2:Y:S04]  /*53e0*/  LDL.LU R6, [R1+0x12c8] ;  /* 0x0012c80001067983 */ /* 0x001ea80000300800 */
[----:B------:R0:W-:Y:S04]  /*53f0*/  STL [R1+0xa8], R7 ;  /* 0x0000a80701007387 */ /* 0x0001e80000100800 */
[----:B0-----:R-:W3:Y:S04]  /*5400*/  LDL.LU R7, [R1+0x12c4] ;  /* 0x0012c40001077983 */ /* 0x001ee80000300800 */
        /* <DEDUP_REMOVED lines=41> */
[----:B0-----:R-:W3:Y:S01]  /*56a0*/  LDL.LU R8, [R1+0x1270] ;  /* 0x0012700001087983 */ /* 0x001ee20000300800 */
[----:B------:R-:W-:-:S02]  /*56b0*/  SEL R0, R3, R0, !P3 ;  /* 0x0000000003007207 */ /* 0x000fc40005800000 */
[----:B------:R-:W-:-:S03]  /*56c0*/  SEL R29, R3, R29, !P3 ;  /* 0x0000001d031d7207 */ /* 0x000fc60005800000 */
[----:B------:R-:W-:Y:S04]  /*56d0*/  STL [R1+0x80], R0 ;  /* 0x0000800001007387 */ /* 0x000fe80000100800 */
[----:B------:R3:W-:Y:S01]  /*56e0*/  STL [R1+0x7c], R29 ;  /* 0x00007c1d01007387 */ /* 0x0007e20000100800 */
[C---:B--2---:R-:W-:Y:S02]  /*56f0*/  SEL R6, R3.reuse, R6, !P3 ;  /* 0x0000000603067207 */ /* 0x044fe40005800000 */
[C---:B----4-:R-:W-:Y:S02]  /*5700*/  SEL R4, R3.reuse, R4, !P3 ;  /* 0x0000000403047207 */ /* 0x050fe40005800000 */
[C---:B---3--:R-:W-:Y:S02]  /*5710*/  SEL R29, R3.reuse, R28, !P3 ;  /* 0x0000001c031d7207 */ /* 0x048fe40005800000 */
[----:B------:R-:W-:-:S02]  /*5720*/  SEL R28, R3, R7, !P3 ;  /* 0x00000007031c7207 */ /* 0x000fc40005800000 */
[C---:B------:R-:W-:Y:S02]  /*5730*/  SEL R7, R3.reuse, R2, !P3 ;  /* 0x0000000203077207 */ /* 0x040fe40005800000 */
[C---:B------:R-:W-:Y:S02]  /*5740*/  SEL R9, R3.reuse, R9, !P3 ;  /* 0x0000000903097207 */ /* 0x040fe40005800000 */
[C---:B------:R-:W-:Y:S02]  /*5750*/  SEL R0, R3.reuse, R8, !P3 ;  /* 0x0000000803007207 */ /* 0x040fe40005800000 */
[----:B------:R-:W-:-:S03]  /*5760*/  SEL R8, R3, R10, !P3 ;  /* 0x0000000a03087207 */ /* 0x000fc60005800000 */
[----:B------:R0:W-:Y:S04]  /*5770*/  STL [R1+0x78], R0 ;  /* 0x0000780001007387 */ /* 0x0001e80000100800 */
[----:B------:R1:W-:Y:S01]  /*5780*/  STL [R1+0x74], R9 ;  /* 0x0000740901007387 */ /* 0x0003e20000100800 */
[----:B0-----:R-:W-:-:S03]  /*5790*/  SEL R0, R3, R11, !P3 ;  /* 0x0000000b03007207 */ /* 0x001fc60005800000 */
[----:B------:R0:W-:Y:S01]  /*57a0*/  STL [R1+0x70], R8 ;  /* 0x0000700801007387 */ /* 0x0001e20000100800 */
[----:B-1----:R-:W-:-:S03]  /*57b0*/  SEL R9, R3, R12, !P3 ;  /* 0x0000000c03097207 */ /* 0x002fc60005800000 */
        /* <DEDUP_REMOVED lines=9> */
[----:B------:R-:W2:Y:S01]  /*5850*/  S2R R13, SR_TID.X ;  /* 0x00000000000d7919 */ /* 0x000ea20000002100 */
[C---:B0-----:R-:W-:Y:S02]  /*5860*/  SEL R0, R3.reuse, R17, !P3 ;  /* 0x0000001103007207 */ /* 0x041fe40005800000 */
        /* <DEDUP_REMOVED lines=16> */
[----:B------:R-:W-:Y:S01]  /*5970*/  STL [R1+0xc], R9 ;  /* 0x00000c0901007387 */ /* 0x000fe20000100800 */
[----:B-1----:R-:W-:-:S03]  /*5980*/  SEL R0, R3, R26, !P3 ;  /* 0x0000001a03007207 */ /* 0x002fc60005800000 */
[----:B------:R-:W3:Y:S04]  /*5990*/  LDL.LU R19, [R1+0xf4] ;  /* 0x0000f40001137983 */ /* 0x000ee80000300800 */
[----:B------:R-:W-:Y:S04]  /*59a0*/  STL [R1+0x8], R8 ;  /* 0x0000080801007387 */ /* 0x000fe80000100800 */
[----:B------:R-:W4:Y:S04]  /*59b0*/  LDL.LU R18, [R1+0xf0] ;  /* 0x0000f00001127983 */ /* 0x000f280000300800 */
[----:B------:R0:W-:Y:S04]  /*59c0*/  STL [R1+0x4], R0 ;  /* 0x0000040001007387 */ /* 0x0001e80000100800 */
[----:B------:R-:W4:Y:S04]  /*59d0*/  LDL.LU R17, [R1+0xec] ;  /* 0x0000ec0001117983 */ /* 0x000f280000300800 */
[----:B------:R-:W4:Y:S04]  /*59e0*/  LDL.LU R16, [R1+0xf8] ;  /* 0x0000f80001107983 */ /* 0x000f280000300800 */
[----:B------:R-:W4:Y:S01]  /*59f0*/  LDL.LU R15, [R1+0x30] ;  /* 0x00003000010f7983 */ /* 0x000f220000300800 */
[----:B0-----:R-:W-:-:S03]  /*5a00*/  SEL R0, R3, R27, !P3 ;  /* 0x0000001b03007207 */ /* 0x001fc60005800000 */
[----:B------:R-:W4:Y:S01]  /*5a10*/  LDL.LU R8, [R1+0x38] ;  /* 0x0000380001087983 */ /* 0x000f220000300800 */
[----:B--2---:R-:W-:-:S03]  /*5a20*/  LOP3.LUT R13, R13, 0x3f, RZ, 0xc0, !PT ;  /* 0x0000003f0d0d7812 */ /* 0x004fc600078ec0ff */
[----:B------:R-:W2:Y:S04]  /*5a30*/  LDL.LU R9, [R1+0x40] ;  /* 0x0000400001097983 */ /* 0x000ea80000300800 */
[----:B------:R-:W2:Y:S01]  /*5a40*/  LDL.LU R10, [R1+0x3c] ;  /* 0x00003c00010a7983 */ /* 0x000ea20000300800 */
[----:B------:R-:W-:-:S03]  /*5a50*/  IMAD R13, R13, UR5, RZ ;  /* 0x000000050d0d7c24 */ /* 0x000fc6000f8e02ff */
[----:B------:R-:W2:Y:S01]  /*5a60*/  LDL.LU R11, [R1+0x34] ;  /* 0x00003400010b7983 */ /* 0x000ea20000300800 */
[----:B------:R-:W-:-:S03]  /*5a70*/  SEL R3, R3, R5, !P3 ;  /* 0x0000000503037207 */ /* 0x000fc60005800000 */
[----:B------:R-:W2:Y:S04]  /*5a80*/  LDL.LU R12, [R1+0x58] ;  /* 0x00005800010c7983 */ /* 0x000ea80000300800 */
[----:B------:R3:W-:Y:S04]  /*5a90*/  STL [R1+0x11f4], R0 ;  /* 0x0011f40001007387 */ /* 0x0007e80000100800 */
[----:B------:R-:W-:Y:S04]  /*5aa0*/  STL [R1+0x11f8], R29 ;  /* 0x0011f81d01007387 */ /* 0x000fe80000100800 */
[----:B------:R-:W-:Y:S01]  /*5ab0*/  STL [R1+0x11fc], R28 ;  /* 0x0011fc1c01007387 */ /* 0x000fe20000100800 */
[----:B------:R-:W-:Y:S01]  /*5ac0*/  LEA.HI.X.SX32 R2, R13, UR7, 0x1, P6 ;  /* 0x000000070d027c11 */ /* 0x000fe2000b0f0eff */
[----:B------:R-:W-:-:S02]  /*5ad0*/  ULDC UR7, c[0x0][0x240] ;  /* 0x0000900000077ab9 */ /* 0x000fc40000000800 */
[----:B------:R-:W-:Y:S04]  /*5ae0*/  STL [R1+0x1200], R6 ;  /* 0x0012000601007387 */ /* 0x000fe80000100800 */
[----:B------:R-:W-:Y:S04]  /*5af0*/  STL [R1+0x1204], R4 ;  /* 0x0012040401007387 */ /* 0x000fe80000100800 */
[----:B------:R-:W-:Y:S04]  /*5b00*/  STL [R1+0x1208], R7 ;  /* 0x0012080701007387 */ /* 0x000fe80000100800 */
[----:B------:R4:W-:Y:S04]  /*5b10*/  STL [R1+0x120c], R3 ;  /* 0x00120c0301007387 */ /* 0x0009e80000100800 */
[----:B------:R-:W2:Y:S04]  /*5b20*/  LDL.LU R13, [R1+0x54] ;  /* 0x00005400010d7983 */ /* 0x000ea80000300800 */
[----:B------:R0:W-:Y:S04]  /*5b30*/  STL [R1+0x1210], R2 ;  /* 0x0012100201007387 */ /* 0x0001e80000100800 */
[----:B------:R-:W2:Y:S01]  /*5b40*/  LDL.LU R14, [R1+0x50] ;  /* 0x00005000010e7983 */ /* 0x000ea20000300800 */
[----:B---3--:R-:W-:-:S05]  /*5b50*/  IMAD R0, R19, UR6, RZ ;  /* 0x0000000613007c24 */ /* 0x008fca000f8e02ff */
[----:B------:R1:W-:Y:S01]  /*5b60*/  STL [R1+0xf4], R0 ;  /* 0x0000f40001007387 */ /* 0x0003e20000100800 */
[----:B----4-:R-:W-:Y:S02]  /*5b70*/  IMAD R3, R18, UR6, RZ ;  /* 0x0000000612037c24 */ /* 0x010fe4000f8e02ff */
[----:B0-----:R-:W-:-:S03]  /*5b80*/  IMAD R2, R17, UR6, RZ ;  /* 0x0000000611027c24 */ /* 0x001fc6000f8e02ff */
[----:B------:R-:W-:Y:S01]  /*5b90*/  STL [R1+0xf0], R3 ;  /* 0x0000f00301007387 */ /* 0x000fe20000100800 */
[----:B-1----:R-:W-:Y:S02]  /*5ba0*/  IMAD R0, R16, UR6, RZ ;  /* 0x0000000610007c24 */ /* 0x002fe4000f8e02ff */
[----:B------:R-:W-:Y:S01]  /*5bb0*/  IMAD R5, R15, UR7, RZ ;  /* 0x000000070f057c24 */ /* 0x000fe2000f8e02ff */
[----:B------:R-:W-:Y:S01]  /*5bc0*/  STL [R1+0xec], R2 ;  /* 0x0000ec0201007387 */ /* 0x000fe20000100800 */
[----:B------:R-:W-:-:S03]  /*5bd0*/  IMAD R8, R8, UR7, RZ ;  /* 0x0000000708087c24 */ /* 0x000fc6000f8e02ff */
[----:B------:R-:W-:Y:S01]  /*5be0*/  STL [R1+0x1214], R5 ;  /* 0x0012140501007387 */ /* 0x000fe20000100800 */
[----:B--2---:R-:W-:-:S03]  /*5bf0*/  IMAD R9, R9, UR7, RZ ;  /* 0x0000000709097c24 */ /* 0x004fc6000f8e02ff */
[----:B------:R0:W-:Y:S04]  /*5c00*/  STL [R1+0xe8], R0 ;  /* 0x0000e80001007387 */ /* 0x0001e80000100800 */
[----:B------:R-:W2:Y:S01]  /*5c10*/  LDL.LU R15, [R1+0x4c] ;  /* 0x00004c00010f7983 */ /* 0x000ea20000300800 */
[----:B------:R-:W-:-:S03]  /*5c20*/  IMAD R10, R10, UR7, RZ ;  /* 0x000000070a0a7c24 */ /* 0x000fc6000f8e02ff */
[----:B------:R-:W3:Y:S04]  /*5c30*/  LDL.LU R16, [R1+0x48] ;  /* 0x0000480001107983 */ /* 0x000ee80000300800 */
[----:B------:R-:W-:Y:S01]  /*5c40*/  STL [R1+0x1218], R8 ;  /* 0x0012180801007387 */ /* 0x000fe20000100800 */
[----:B------:R-:W-:-:S03]  /*5c50*/  IMAD R11, R11, UR7, RZ ;  /* 0x000000070b0b7c24 */ /* 0x000fc6000f8e02ff */
[----:B------:R-:W4:Y:S04]  /*5c60*/  LDL.LU R17, [R1+0x60] ;  /* 0x0000600001117983 */ /* 0x000f280000300800 */
[----:B------:R-:W4:Y:S04]  /*5c70*/  LDL.LU R18, [R1+0x84] ;  /* 0x0000840001127983 */ /* 0x000f280000300800 */
[----:B------:R-:W-:Y:S01]  /*5c80*/  STL [R1+0x121c], R9 ;  /* 0x00121c0901007387 */ /* 0x000fe20000100800 */
[----:B------:R-:W-:-:S03]  /*5c90*/  IMAD R12, R12, UR7, RZ ;  /* 0x000000070c0c7c24 */ /* 0x000fc6000f8e02ff */
[----:B------:R-:W4:Y:S04]  /*5ca0*/  LDL.LU R19, [R1+0x98] ;  /* 0x0000980001137983 */ /* 0x000f280000300800 */
[----:B------:R-:W4:Y:S04]  /*5cb0*/  LDL.LU R20, [R1+0xa0] ;  /* 0x0000a00001147983 */ /* 0x000f280000300800 */
[----:B------:R-:W-:Y:S04]  /*5cc0*/  STL [R1+0x1220], R10 ;  /* 0x0012200a01007387 */ /* 0x000fe80000100800 */
[----:B------:R-:W4:Y:S04]  /*5cd0*/  LDL.LU R21, [R1+0xa8] ;  /* 0x0000a80001157983 */ /* 0x000f280000300800 */
[----:B------:R-:W4:Y:S01]  /*5ce0*/  LDL.LU R22, [R1+0xb0] ;  /* 0x0000b00001167983 */ /* 0x000f220000300800 */
[----:B------:R-:W-:-:S03]  /*5cf0*/  IMAD R13, R13, UR7, RZ ;  /* 0x000000070d0d7c24 */ /* 0x000fc6000f8e02ff */
[----:B------:R-:W-:Y:S04]  /*5d00*/  STL [R1+0x1224], R11 ;  /* 0x0012240b01007387 */ /* 0x000fe80000100800 */
[----:B------:R-:W4:Y:S04]  /*5d10*/  LDL.LU R23, [R1+0xb8] ;  /* 0x0000b80001177983 */ /* 0x000f280000300800 */
[----:B------:R-:W4:Y:S04]  /*5d20*/  LDL.LU R24, [R1+0xbc] ;  /* 0x0000bc0001187983 */ /* 0x000f280000300800 */
[----:B------:R-:W-:Y:S04]  /*5d30*/  STL [R1+0x1228], R12 ;  /* 0x0012280c01007387 */ /* 0x000fe80000100800 */
[----:B------:R-:W4:Y:S04]  /*5d40*/  LDL.LU R25, [R1+0xc0] ;  /* 0x0000c00001197983 */ /* 0x000f280000300800 */
[----:B------:R-:W4:Y:S04]  /*5d50*/  LDL.LU R26, [R1+0xc8] ;  /* 0x0000c800011a7983 */ /* 0x000f280000300800 */
[----:B------:R-:W-:Y:S04]  /*5d60*/  STL [R1+0x122c], R13 ;  /* 0x00122c0d01007387 */ /* 0x000fe80000100800 */
[----:B------:R-:W4:Y:S04]  /*5d70*/  LDL.LU R27, [R1+0xcc] ;  /* 0x0000cc00011b7983 */ /* 0x000f280000300800 */
[----:B------:R-:W4:Y:S04]  /*5d80*/  LDL.LU R4, [R1+0xd0] ;  /* 0x0000d00001047983 */ /* 0x000f280000300800 */
[----:B------:R-:W4:Y:S04]  /*5d90*/  LDL.LU R6, [R1+0xe4] ;  /* 0x0000e40001067983 */ /* 0x000f280000300800 */
[----:B------:R-:W4:Y:S01]  /*5da0*/  LDL.LU R28, [R1+0xe0] ;  /* 0x0000e000011c7983 */ /* 0x000f220000300800 */
[----:B------:R-:W-:-:S03]  /*5db0*/  IMAD R14, R14, UR7, RZ ;  /* 0x000000070e0e7c24 */ /* 0x000fc6000f8e02ff */
[----:B------:R-:W4:Y:S04]  /*5dc0*/  LDL.LU R29, [R1+0xdc] ;  /* 0x0000dc00011d7983 */ /* 0x000f280000300800 */
[----:B0-----:R-:W4:Y:S04]  /*5dd0*/  LDL.LU R0, [R1+0xd8] ;  /* 0x0000d80001007983 */ /* 0x001f280000300800 */
[----:B------:R-:W-:Y:S01]  /*5de0*/  STL [R1+0x1230], R14 ;  /* 0x0012300e01007387 */ /* 0x000fe20000100800 */
[----:B--2---:R-:W-:Y:S02]  /*5df0*/  IMAD R15, R15, UR7, RZ ;  /* 0x000000070f0f7c24 */ /* 0x004fe4000f8e02ff */
[----:B---3--:R-:W-:-:S03]  /*5e00*/  IMAD R16, R16, UR7, RZ ;  /* 0x0000000710107c24 */ /* 0x008fc6000f8e02ff */
[----:B------:R-:W-:Y:S01]  /*5e10*/  STL [R1+0x1234], R15 ;  /* 0x0012340f01007387 */ /* 0x000fe20000100800 */
[----:B----4-:R-:W-:-:S03]  /*5e20*/  IMAD R17, R17, UR7, RZ ;  /* 0x0000000711117c24 */ /* 0x010fc6000f8e02ff */
[----:B------:R-:W-:Y:S01]  /*5e30*/  STL [R1+0x1238], R16 ;  /* 0x0012381001007387 */ /* 0x000fe20000100800 */
[----:B------:R-:W-:-:S03]  /*5e40*/  IMAD R18, R18, UR7, RZ ;  /* 0x0000000712127c24 */ /* 0x000fc6000f8e02ff */
        /* <DEDUP_REMOVED lines=20> */
[----:B------:R0:W-:Y:S01]  /*5f90*/  STL [R1+0x1264], R27 ;  /* 0x0012641b01007387 */ /* 0x0001e20000100800 */
[----:B------:R-:W-:-:S03]  /*5fa0*/  IMAD R4, R6, UR7, RZ ;  /* 0x0000000706047c24 */ /* 0x000fc6000f8e02ff */
[----:B------:R1:W-:Y:S01]  /*5fb0*/  STL [R1+0x30], R2 ;  /* 0x0000300201007387 */ /* 0x0003e20000100800 */
[----:B------:R-:W-:-:S03]  /*5fc0*/  IMAD R3, R28, UR7, RZ ;  /* 0x000000071c037c24 */ /* 0x000fc6000f8e02ff */
[----:B------:R-:W-:Y:S04]  /*5fd0*/  STL [R1+0x34], R4 ;  /* 0x0000340401007387 */ /* 0x000fe80000100800 */
[----:B------:R-:W-:Y:S04]  /*5fe0*/  STL [R1+0x38], R3 ;  /* 0x0000380301007387 */ /* 0x000fe80000100800 */
[----:B0-----:R-:W2:Y:S01]  /*5ff0*/  LDL.LU R27, [R1+0xb4] ;  /* 0x0000b400011b7983 */ /* 0x001ea20000300800 */
[----:B-1----:R-:W-:Y:S02]  /*6000*/  IMAD R2, R29, UR7, RZ ;  /* 0x000000071d027c24 */ /* 0x002fe4000f8e02ff */
[----:B------:R-:W-:-:S03]  /*6010*/  IMAD R0, R0, UR7, RZ ;  /* 0x0000000700007c24 */ /* 0x000fc6000f8e02ff */
[----:B------:R-:W-:Y:S04]  /*6020*/  STL [R1+0x3c], R2 ;  /* 0x00003c0201007387 */ /* 0x000fe80000100800 */
[----:B--2---:R0:W-:Y:S04]  /*6030*/  STL [R1+0x1268], R27 ;  /* 0x0012681b01007387 */ /* 0x0041e80000100800 */
[----:B------:R-:W-:Y:S04]  /*6040*/  STL [R1+0x40], R0 ;  /* 0x0000400001007387 */ /* 0x000fe80000100800 */
        /* <DEDUP_REMOVED lines=30> */
[----:B------:R-:W4:Y:S01]  /*6230*/  LDL.LU R0, [R1+0x4] ;  /* 0x0000040001007983 */ /* 0x000f220000300800 */
[----:B--2---:R-:W-:-:S05]  /*6240*/  IMAD R27, R27, UR7, RZ ;  /* 0x000000071b1b7c24 */ /* 0x004fca000f8e02ff */
[----:B------:R0:W-:Y:S04]  /*6250*/  STL [R1+0x48], R27 ;  /* 0x0000481b01007387 */ /* 0x0001e80000100800 */
[----:B0-----:R-:W2:Y:S02]  /*6260*/  LDL.LU R27, [R1+0x126c] ;  /* 0x00126c00011b7983 */ /* 0x001ea40000300800 */
[----:B--2---:R-:W-:-:S05]  /*6270*/  IMAD R27, R27, UR7, RZ ;  /* 0x000000071b1b7c24 */ /* 0x004fca000f8e02ff */
[----:B------:R0:W-:Y:S04]  /*6280*/  STL [R1+0x4c], R27 ;  /* 0x00004c1b01007387 */ /* 0x0001e80000100800 */
[----:B0-----:R-:W2:Y:S01]  /*6290*/  LDL.LU R27, [R1+0x1268] ;  /* 0x00126800011b7983 */ /* 0x001ea20000300800 */
[----:B---3--:R-:W-:Y:S02]  /*62a0*/  IMAD R26, R26, UR7, RZ ;  /* 0x000000071a1a7c24 */ /* 0x008fe4000f8e02ff */
[----:B----4-:R-:W-:Y:S02]  /*62b0*/  IMAD R25, R25, UR7, RZ ;  /* 0x0000000719197c24 */ /* 0x010fe4000f8e02ff */
[----:B------:R-:W-:Y:S02]  /*62c0*/  IMAD R24, R24, UR7, RZ ;  /* 0x0000000718187c24 */ /* 0x000fe4000f8e02ff */
[----:B------:R-:W-:-:S02]  /*62d0*/  IMAD R23, R23, UR7, RZ ;  /* 0x0000000717177c24 */ /* 0x000fc4000f8e02ff */
[----:B------:R-:W-:Y:S02]  /*62e0*/  IMAD R22, R22, UR7, RZ ;  /* 0x0000000716167c24 */ /* 0x000fe4000f8e02ff */
[----:B------:R-:W-:Y:S02]  /*62f0*/  IMAD R21, R21, UR7, RZ ;  /* 0x0000000715157c24 */ /* 0x000fe4000f8e02ff */
[----:B------:R-:W-:Y:S02]  /*6300*/  IMAD R20, R20, UR7, RZ ;  /* 0x0000000714147c24 */ /* 0x000fe4000f8e02ff */
[----:B------:R-:W-:Y:S02]  /*6310*/  IMAD R19, R19, UR7, RZ ;  /* 0x0000000713137c24 */ /* 0x000fe4000f8e02ff */
        /* <DEDUP_REMOVED lines=20> */
[----:B--2---:R-:W-:-:S05]  /*6460*/  IMAD R27, R27, UR7, RZ ;  /* 0x000000071b1b7c24 */ /* 0x004fca000f8e02ff */
        /* <DEDUP_REMOVED lines=55> */
[----:B0-----:R-:W3:Y:S04]  /*67e0*/  LDL.LU R29, [R1+0x11f8] ;  /* 0x0011f800011d7983 */ /* 0x001ee80000300800 */
[----:B------:R0:W-:Y:S04]  /*67f0*/  STL [R1+0x4], R0 ;  /* 0x0000040001007387 */ /* 0x0001e80000100800 */
[----:B0-----:R-:W4:Y:S02]  /*6800*/  LDL.LU R0, [R1+0x11f4] ;  /* 0x0011f40001007983 */ /* 0x001f240000300800 */
[----:B----4-:R-:W-:-:S05]  /*6810*/  IMAD R0, R0, UR7, RZ ;  /* 0x0000000700007c24 */ /* 0x010fca000f8e02ff */
[----:B------:R0:W-:Y:S04]  /*6820*/  STL [R1], R0 ;  /* 0x0000000001007387 */ /* 0x0001e80000100800 */
[----:B0-----:R-:W4:Y:S01]  /*6830*/  LDL.LU R0, [R1+0x11f0] ;  /* 0x0011f00001007983 */ /* 0x001f220000300800 */
[----:B---3--:R-:W-:-:S05]  /*6840*/  IMAD R29, R29, UR7, RZ ;  /* 0x000000071d1d7c24 */ /* 0x008fca000f8e02ff */
[----:B------:R4:W-:Y:S02]  /*6850*/  STL [R1+0x11ec], R29 ;  /* 0x0011ec1d01007387 */ /* 0x0009e40000100800 */
[----:B----4-:R-:W-:-:S05]  /*6860*/  LEA R29, P4, R5, R0, 0x1 ;  /* 0x00000000051d7211 */ /* 0x010fca00078808ff */
[----:B------:R0:W-:Y:S02]  /*6870*/  STL [R1+0x11a8], R29 ;  /* 0x0011a81d01007387 */ /* 0x0001e40000100800 */
[----:B0-----:R-:W-:-:S05]  /*6880*/  LEA R29, P3, R8, R0, 0x1 ;  /* 0x00000000081d7211 */ /* 0x001fca00078608ff */
[----:B------:R2:W-:Y:S02]  /*6890*/  STL [R1+0x11ac], R29 ;  /* 0x0011ac1d01007387 */ /* 0x0005e40000100800 */
[----:B--2---:R-:W-:-:S05]  /*68a0*/  LEA R29, P6, R9, R0, 0x1 ;  /* 0x00000000091d7211 */ /* 0x004fca00078c08ff */
[----:B------:R0:W-:Y:S02]  /*68b0*/  STL [R1+0x11b0], R29 ;  /* 0x0011b01d01007387 */ /* 0x0001e40000100800 */
[----:B0-----:R-:W-:-:S05]  /*68c0*/  LEA R29, P5, R10, R0, 0x1 ;  /* 0x000000000a1d7211 */ /* 0x001fca00078a08ff */
[----:B------:R0:W-:Y:S02]  /*68d0*/  STL [R1+0x11b4], R29 ;  /* 0x0011b41d01007387 */ /* 0x0001e40000100800 */
[----:B0-----:R-:W-:-:S05]  /*68e0*/  LEA R29, P2, R11, R0, 0x1 ;  /* 0x000000000b1d7211 */ /* 0x001fca00078408ff */
[----:B------:R0:W-:Y:S02]  /*68f0*/  STL [R1+0x11b8], R29 ;  /* 0x0011b81d01007387 */ /* 0x0001e40000100800 */
[----:B0-----:R-:W-:-:S05]  /*6900*/  LEA R29, P0, R12, R0, 0x1 ;  /* 0x000000000c1d7211 */ /* 0x001fca00078008ff */
[----:B------:R0:W-:Y:S02]  /*6910*/  STL [R1+0x11bc], R29 ;  /* 0x0011bc1d01007387 */ /* 0x0001e40000100800 */
[----:B0-----:R-:W-:-:S05]  /*6920*/  LEA R29, P1, R13, R0, 0x1 ;  /* 0x000000000d1d7211 */ /* 0x001fca00078208ff */
[----:B------:R0:W-:Y:S02]  /*6930*/  STL [R1+0x11c0], R29 ;  /* 0x0011c01d01007387 */ /* 0x0001e40000100800 */
[----:B0-----:R-:W-:Y:S02]  /*6940*/  LEA.HI.X.SX32 R29, R5, R2, 0x1, P4 ;  /* 0x00000002051d7211 */ /* 0x001fe400020f0eff */
[----:B------:R-:W-:-:S03]  /*6950*/  LEA R5, P4, R14, R0, 0x1 ;  /* 0x000000000e057211 */ /* 0x000fc600078808ff */
[----:B------:R0:W-:Y:S04]  /*6960*/  STL [R1+0x11a0], R29 ;  /* 0x0011a01d01007387 */ /* 0x0001e80000100800 */
[----:B------:R1:W-:Y:S01]  /*6970*/  STL [R1+0x11a4], R5 ;  /* 0x0011a40501007387 */ /* 0x0003e20000100800 */
[----:B0-----:R-:W-:Y:S02]  /*6980*/  LEA.HI.X.SX32 R29, R8, R2, 0x1, P3 ;  /* 0x00000002081d7211 */ /* 0x001fe400018f0eff */
[----:B------:R-:W-:Y:S02]  /*6990*/  LEA R8, P3, R15, R0, 0x1 ;  /* 0x000000000f087211 */ /* 0x000fe400078608ff */
[----:B-1----:R-:W-:Y:S02]  /*69a0*/  LEA.HI.X.SX32 R5, R9, R2, 0x1, P6 ;  /* 0x0000000209057211 */ /* 0x002fe400030f0eff */
[----:B------:R-:W-:Y:S01]  /*69b0*/  LEA R9, P6, R16, R0, 0x1 ;  /* 0x0000000010097211 */ /* 0x000fe200078c08ff */
[----:B------:R0:W-:Y:S04]  /*69c0*/  STL [R1+0x1198], R29 ;  /* 0x0011981d01007387 */ /* 0x0001e80000100800 */
[----:B------:R1:W-:Y:S04]  /*69d0*/  STL [R1+0x119c], R8 ;  /* 0x00119c0801007387 */ /* 0x0003e80000100800 */
[----:B------:R2:W-:Y:S04]  /*69e0*/  STL [R1+0x1190], R5 ;  /* 0x0011900501007387 */ /* 0x0005e80000100800 */
[----:B------:R3:W-:Y:S04]  /*69f0*/  STL [R1+0x1194], R9 ;  /* 0x0011940901007387 */ /* 0x0007e80000100800 */
[----:B0-----:R-:W4:Y:S01]  /*6a00*/  LDL.LU R29, [R1+0x30] ;  /* 0x00003000011d7983 */ /* 0x001f220000300800 */
[----:B-1----:R-:W-:-:S02]  /*6a10*/  LEA.HI.X.SX32 R8, R10, R2, 0x1, P5 ;  /* 0x000000020a087211 */ /* 0x002fc400028f0eff */
[----:B--2---:R-:W-:-:S03]  /*6a20*/  LEA R5, P5, R17, R0, 0x1 ;  /* 0x0000000011057211 */ /* 0x004fc600078a08ff */
[----:B------:R0:W-:Y:S01]  /*6a30*/  STL [R1+0x1188], R8 ;  /* 0x0011880801007387 */ /* 0x0001e20000100800 */
[----:B---3--:R-:W-:-:S03]  /*6a40*/  LEA.HI.X.SX32 R9, R11, R2, 0x1, P2 ;  /* 0x000000020b097211 */ /* 0x008fc600010f0eff */
[----:B------:R1:W-:Y:S04]  /*6a50*/  STL [R1+0x118c], R5 ;  /* 0x00118c0501007387 */ /* 0x0003e80000100800 */
[----:B------:R2:W-:Y:S01]  /*6a60*/  STL [R1+0x1180], R9 ;  /* 0x0011800901007387 */ /* 0x0005e20000100800 */
[----:B0-----:R-:W-:Y:S02]  /*6a70*/  LEA.HI.X.SX32 R8, R12, R2, 0x1, P0 ;  /* 0x000000020c087211 */ /* 0x001fe400000f0eff */
[-C--:B-1----:R-:W-:Y:S02]  /*6a80*/  LEA R5, P2, R18, R0.reuse, 0x1 ;  /* 0x0000000012057211 */ /* 0x082fe400078408ff */
[----:B--2---:R-:W-:-:S03]  /*6a90*/  LEA R9, P0, R19, R0, 0x1 ;  /* 0x0000000013097211 */ /* 0x004fc600078008ff */
[----:B------:R0:W-:Y:S04]  /*6aa0*/  STL [R1+0x1184], R5 ;  /* 0x0011840501007387 */ /* 0x0001e80000100800 */
[----:B------:R1:W-:Y:S01]  /*6ab0*/  STL [R1+0x1178], R8 ;  /* 0x0011780801007387 */ /* 0x0003e20000100800 */
[----:B0-----:R-:W-:-:S03]  /*6ac0*/  LEA.HI.X.SX32 R5, R13, R2, 0x1, P1 ;  /* 0x000000020d057211 */ /* 0x001fc600008f0eff */
[----:B------:R0:W-:Y:S01]  /*6ad0*/  STL [R1+0x117c], R9 ;  /* 0x00117c0901007387 */ /* 0x0001e20000100800 */
[----:B-1----:R-:W-:-:S03]  /*6ae0*/  LEA R8, P1, R20, R0, 0x1 ;  /* 0x0000000014087211 */ /* 0x002fc600078208ff */
[----:B------:R1:W-:Y:S01]  /*6af0*/  STL [R1+0x1170], R5 ;  /* 0x0011700501007387 */ /* 0x0003e20000100800 */
[----:B0-----:R-:W-:-:S03]  /*6b00*/  LEA.HI.X.SX32 R9, R14, R2, 0x1, P4 ;  /* 0x000000020e097211 */ /* 0x001fc600020f0eff */
[----:B------:R0:W-:Y:S01]  /*6b10*/  STL [R1+0x1174], R8 ;  /* 0x0011740801007387 */ /* 0x0001e20000100800 */
[----:B-1----:R-:W-:-:S03]  /*6b20*/  LEA R5, P4, R21, R0, 0x1 ;  /* 0x0000000015057211 */ /* 0x002fc600078808ff */
[----:B------:R1:W-:Y:S04]  /*6b30*/  STL [R1+0x1168], R9 ;  /* 0x0011680901007387 */ /* 0x0003e80000100800 */
[----:B------:R2:W-:Y:S01]  /*6b40*/  STL [R1+0x116c], R5 ;  /* 0x00116c0501007387 */ /* 0x0005e20000100800 */
[----:B0-----:R-:W-:Y:S02]  /*6b50*/  LEA.HI.X.SX32 R8, R15, R2, 0x1, P3 ;  /* 0x000000020f087211 */ /* 0x001fe400018f0eff */
[----:B-1----:R-:W-:-:S03]  /*6b60*/  LEA R9, P3, R22, R0, 0x1 ;  /* 0x0000000016097211 */ /* 0x002fc600078608ff */
[----:B------:R0:W-:Y:S01]  /*6b70*/  STL [R1+0x1160], R8 ;  /* 0x0011600801007387 */ /* 0x0001e20000100800 */
[----:B--2---:R-:W-:Y:S02]  /*6b80*/  LEA.HI.X.SX32 R5, R16, R2, 0x1, P6 ;  /* 0x0000000210057211 */ /* 0x004fe400030f0eff */
[----:B------:R-:W-:Y:S01]  /*6b90*/  LEA R10, P6, R23, R0, 0x1 ;  /* 0x00000000170a7211 */ /* 0x000fe200078c08ff */
[----:B0-----:R-:W2:Y:S04]  /*6ba0*/  LDL.LU R8, [R1+0x48] ;  /* 0x0000480001087983 */ /* 0x001ea80000300800 */
[----:B------:R-:W-:Y:S04]  /*6bb0*/  STL [R1+0x1164], R9 ;  /* 0x0011640901007387 */ /* 0x000fe80000100800 */
[----:B------:R0:W-:Y:S04]  /*6bc0*/  STL [R1+0x1158], R5 ;  /* 0x0011580501007387 */ /* 0x0001e80000100800 */
[----:B------:R-:W-:Y:S04]  /*6bd0*/  STL [R1+0x115c], R10 ;  /* 0x00115c0a01007387 */ /* 0x000fe80000100800 */
[----:B------:R-:W3:Y:S01]  /*6be0*/  LDL.LU R11, [R1+0x50] ;  /* 0x00005000010b7983 */ /* 0x000ee20000300800 */
[----:B0-----:R-:W-:-:S02]  /*6bf0*/  LEA.HI.X.SX32 R5, R17, R2, 0x1, P5 ;  /* 0x0000000211057211 */ /* 0x001fc400028f0eff */
[----:B------:R-:W-:-:S03]  /*6c00*/  LEA R9, P5, R24, R0, 0x1 ;  /* 0x0000000018097211 */ /* 0x000fc600078a08ff */
[----:B------:R0:W-:Y:S04]  /*6c10*/  STL [R1+0x1150], R5 ;  /* 0x0011500501007387 */ /* 0x0001e80000100800 */
[----:B------:R1:W-:Y:S01]  /*6c20*/  STL [R1+0x1154], R9 ;  /* 0x0011540901007387 */ /* 0x0003e20000100800 */
[----:B0-----:R-:W-:-:S03]  /*6c30*/  LEA.HI.X.SX32 R5, R18, R2, 0x1, P2 ;  /* 0x0000000212057211 */ /* 0x001fc600010f0eff */
[----:B------:R-:W3:Y:S01]  /*6c40*/  LDL.LU R18, [R1+0x4c] ;  /* 0x00004c0001127983 */ /* 0x000ee20000300800 */
[----:B-1----:R-:W-:-:S03]  /*6c50*/  LEA R9, P2, R25, R0, 0x1 ;  /* 0x0000000019097211 */ /* 0x002fc600078408ff */
[----:B------:R0:W-:Y:S04]  /*6c60*/  STL [R1+0x1148], R5 ;  /* 0x0011480501007387 */ /* 0x0001e80000100800 */
[----:B------:R-:W3:Y:S01]  /*6c70*/  LDL.LU R10, [R1+0x54] ;  /* 0x00005400010a7983 */ /* 0x000ee20000300800 */
[----:B0-----:R-:W-:-:S03]  /*6c80*/  LEA.HI.X.SX32 R5, R19, R2, 0x1, P0 ;  /* 0x0000000213057211 */ /* 0x001fc600000f0eff */
[----:B------:R0:W-:Y:S01]  /*6c90*/  STL [R1+0x114c], R9 ;  /* 0x00114c0901007387 */ /* 0x0001e20000100800 */
[----:B------:R-:W-:-:S03]  /*6ca0*/  LEA R12, P0, R26, R0, 0x1 ;  /* 0x000000001a0c7211 */ /* 0x000fc600078008ff */
[----:B------:R-:W2:Y:S04]  /*6cb0*/  LDL.LU R19, [R1+0x40] ;  /* 0x0000400001137983 */ /* 0x000ea80000300800 */
[----:B------:R1:W-:Y:S04]  /*6cc0*/  STL [R1+0x1140], R5 ;  /* 0x0011400501007387 */ /* 0x0003e80000100800 */
[----:B0-----:R-:W3:Y:S04]  /*6cd0*/  LDL.LU R9, [R1+0x58] ;  /* 0x0000580001097983 */ /* 0x001ee80000300800 */
[----:B------:R0:W-:Y:S01]  /*6ce0*/  STL [R1+0x1144], R12 ;  /* 0x0011440c01007387 */ /* 0x0001e20000100800 */
[----:B-1----:R-:W-:-:S03]  /*6cf0*/  LEA.HI.X.SX32 R5, R20, R2, 0x1, P1 ;  /* 0x0000000214057211 */ /* 0x002fc600008f0eff */
[----:B------:R-:W2:Y:S01]  /*6d00*/  LDL.LU R20, [R1+0x3c] ;  /* 0x00003c0001147983 */ /* 0x000ea20000300800 */
[----:B0-----:R-:W-:-:S03]  /*6d10*/  LEA R12, P1, R27, R0, 0x1 ;  /* 0x000000001b0c7211 */ /* 0x001fc600078208ff */
[----:B------:R0:W-:Y:S04]  /*6d20*/  STL [R1+0x1138], R5 ;  /* 0x0011380501007387 */ /* 0x0001e80000100800 */
[----:B------:R-:W3:Y:S04]  /*6d30*/  LDL.LU R17, [R1+0x60] ;  /* 0x0000600001117983 */ /* 0x000ee80000300800 */
[----:B------:R-:W-:Y:S01]  /*6d40*/  STL [R1+0x113c], R12 ;  /* 0x00113c0c01007387 */ /* 0x000fe20000100800 */
[----:B0-----:R-:W-:-:S03]  /*6d50*/  LEA.HI.X.SX32 R5, R21, R2, 0x1, P4 ;  /* 0x0000000215057211 */ /* 0x001fc600020f0eff */
[----:B------:R-:W2:Y:S04]  /*6d60*/  LDL.LU R21, [R1+0x38] ;  /* 0x0000380001157983 */ /* 0x000ea80000300800 */
[----:B------:R0:W-:Y:S04]  /*6d70*/  STL [R1+0x1130], R5 ;  /* 0x0011300501007387 */ /* 0x0001e80000100800 */
[----:B------:R-:W3:Y:S01]  /*6d80*/  LDL.LU R16, [R1+0x84] ;  /* 0x0000840001107983 */ /* 0x000ee20000300800 */
[----:B0-----:R-:W-:Y:S02]  /*6d90*/  LEA.HI.X.SX32 R5, R22, R2, 0x1, P3 ;  /* 0x0000000216057211 */ /* 0x001fe400018f0eff */
[----:B----4-:R-:W-:-:S05]  /*6da0*/  LEA R12, P4, R29, R0, 0x1 ;  /* 0x000000001d0c7211 */ /* 0x010fca00078808ff */
[----:B------:R-:W-:Y:S04]  /*6db0*/  STL [R1+0x1134], R12 ;  /* 0x0011340c01007387 */ /* 0x000fe80000100800 */
[----:B------:R-:W4:Y:S04]  /*6dc0*/  LDL.LU R22, [R1+0x34] ;  /* 0x0000340001167983 */ /* 0x000f280000300800 */
[----:B------:R-:W3:Y:S04]  /*6dd0*/  LDL.LU R15, [R1+0x90] ;  /* 0x00009000010f7983 */ /* 0x000ee80000300800 */
[----:B------:R0:W-:Y:S02]  /*6de0*/  STL [R1+0x1128], R5 ;  /* 0x0011280501007387 */ /* 0x0001e40000100800 */
[----:B0-----:R-:W-:-:S02]  /*6df0*/  LEA.HI.X.SX32 R5, R23, R2, 0x1, P6 ;  /* 0x0000000217057211 */ /* 0x001fc400030f0eff */
[-C--:B--2---:R-:W-:Y:S02]  /*6e00*/  LEA R12, P6, R21, R0.reuse, 0x1 ;  /* 0x00000000150c7211 */ /* 0x084fe400078c08ff */
[----:B----4-:R-:W-:-:S05]  /*6e10*/  LEA R13, P3, R22, R0, 0x1 ;  /* 0x00000000160d7211 */ /* 0x010fca00078608ff */
[----:B------:R0:W-:Y:S04]  /*6e20*/  STL [R1+0x112c], R13 ;  /* 0x00112c0d01007387 */ /* 0x0001e80000100800 */
[----:B------:R-:W2:Y:S04]  /*6e30*/  LDL.LU R14, [R1+0x8c] ;  /* 0x00008c00010e7983 */ /* 0x000ea80000300800 */
[----:B------:R1:W-:Y:S04]  /*6e40*/  STL [R1+0x1120], R5 ;  /* 0x0011200501007387 */ /* 0x0003e80000100800 */
[----:B------:R4:W-:Y:S04]  /*6e50*/  STL [R1+0x1124], R12 ;  /* 0x0011240c01007387 */ /* 0x0009e80000100800 */
[----:B0-----:R-:W2:Y:S01]  /*6e60*/  LDL.LU R13, [R1+0x88] ;  /* 0x00008800010d7983 */ /* 0x001ea20000300800 */
[----:B-1----:R-:W-:-:S02]  /*6e70*/  LEA.HI.X.SX32 R5, R24, R2, 0x1, P5 ;  /* 0x0000000218057211 */ /* 0x002fc400028f0eff */
[----:B----4-:R-:W-:-:S03]  /*6e80*/  LEA R12, P5, R20, R0, 0x1 ;  /* 0x00000000140c7211 */ /* 0x010fc600078a08ff */
[----:B------:R0:W-:Y:S04]  /*6e90*/  STL [R1+0x1118], R5 ;  /* 0x0011180501007387 */ /* 0x0001e80000100800 */
[----:B------:R1:W-:Y:S01]  /*6ea0*/  STL [R1+0x111c], R12 ;  /* 0x00111c0c01007387 */ /* 0x0003e20000100800 */
[----:B0-----:R-:W-:Y:S02]  /*6eb0*/  LEA.HI.X.SX32 R5, R25, R2, 0x1, P2 ;  /* 0x0000000219057211 */ /* 0x001fe400010f0eff */
[----:B------:R-:W-:Y:S01]  /*6ec0*/  LEA R23, P2, R19, R0, 0x1 ;  /* 0x0000000013177211 */ /* 0x000fe200078408ff */
[----:B-1----:R-:W4:Y:S04]  /*6ed0*/  LDL.LU R12, [R1+0x80] ;  /* 0x00008000010c7983 */ /* 0x002f280000300800 */
[----:B------:R0:W-:Y:S04]  /*6ee0*/  STL [R1+0x1110], R5 ;  /* 0x0011100501007387 */ /* 0x0001e80000100800 */
[----:B------:R1:W-:Y:S01]  /*6ef0*/  STL [R1+0x1114], R23 ;  /* 0x0011141701007387 */ /* 0x0003e20000100800 */
[----:B0-----:R-:W-:-:S02]  /*6f00*/  LEA.HI.X.SX32 R5, R26, R2, 0x1, P0 ;  /* 0x000000021a057211 */ /* 0x001fc400000f0eff */
[----:B------:R-:W-:Y:S02]  /*6f10*/  LEA R24, P0, R8, R0, 0x1 ;  /* 0x0000000008187211 */ /* 0x000fe400078008ff */
[----:B-1----:R-:W-:Y:S01]  /*6f20*/  LEA.HI.X.SX32 R23, R27, R2, 0x1, P1 ;  /* 0x000000021b177211 */ /* 0x002fe200008f0eff */
[----:B------:R0:W-:Y:S04]  /*6f30*/  STL [R1+0x1108], R5 ;  /* 0x0011080501007387 */ /* 0x0001e80000100800 */
[----:B0-----:R-:W4:Y:S04]  /*6f40*/  LDL.LU R5, [R1+0x7c] ;  /* 0x00007c0001057983 */ /* 0x001f280000300800 */
[----:B------:R3:W-:Y:S04]  /*6f50*/  STL [R1+0x110c], R24 ;  /* 0x00110c1801007387 */ /* 0x0007e80000100800 */
[----:B------:R0:W-:Y:S01]  /*6f60*/  STL [R1+0xfe0], R23 ;  /* 0x000fe01701007387 */ /* 0x0001e20000100800 */
[----:B---3--:R-:W-:-:S02]  /*6f70*/  LEA R24, P1, R18, R0, 0x1 ;  /* 0x0000000012187211 */ /* 0x008fc400078208ff */
[----:B0-----:R-:W-:Y:S02]  /*6f80*/  LEA.HI.X.SX32 R23, R29, R2, 0x1, P4 ;  /* 0x000000021d177211 */ /* 0x001fe400020f0eff */
[----:B------:R-:W3:Y:S04]  /*6f90*/  LDL.LU R29, [R1+0x11ec] ;  /* 0x0011ec00011d7983 */ /* 0x000ee80000300800 */
[----:B------:R0:W-:Y:S04]  /*6fa0*/  STL [R1+0x1000], R24 ;  /* 0x0010001801007387 */ /* 0x0001e80000100800 */
[----:B------:R-:W3:Y:S04]  /*6fb0*/  LDL.LU R26, [R1+0x78] ;  /* 0x00007800011a7983 */ /* 0x000ee80000300800 */
[----:B------:R1:W-:Y:S01]  /*6fc0*/  STL [R1+0xfe4], R23 ;  /* 0x000fe41701007387 */ /* 0x0003e20000100800 */
[----:B0-----:R-:W-:-:S05]  /*6fd0*/  LEA R24, P4, R11, R0, 0x1 ;  /* 0x000000000b187211 */ /* 0x001fca00078808ff */
[----:B------:R0:W-:Y:S01]  /*6fe0*/  STL [R1+0x1008], R24 ;  /* 0x0010081801007387 */ /* 0x0001e20000100800 */
[----:B-1----:R-:W-:-:S03]  /*6ff0*/  LEA.HI.X.SX32 R23, R22, R2, 0x1, P3 ;  /* 0x0000000216177211 */ /* 0x002fc600018f0eff */
[----:B------:R-:W3:Y:S01]  /*7000*/  LDL.LU R25, [R1+0x74] ;  /* 0x0000740001197983 */ /* 0x000ee20000300800 */
[----:B------:R-:W-:-:S03]  /*7010*/  LEA R22, P3, R10, R0, 0x1 ;  /* 0x000000000a167211 */ /* 0x000fc600078608ff */
[----:B------:R-:W-:Y:S04]  /*7020*/  STL [R1+0xfe8], R23 ;  /* 0x000fe81701007387 */ /* 0x000fe80000100800 */
[----:B------:R1:W-:Y:S04]  /*7030*/  STL [R1+0x1010], R22 ;  /* 0x0010101601007387 */ /* 0x0003e80000100800 */
[----:B0-----:R-:W3:Y:S01]  /*7040*/  LDL.LU R24, [R1+0x70] ;  /* 0x0000700001187983 */ /* 0x001ee20000300800 */
[----:B------:R-:W-:Y:S02]  /*7050*/  LEA.HI.X.SX32 R21, R21, R2, 0x1, P6 ;  /* 0x0000000215157211 */ /* 0x000fe400030f0eff */
[----:B-1----:R-:W-:-:S03]  /*7060*/  LEA R22, P6, R9, R0, 0x1 ;  /* 0x0000000009167211 */ /* 0x002fc600078c08ff */
[----:B------:R0:W-:Y:S04]  /*7070*/  STL [R1+0xfec], R21 ;  /* 0x000fec1501007387 */ /* 0x0001e80000100800 */
[----:B------:R-:W-:Y:S01]  /*7080*/  STL [R1+0x1018], R22 ;  /* 0x0010181601007387 */ /* 0x000fe20000100800 */
[----:B0-----:R-:W-:-:S05]  /*7090*/  LEA.HI.X.SX32 R21, R20, R2, 0x1, P5 ;  /* 0x0000000214157211 */ /* 0x001fca00028f0eff */
[----:B------:R0:W-:Y:S04]  /*70a0*/  STL [R1+0xff0], R21 ;  /* 0x000ff01501007387 */ /* 0x0001e80000100800 */
[----:B------:R-:W3:Y:S01]  /*70b0*/  LDL.LU R23, [R1+0x6c] ;  /* 0x00006c0001177983 */ /* 0x000ee20000300800 */
[----:B------:R-:W-:Y:S02]  /*70c0*/  LEA R20, P5, R17, R0, 0x1 ;  /* 0x0000000011147211 */ /* 0x000fe400078a08ff */
[----:B------:R-:W-:Y:S02]  /*70d0*/  LEA.HI.X.SX32 R19, R19, R2, 0x1, P2 ;  /* 0x0000000213137211 */ /* 0x000fe400010f0eff */
[----:B0-----:R-:W-:Y:S01]  /*70e0*/  LEA R21, P2, R16, R0, 0x1 ;  /* 0x0000000010157211 */ /* 0x001fe200078408ff */
[----:B------:R0:W-:Y:S04]  /*70f0*/  STL [R1+0x1020], R20 ;  /* 0x0010201401007387 */ /* 0x0001e80000100800 */
[----:B------:R1:W-:Y:S04]  /*7100*/  STL [R1+0xff4], R19 ;  /* 0x000ff41301007387 */ /* 0x0003e80000100800 */
[----:B------:R-:W-:Y:S01]  /*7110*/  STL [R1+0x1028], R21 ;  /* 0x0010281501007387 */ /* 0x000fe20000100800 */
[----:B0-----:R-:W-:-:S03]  /*7120*/  LEA.HI.X.SX32 R20, R8, R2, 0x1, P0 ;  /* 0x0000000208147211 */ /* 0x001fc600000f0eff */
[----:B------:R-:W3:Y:S01]  /*7130*/  LDL.LU R8, [R1+0x68] ;  /* 0x0000680001087983 */ /* 0x000ee20000300800 */
[----:B-1----:R-:W-:-:S03]  /*7140*/  LEA R19, P0, R15, R0, 0x1 ;  /* 0x000000000f137211 */ /* 0x002fc600078008ff */
[----:B------:R-:W-:Y:S04]  /*7150*/  STL [R1+0xff8], R20 ;  /* 0x000ff81401007387 */ /* 0x000fe80000100800 */
[----:B------:R-:W-:Y:S04]  /*7160*/  STL [R1+0x1030], R19 ;  /* 0x0010301301007387 */ /* 0x000fe80000100800 */
[----:B------:R-:W3:Y:S01]  /*7170*/  LDL.LU R22, [R1+0x64] ;  /* 0x0000640001167983 */ /* 0x000ee20000300800 */
[----:B------:R-:W-:-:S05]  /*7180*/  LEA.HI.X.SX32 R18, R18, R2, 0x1, P1 ;  /* 0x0000000212127211 */ /* 0x000fca00008f0eff */
[----:B------:R0:W-:Y:S02]  /*7190*/  STL [R1+0xffc], R18 ;  /* 0x000ffc1201007387 */ /* 0x0001e40000100800 */
[-C--:B0-----:R-:W-:Y:S02]  /*71a0*/  LEA.HI.X.SX32 R18, R11, R2.reuse, 0x1, P4 ;  /* 0x000000020b127211 */ /* 0x081fe400020f0eff */
[-C--:B------:R-:W-:Y:S02]  /*71b0*/  LEA.HI.X.SX32 R9, R9, R2.reuse, 0x1, P6 ;  /* 0x0000000209097211 */ /* 0x080fe400030f0eff */
[----:B------:R-:W-:Y:S02]  /*71c0*/  LEA.HI.X.SX32 R16, R16, R2, 0x1, P2 ;  /* 0x0000000210107211 */ /* 0x000fe400010f0eff */
[----:B--2---:R-:W-:-:S05]  /*71d0*/  LEA R20, P1, R14, R0, 0x1 ;  /* 0x000000000e147211 */ /* 0x004fca00078208ff */
[----:B------:R-:W-:Y:S04]  /*71e0*/  STL [R1+0x1038], R20 ;  /* 0x0010381401007387 */ /* 0x000fe80000100800 */
[----:B------:R-:W2:Y:S01]  /*71f0*/  LDL.LU R11, [R1+0x5c] ;  /* 0x00005c00010b7983 */ /* 0x000ea20000300800 */
[----:B------:R-:W-:-:S03]  /*7200*/  LEA R19, P4, R13, R0, 0x1 ;  /* 0x000000000d137211 */ /* 0x000fc600078808ff */
[----:B------:R0:W-:Y:S04]  /*7210*/  STL [R1+0x1004], R18 ;  /* 0x0010041201007387 */ /* 0x0001e80000100800 */
[----:B------:R-:W-:Y:S04]  /*7220*/  STL [R1+0x1040], R19 ;  /* 0x0010401301007387 */ /* 0x000fe80000100800 */
[----:B------:R-:W2:Y:S01]  /*7230*/  LDL.LU R21, [R1+0x44] ;  /* 0x0000440001157983 */ /* 0x000ea20000300800 */
[----:B0-----:R-:W-:-:S05]  /*7240*/  LEA.HI.X.SX32 R18, R10, R2, 0x1, P3 ;  /* 0x000000020a127211 */ /* 0x001fca00018f0eff */
[----:B------:R0:W-:Y:S04]  /*7250*/  STL [R1+0x100c], R18 ;  /* 0x00100c1201007387 */ /* 0x0001e80000100800 */
[----:B------:R-:W2:Y:S01]  /*7260*/  LDL.LU R20, [R1+0x2c] ;  /* 0x00002c0001147983 */ /* 0x000ea20000300800 */
[----:B----4-:R-:W-:-:S05]  /*7270*/  LEA R10, P3, R12, R0, 0x1 ;  /* 0x000000000c0a7211 */ /* 0x010fca00078608ff */
[----:B------:R1:W-:Y:S01]  /*7280*/  STL [R1+0x1048], R10 ;  /* 0x0010480a01007387 */ /* 0x0003e20000100800 */
[----:B0-----:R-:W-:-:S03]  /*7290*/  LEA.HI.X.SX32 R18, R17, R2, 0x1, P5 ;  /* 0x0000000211127211 */ /* 0x001fc600028f0eff */
[----:B-1----:R-:W4:Y:S04]  /*72a0*/  LDL.LU R10, [R1+0x28] ;  /* 0x00002800010a7983 */ /* 0x002f280000300800 */
[----:B------:R0:W-:Y:S04]  /*72b0*/  STL [R1+0x1014], R9 ;  /* 0x0010140901007387 */ /* 0x0001e80000100800 */
[----:B0-----:R-:W4:Y:S01]  /*72c0*/  LDL.LU R9, [R1+0x24] ;  /* 0x0000240001097983 */ /* 0x001f220000300800 */
[----:B------:R-:W-:-:S05]  /*72d0*/  LEA R19, P6, R5, R0, 0x1 ;  /* 0x0000000005137211 */ /* 0x000fca00078c08ff */
[----:B------:R0:W-:Y:S04]  /*72e0*/  STL [R1+0x1050], R19 ;  /* 0x0010501301007387 */ /* 0x0001e80000100800 */
[----:B0-----:R-:W4:Y:S04]  /*72f0*/  LDL.LU R19, [R1+0x20] ;  /* 0x0000200001137983 */ /* 0x001f280000300800 */
[----:B------:R0:W-:Y:S01]  /*7300*/  STL [R1+0x101c], R18 ;  /* 0x00101c1201007387 */ /* 0x0001e20000100800 */
[----:B---3--:R-:W-:-:S03]  /*7310*/  LEA R17, P5, R26, R0, 0x1 ;  /* 0x000000001a117211 */ /* 0x008fc600078a08ff */
[----:B0-----:R-:W3:Y:S04]  /*7320*/  LDL.LU R18, [R1+0x1c] ;  /* 0x00001c0001127983 */ /* 0x001ee80000300800 */
[----:B------:R0:W-:Y:S04]  /*7330*/  STL [R1+0x1058], R17 ;  /* 0x0010581101007387 */ /* 0x0001e80000100800 */
[----:B------:R1:W-:Y:S01]  /*7340*/  STL [R1+0x1024], R16 ;  /* 0x0010241001007387 */ /* 0x0003e20000100800 */
[----:B------:R-:W-:-:S03]  /*7350*/  LEA R27, P2, R25, R0, 0x1 ;  /* 0x00000000191b7211 */ /* 0x000fc600078408ff */
[----:B0-----:R-:W3:Y:S01]  /*7360*/  LDL.LU R17, [R1+0x18] ;  /* 0x0000180001117983 */ /* 0x001ee20000300800 */
[----:B-1----:R-:W-:-:S03]  /*7370*/  LEA.HI.X.SX32 R16, R15, R2, 0x1, P0 ;  /* 0x000000020f107211 */ /* 0x002fc600000f0eff */
[----:B------:R-:W-:Y:S01]  /*7380*/  STL [R1+0x1060], R27 ;  /* 0x0010601b01007387 */ /* 0x000fe20000100800 */
[----:B------:R-:W-:Y:S02]  /*7390*/  LEA.HI.X.SX32 R14, R14, R2, 0x1, P1 ;  /* 0x000000020e0e7211 */ /* 0x000fe400008f0eff */
[-C--:B------:R-:W-:Y:S01]  /*73a0*/  LEA R15, P0, R24, R0.reuse, 0x1 ;  /* 0x00000000180f7211 */ /* 0x080fe200078008ff */
[----:B------:R0:W-:Y:S04]  /*73b0*/  STL [R1+0x102c], R16 ;  /* 0x00102c1001007387 */ /* 0x0001e80000100800 */
[----:B0-----:R-:W3:Y:S04]  /*73c0*/  LDL.LU R16, [R1+0x14] ;  /* 0x0000140001107983 */ /* 0x001ee80000300800 */
[----:B------:R0:W-:Y:S04]  /*73d0*/  STL [R1+0x1068], R15 ;  /* 0x0010680f01007387 */ /* 0x0001e80000100800 */
[----:B0-----:R-:W3:Y:S04]  /*73e0*/  LDL.LU R15, [R1+0x10] ;  /* 0x00001000010f7983 */ /* 0x001ee80000300800 */
[----:B------:R0:W-:Y:S04]  /*73f0*/  STL [R1+0x1034], R14 ;  /* 0x0010340e01007387 */ /* 0x0001e80000100800 */
[----:B0-----:R-:W3:Y:S01]  /*7400*/  LDL.LU R14, [R1+0xc] ;  /* 0x00000c00010e7983 */ /* 0x001ee20000300800 */
[----:B------:R-:W-:-:S05]  /*7410*/  LEA R27, P1, R23, R0, 0x1 ;  /* 0x00000000171b7211 */ /* 0x000fca00078208ff */
[----:B------:R0:W-:Y:S02]  /*7420*/  STL [R1+0x1070], R27 ;  /* 0x0010701b01007387 */ /* 0x0001e40000100800 */
[-C--:B0-----:R-:W-:Y:S02]  /*7430*/  LEA.HI.X.SX32 R27, R13, R2.reuse, 0x1, P4 ;  /* 0x000000020d1b7211 */ /* 0x081fe400020f0eff */
[----:B------:R-:W3:Y:S04]  /*7440*/  LDL.LU R13, [R1+0x8] ;  /* 0x00000800010d7983 */ /* 0x000ee80000300800 */
[----:B------:R0:W-:Y:S01]  /*7450*/  STL [R1+0x103c], R27 ;  /* 0x00103c1b01007387 */ /* 0x0001e20000100800 */
[----:B------:R-:W-:Y:S02]  /*7460*/  LEA.HI.X.SX32 R12, R12, R2, 0x1, P3 ;  /* 0x000000020c0c7211 */ /* 0x000fe400018f0eff */
[----:B0-----:R-:W-:-:S05]  /*7470*/  LEA R27, P4, R8, R0, 0x1 ;  /* 0x00000000081b7211 */ /* 0x001fca00078808ff */
[----:B------:R0:W-:Y:S04]  /*7480*/  STL [R1+0x1078], R27 ;  /* 0x0010781b01007387 */ /* 0x0001e80000100800 */
[----:B------:R1:W-:Y:S01]  /*7490*/  STL [R1+0x1044], R12 ;  /* 0x0010440c01007387 */ /* 0x0003e20000100800 */
[----:B0-----:R-:W-:-:S03]  /*74a0*/  LEA R27, P3, R22, R0, 0x1 ;  /* 0x00000000161b7211 */ /* 0x001fc600078608ff */
[----:B-1----:R-:W3:Y:S04]  /*74b0*/  LDL.LU R12, [R1+0x4] ;  /* 0x00000400010c7983 */ /* 0x002ee80000300800 */
[----:B------:R0:W-:Y:S02]  /*74c0*/  STL [R1+0x1080], R27 ;  /* 0x0010801b01007387 */ /* 0x0001e40000100800 */
[-C--:B0-----:R-:W-:Y:S02]  /*74d0*/  LEA.HI.X.SX32 R27, R5, R2.reuse, 0x1, P6 ;  /* 0x00000002051b7211 */ /* 0x081fe400030f0eff */
[----:B------:R-:W3:Y:S04]  /*74e0*/  LDL.LU R5, [R1] ;  /* 0x0000000001057983 */ /* 0x000ee80000300800 */
[----:B------:R2:W-:Y:S01]  /*74f0*/  STL [R1+0x104c], R27 ;  /* 0x00104c1b01007387 */ /* 0x0005e20000100800 */
[----:B------:R-:W-:-:S02]  /*7500*/  LEA.HI.X.SX32 R23, R23, R2, 0x1, P1 ;  /* 0x0000000217177211 */ /* 0x000fc400008f0eff */
[----:B--2---:R-:W-:-:S05]  /*7510*/  LEA R27, P6, R11, R0, 0x1 ;  /* 0x000000000b1b7211 */ /* 0x004fca00078c08ff */
[----:B------:R0:W-:Y:S02]  /*7520*/  STL [R1+0x1088], R27 ;  /* 0x0010881b01007387 */ /* 0x0001e40000100800 */
[----:B0-----:R-:W-:Y:S02]  /*7530*/  LEA.HI.X.SX32 R27, R26, R2, 0x1, P5 ;  /* 0x000000021a1b7211 */ /* 0x001fe400028f0eff */
[----:B------:R-:W-:-:S03]  /*7540*/  LEA R26, P5, R21, R0, 0x1 ;  /* 0x00000000151a7211 */ /* 0x000fc600078a08ff */
[----:B------:R0:W-:Y:S04]  /*7550*/  STL [R1+0x1054], R27 ;  /* 0x0010541b01007387 */ /* 0x0001e80000100800 */
[----:B------:R1:W-:Y:S01]  /*7560*/  STL [R1+0x1090], R26 ;  /* 0x0010901a01007387 */ /* 0x0003e20000100800 */
[-C--:B0-----:R-:W-:Y:S02]  /*7570*/  LEA.HI.X.SX32 R27, R25, R2.reuse, 0x1, P2 ;  /* 0x00000002191b7211 */ /* 0x081fe400010f0eff */
[----:B------:R-:W-:Y:S02]  /*7580*/  LEA.HI.X.SX32 R25, R24, R2, 0x1, P0 ;  /* 0x0000000218197211 */ /* 0x000fe400000f0eff */
[-C--:B-1----:R-:W-:Y:S01]  /*7590*/  LEA R26, P2, R20, R0.reuse, 0x1 ;  /* 0x00000000141a7211 */ /* 0x082fe200078408ff */
[----:B------:R-:W-:Y:S01]  /*75a0*/  STL [R1+0x105c], R27 ;  /* 0x00105c1b01007387 */ /* 0x000fe20000100800 */
[----:B----4-:R-:W-:-:S03]  /*75b0*/  LEA R24, P0, R10, R0, 0x1 ;  /* 0x000000000a187211 */ /* 0x010fc600078008ff */
[----:B------:R-:W-:Y:S04]  /*75c0*/  STL [R1+0x1098], R26 ;  /* 0x0010981a01007387 */ /* 0x000fe80000100800 */
[----:B------:R0:W-:Y:S04]  /*75d0*/  STL [R1+0x1064], R25 ;  /* 0x0010641901007387 */ /* 0x0001e80000100800 */
[----:B------:R1:W-:Y:S01]  /*75e0*/  STL [R1+0x10a0], R24 ;  /* 0x0010a01801007387 */ /* 0x0003e20000100800 */
[----:B0-----:R-:W-:-:S03]  /*75f0*/  LEA R25, P1, R9, R0, 0x1 ;  /* 0x0000000009197211 */ /* 0x001fc600078208ff */
[----:B------:R0:W-:Y:S01]  /*7600*/  STL [R1+0x106c], R23 ;  /* 0x00106c1701007387 */ /* 0x0001e20000100800 */
[----:B-1----:R-:W-:-:S03]  /*7610*/  LEA.HI.X.SX32 R24, R8, R2, 0x1, P4 ;  /* 0x0000000208187211 */ /* 0x002fc600020f0eff */
[----:B------:R-:W-:Y:S04]  /*7620*/  STL [R1+0x10a8], R25 ;  /* 0x0010a81901007387 */ /* 0x000fe80000100800 */
[----:B------:R-:W2:Y:S04]  /*7630*/  LDL.LU R8, [R1+0xe8] ;  /* 0x0000e80001087983 */ /* 0x000ea80000300800 */
[----:B------:R1:W-:Y:S01]  /*7640*/  STL [R1+0x1074], R24 ;  /* 0x0010741801007387 */ /* 0x0003e20000100800 */
[----:B0-----:R-:W-:Y:S02]  /*7650*/  LEA R23, P4, R19, R0, 0x1 ;  /* 0x0000000013177211 */ /* 0x001fe400078808ff */
[----:B-1----:R-:W-:-:S03]  /*7660*/  LEA.HI.X.SX32 R24, R22, R2, 0x1, P3 ;  /* 0x0000000216187211 */ /* 0x002fc600018f0eff */
[----:B------:R0:W-:Y:S01]  /*7670*/  STL [R1+0x10b0], R23 ;  /* 0x0010b01701007387 */ /* 0x0001e20000100800 */
[----:B---3--:R-:W-:-:S03]  /*7680*/  LEA R22, P3, R18, R0, 0x1 ;  /* 0x0000000012167211 */ /* 0x008fc600078608ff */
[----:B------:R-:W-:Y:S01]  /*7690*/  STL [R1+0x107c], R24 ;  /* 0x00107c1801007387 */ /* 0x000fe20000100800 */
[----:B0-----:R-:W-:-:S03]  /*76a0*/  LEA.HI.X.SX32 R23, R11, R2, 0x1, P6 ;  /* 0x000000020b177211 */ /* 0x001fc600030f0eff */
[----:B------:R-:W3:Y:S01]  /*76b0*/  LDL.LU R11, [R1+0xec] ;  /* 0x0000ec00010b7983 */ /* 0x000ee20000300800 */
[----:B------:R-:W-:-:S03]  /*76c0*/  LEA.HI.X.SX32 R21, R21, R2, 0x1, P5 ;  /* 0x0000000215157211 */ /* 0x000fc600028f0eff */
[----:B------:R0:W-:Y:S04]  /*76d0*/  STL [R1+0x10b8], R22 ;  /* 0x0010b81601007387 */ /* 0x0001e80000100800 */
[----:B------:R1:W-:Y:S01]  /*76e0*/  STL [R1+0x1084], R23 ;  /* 0x0010841701007387 */ /* 0x0003e20000100800 */
[----:B0-----:R-:W-:-:S05]  /*76f0*/  LEA R22, P6, R17, R0, 0x1 ;  /* 0x0000000011167211 */ /* 0x001fca00078c08ff */
[----:B------:R0:W-:Y:S04]  /*7700*/  STL [R1+0x10c0], R22 ;  /* 0x0010c01601007387 */ /* 0x0001e80000100800 */
[----:B------:R4:W-:Y:S01]  /*7710*/  STL [R1+0x108c], R21 ;  /* 0x00108c1501007387 */ /* 0x0009e20000100800 */
[----:B-1----:R-:W-:Y:S02]  /*7720*/  LEA R23, P5, R16, R0, 0x1 ;  /* 0x0000000010177211 */ /* 0x002fe400078a08ff */
[-C--:B0-----:R-:W-:Y:S02]  /*7730*/  LEA.HI.X.SX32 R22, R20, R2.reuse, 0x1, P2 ;  /* 0x0000000214167211 */ /* 0x081fe400010f0eff */
[-C--:B------:R-:W-:Y:S01]  /*7740*/  LEA.HI.X.SX32 R20, R10, R2.reuse, 0x1, P0 ;  /* 0x000000020a147211 */ /* 0x080fe200000f0eff */
[----:B------:R-:W-:Y:S01]  /*7750*/  STL [R1+0x10c8], R23 ;  /* 0x0010c81701007387 */ /* 0x000fe20000100800 */
[----:B------:R-:W-:-:S03]  /*7760*/  LEA.HI.X.SX32 R9, R9, R2, 0x1, P1 ;  /* 0x0000000209097211 */ /* 0x000fc600008f0eff */
[----:B------:R-:W-:Y:S01]  /*7770*/  STL [R1+0x1094], R22 ;  /* 0x0010941601007387 */ /* 0x000fe20000100800 */
[----:B----4-:R-:W-:-:S05]  /*7780*/  LEA R21, P2, R15, R0, 0x1 ;  /* 0x000000000f157211 */ /* 0x010fca00078408ff */
[----:B------:R-:W-:Y:S04]  /*7790*/  STL [R1+0x10d0], R21 ;  /* 0x0010d01501007387 */ /* 0x000fe80000100800 */
[----:B------:R-:W-:Y:S01]  /*77a0*/  STL [R1+0x109c], R20 ;  /* 0x00109c1401007387 */ /* 0x000fe20000100800 */
[----:B------:R-:W-:-:S05]  /*77b0*/  LEA R10, P0, R14, R0, 0x1 ;  /* 0x000000000e0a7211 */ /* 0x000fca00078008ff */
[----:B------:R0:W-:Y:S04]  /*77c0*/  STL [R1+0x10d8], R10 ;  /* 0x0010d80a01007387 */ /* 0x0001e80000100800 */
[----:B0-----:R-:W4:Y:S04]  /*77d0*/  LDL.LU R10, [R1+0xf4] ;  /* 0x0000f400010a7983 */ /* 0x001f280000300800 */
[----:B------:R0:W-:Y:S04]  /*77e0*/  STL [R1+0x10a4], R9 ;  /* 0x0010a40901007387 */ /* 0x0001e80000100800 */
[----:B0-----:R-:W4:Y:S01]  /*77f0*/  LDL.LU R9, [R1+0xf0] ;  /* 0x0000f00001097983 */ /* 0x001f220000300800 */
[----:B------:R-:W-:-:S02]  /*7800*/  LEA R20, P1, R13, R0, 0x1 ;  /* 0x000000000d147211 */ /* 0x000fc400078208ff */
[----:B------:R-:W-:-:S03]  /*7810*/  LEA.HI.X.SX32 R21, R19, R2, 0x1, P4 ;  /* 0x0000000213157211 */ /* 0x000fc600020f0eff */
[----:B------:R0:W-:Y:S01]  /*7820*/  STL [R1+0x10e0], R20 ;  /* 0x0010e01401007387 */ /* 0x0001e20000100800 */
[-C--:B------:R-:W-:Y:S01]  /*7830*/  LEA.HI.X.SX32 R19, R18, R2.reuse, 0x1, P3 ;  /* 0x0000000212137211 */ /* 0x080fe200018f0eff */
[----:B------:R-:W-:Y:S01]  /*7840*/  IMAD R28, R28, UR7, RZ ;  /* 0x000000071c1c7c24 */ /* 0x000fe2000f8e02ff */
[----:B------:R-:W-:Y:S01]  /*7850*/  LEA.HI.X.SX32 R17, R17, R2, 0x1, P6 ;  /* 0x0000000211117211 */ /* 0x000fe200030f0eff */
[----:B------:R-:W-:Y:S01]  /*7860*/  STL [R1+0x10ac], R21 ;  /* 0x0010ac1501007387 */ /* 0x000fe20000100800 */
[----:B------:R-:W-:Y:S01]  /*7870*/  IMAD R6, R6, UR7, RZ ;  /* 0x0000000706067c24 */ /* 0x000fe2000f8e02ff */
[----:B0-----:R-:W-:-:S05]  /*7880*/  LEA R20, P4, R12, R0, 0x1 ;  /* 0x000000000c147211 */ /* 0x001fca00078808ff */
[----:B------:R-:W-:Y:S04]  /*7890*/  STL [R1+0x10e8], R20 ;  /* 0x0010e81401007387 */ /* 0x000fe80000100800 */
[----:B------:R0:W-:Y:S01]  /*78a0*/  STL [R1+0x10b4], R19 ;  /* 0x0010b41301007387 */ /* 0x0001e20000100800 */
[-C--:B------:R-:W-:Y:S02]  /*78b0*/  LEA R18, P3, R5, R0.reuse, 0x1 ;  /* 0x0000000005127211 */ /* 0x080fe400078608ff */
[----:B0-----:R-:W-:-:S03]  /*78c0*/  LEA R19, P6, R29, R0, 0x1 ;  /* 0x000000001d137211 */ /* 0x001fc600078c08ff */
[----:B------:R0:W-:Y:S01]  /*78d0*/  STL [R1+0x10f0], R18 ;  /* 0x0010f01201007387 */ /* 0x0001e20000100800 */
[----:B------:R-:W-:-:S03]  /*78e0*/  IMAD R4, R4, UR7, RZ ;  /* 0x0000000704047c24 */ /* 0x000fc6000f8e02ff */
[----:B------:R1:W-:Y:S01]  /*78f0*/  STL [R1+0x10bc], R17 ;  /* 0x0010bc1101007387 */ /* 0x0003e20000100800 */
[-C--:B------:R-:W-:Y:S02]  /*7900*/  LEA.HI.X.SX32 R14, R14, R2.reuse, 0x1, P0 ;  /* 0x000000020e0e7211 */ /* 0x080fe400000f0eff */
[-C--:B0-----:R-:W-:Y:S02]  /*7910*/  LEA.HI.X.SX32 R18, R16, R2.reuse, 0x1, P5 ;  /* 0x0000000210127211 */ /* 0x081fe400028f0eff */
[----:B------:R-:W-:Y:S02]  /*7920*/  LEA.HI.X.SX32 R16, R15, R2, 0x1, P2 ;  /* 0x000000020f107211 */ /* 0x000fe400010f0eff */
[-C--:B-1----:R-:W-:Y:S01]  /*7930*/  LEA R17, P5, R28, R0.reuse, 0x1 ;  /* 0x000000001c117211 */ /* 0x082fe200078a08ff */
[----:B------:R-:W-:Y:S01]  /*7940*/  STL [R1+0x10f4], R19 ;  /* 0x0010f41301007387 */ /* 0x000fe20000100800 */
[----:B------:R-:W-:Y:S01]  /*7950*/  LEA R15, P2, R6, R0, 0x1 ;  /* 0x00000000060f7211 */ /* 0x000fe200078408ff */
[----:B------:R-:W-:-:S02]  /*7960*/  IMAD R7, R7, UR7, RZ ;  /* 0x0000000707077c24 */ /* 0x000fc4000f8e02ff */
[----:B------:R-:W-:Y:S01]  /*7970*/  STL [R1+0x10c4], R18 ;  /* 0x0010c41201007387 */ /* 0x000fe20000100800 */
[----:B------:R-:W-:-:S03]  /*7980*/  IMAD R3, R3, UR7, RZ ;  /* 0x0000000703037c24 */ /* 0x000fc6000f8e02ff */
[----:B------:R-:W-:Y:S04]  /*7990*/  STL [R1+0x10f8], R17 ;  /* 0x0010f81101007387 */ /* 0x000fe80000100800 */
[----:B------:R0:W-:Y:S04]  /*79a0*/  STL [R1+0x10cc], R16 ;  /* 0x0010cc1001007387 */ /* 0x0001e80000100800 */
[----:B------:R1:W-:Y:S04]  /*79b0*/  STL [R1+0x10fc], R15 ;  /* 0x0010fc0f01007387 */ /* 0x0003e80000100800 */
[----:B------:R1:W-:Y:S01]  /*79c0*/  STL [R1+0x10d4], R14 ;  /* 0x0010d40e01007387 */ /* 0x0003e20000100800 */
[----:B0-----:R-:W-:-:S02]  /*79d0*/  LEA R16, P0, R4, R0, 0x1 ;  /* 0x0000000004107211 */ /* 0x001fc400078008ff */
[-C--:B-1----:R-:W-:Y:S02]  /*79e0*/  LEA.HI.X.SX32 R15, R13, R2.reuse, 0x1, P1 ;  /* 0x000000020d0f7211 */ /* 0x082fe400008f0eff */
[----:B------:R-:W-:Y:S02]  /*79f0*/  LEA.HI.X.SX32 R13, R12, R2, 0x1, P4 ;  /* 0x000000020c0d7211 */ /* 0x000fe400020f0eff */
[----:B------:R-:W-:Y:S01]  /*7a00*/  LEA R14, P1, R7, R0, 0x1 ;  /* 0x00000000070e7211 */ /* 0x000fe200078208ff */
[----:B------:R-:W-:Y:S01]  /*7a10*/  STL [R1+0x1100], R16 ;  /* 0x0011001001007387 */ /* 0x000fe20000100800 */
[----:B------:R-:W-:Y:S02]  /*7a20*/  LEA.HI.X.SX32 R12, R5, R2, 0x1, P3 ;  /* 0x00000002050c7211 */ /* 0x000fe400018f0eff */
[----:B------:R-:W-:Y:S01]  /*7a30*/  LEA R5, P3, R3, R0, 0x1 ;  /* 0x0000000003057211 */ /* 0x000fe200078608ff */
[----:B------:R-:W-:Y:S04]  /*7a40*/  STL [R1+0x10dc], R15 ;  /* 0x0010dc0f01007387 */ /* 0x000fe80000100800 */
[----:B------:R-:W-:Y:S04]  /*7a50*/  STL [R1+0x1104], R14 ;  /* 0x0011040e01007387 */ /* 0x000fe80000100800 */
[----:B------:R-:W-:Y:S04]  /*7a60*/  STL [R1+0x10e4], R13 ;  /* 0x0010e40d01007387 */ /* 0x000fe80000100800 */
[----:B------:R-:W-:Y:S04]  /*7a70*/  STL [R1+0x10ec], R12 ;  /* 0x0010ec0c01007387 */ /* 0x000fe80000100800 */
[----:B------:R0:W-:Y:S01]  /*7a80*/  STL [R1+0xfdc], R5 ;  /* 0x000fdc0501007387 */ /* 0x0001e20000100800 */
[-C--:B------:R-:W-:Y:S01]  /*7a90*/  LEA.HI.X.SX32 R0, R29, R2.reuse, 0x1, P6 ;  /* 0x000000021d007211 */ /* 0x080fe200030f0eff */
[----:B0-----:R-:W0:Y:S04]  /*7aa0*/  LDC R5, c[0x0][0x238] ;  /* 0x00008e00ff057b82 */ /* 0x001e280000000800 */
[----:B------:R1:W-:Y:S01]  /*7ab0*/  STL [R1+0xfc8], R0 ;  /* 0x000fc80001007387 */ /* 0x0003e20000100800 */
[----:B------:R-:W-:-:S02]  /*7ac0*/  LEA.HI.X.SX32 R6, R6, R2, 0x1, P2 ;  /* 0x0000000206067211 */ /* 0x000fc400010f0eff */
[----:B-1----:R-:W-:-:S05]  /*7ad0*/  LEA.HI.X.SX32 R0, R28, R2, 0x1, P5 ;  /* 0x000000021c007211 */ /* 0x002fca00028f0eff */
[----:B------:R1:W-:Y:S04]  /*7ae0*/  STL [R1+0xfcc], R0 ;  /* 0x000fcc0001007387 */ /* 0x0003e80000100800 */
[----:B------:R1:W-:Y:S02]  /*7af0*/  STL [R1+0xfd0], R6 ;  /* 0x000fd00601007387 */ /* 0x0003e40000100800 */
[-C--:B-1----:R-:W-:Y:S02]  /*7b00*/  LEA.HI.X.SX32 R0, R4, R2.reuse, 0x1, P0 ;  /* 0x0000000204007211 */ /* 0x082fe400000f0eff */
[----:B------:R-:W-:Y:S02]  /*7b10*/  LEA.HI.X.SX32 R6, R7, R2, 0x1, P1 ;  /* 0x0000000207067211 */ /* 0x000fe400008f0eff */
[----:B--2---:R-:W-:-:S04]  /*7b20*/  LEA R18, P4, R8, UR10, 0x1 ;  /* 0x0000000a08127c11 */ /* 0x004fc8000f8808ff */
[----:B------:R-:W-:Y:S01]  /*7b30*/  LEA.HI.X.SX32 R19, R8, UR11, 0x1, P4 ;  /* 0x0000000b08137c11 */ /* 0x000fe2000a0f0eff */
[----:B0-----:R-:W-:-:S04]  /*7b40*/  IMAD R8, R5, 0x3f, RZ ;  /* 0x0000003f05087824 */ /* 0x001fc800078e02ff */
[----:B------:R-:W-:Y:S01]  /*7b50*/  STL.64 [R1+0x658], R18 ;  /* 0x0006581201007387 */ /* 0x000fe20000100a00 */
[----:B---3--:R-:W-:-:S04]  /*7b60*/  LEA R16, P6, R11, UR10, 0x1 ;  /* 0x0000000a0b107c11 */ /* 0x008fc8000f8c08ff */
[----:B------:R-:W-:Y:S02]  /*7b70*/  LEA.HI.X.SX32 R17, R11, UR11, 0x1, P6 ;  /* 0x0000000b0b117c11 */ /* 0x000fe4000b0f0eff */
[----:B------:R-:W0:Y:S01]  /*7b80*/  LDC R11, c[0x0][0x238] ;  /* 0x00008e00ff0b7b82 */ /* 0x000e220000000800 */
[----:B------:R1:W-:Y:S01]  /*7b90*/  STL [R1+0xfd4], R0 ;  /* 0x000fd40001007387 */ /* 0x0003e20000100800 */
[----:B------:R-:W-:-:S03]  /*7ba0*/  IMAD.WIDE R4, R8, 0x2, R18 ;  /* 0x0000000208047825 */ /* 0x000fc600078e0212 */
[----:B------:R-:W-:Y:S01]  /*7bb0*/  STL [R1+0xfd8], R6 ;  /* 0x000fd80601007387 */ /* 0x000fe20000100800 */
[----:B-1----:R-:W-:Y:S01]  /*7bc0*/  LEA.HI.X.SX32 R0, R3, R2, 0x1, P3 ;  /* 0x0000000203007211 */ /* 0x002fe200018f0eff */
[----:B------:R-:W-:-:S04]  /*7bd0*/  IMAD.WIDE R2, R8, 0x2, R16 ;  /* 0x0000000208027825 */ /* 0x000fc800078e0210 */
[----:B------:R0:W-:Y:S04]  /*7be0*/  STL [R1+0xfb8], R0 ;  /* 0x000fb80001007387 */ /* 0x0001e80000100800 */
[----:B------:R-:W-:Y:S04]  /*7bf0*/  STL [R1+0xfc4], R4 ;  /* 0x000fc40401007387 */ /* 0x000fe80000100800 */
[----:B------:R1:W-:Y:S01]  /*7c00*/  STL [R1+0xfbc], R5 ;  /* 0x000fbc0501007387 */ /* 0x0003e20000100800 */
[----:B0-----:R-:W-:-:S03]  /*7c10*/  IMAD R0, R11, 0x3e, RZ ;  /* 0x0000003e0b007824 */ /* 0x001fc600078e02ff */
[----:B------:R-:W-:Y:S01]  /*7c20*/  STL.64 [R1+0x660], R16 ;  /* 0x0006601001007387 */ /* 0x000fe20000100a00 */
[----:B----4-:R-:W-:-:S04]  /*7c30*/  LEA R12, P0, R10, UR10, 0x1 ;  /* 0x0000000a0a0c7c11 */ /* 0x010fc8000f8008ff */
[----:B------:R-:W-:Y:S02]  /*7c40*/  LEA.HI.X.SX32 R13, R10, UR11, 0x1, P0 ;  /* 0x0000000b0a0d7c11 */ /* 0x000fe400080f0eff */
[----:B------:R-:W-:-:S04]  /*7c50*/  LEA R14, P1, R9, UR10, 0x1 ;  /* 0x0000000a090e7c11 */ /* 0x000fc8000f8208ff */
[----:B------:R-:W-:Y:S01]  /*7c60*/  LEA.HI.X.SX32 R15, R9, UR11, 0x1, P1 ;  /* 0x0000000b090f7c11 */ /* 0x000fe200088f0eff */
[----:B------:R-:W-:Y:S01]  /*7c70*/  STL.64 [R1+0x670], R12 ;  /* 0x0006700c01007387 */ /* 0x000fe20000100a00 */
[----:B-1----:R-:W-:-:S04]  /*7c80*/  IMAD.WIDE R4, R8, 0x2, R12 ;  /* 0x0000000208047825 */ /* 0x002fc800078e020c */
[----:B------:R-:W-:Y:S01]  /*7c90*/  IMAD.WIDE R6, R8, 0x2, R14 ;  /* 0x0000000208067825 */ /* 0x000fe200078e020e */
[----:B------:R-:W-:Y:S04]  /*7ca0*/  STL.64 [R1+0x668], R14 ;  /* 0x0006680e01007387 */ /* 0x000fe80000100a00 */
[----:B------:R-:W-:Y:S04]  /*7cb0*/  STL [R1+0xfc0], R2 ;  /* 0x000fc00201007387 */ /* 0x000fe80000100800 */
[----:B------:R0:W-:Y:S04]  /*7cc0*/  STL [R1+0xfb0], R3 ;  /* 0x000fb00301007387 */ /* 0x0001e80000100800 */
[----:B------:R-:W-:Y:S04]  /*7cd0*/  STL [R1+0xfb4], R6 ;  /* 0x000fb40601007387 */ /* 0x000fe80000100800 */
[----:B------:R1:W-:Y:S01]  /*7ce0*/  STL [R1+0xf98], R7 ;  /* 0x000f980701007387 */ /* 0x0003e20000100800 */
[----:B0-----:R-:W-:-:S03]  /*7cf0*/  IMAD.WIDE R2, R0, 0x2, R18 ;  /* 0x0000000200027825 */ /* 0x001fc600078e0212 */
[----:B------:R-:W-:Y:S04]  /*7d00*/  STL [R1+0xfac], R4 ;  /* 0x000fac0401007387 */ /* 0x000fe80000100800 */
[----:B------:R0:W-:Y:S01]  /*7d10*/  STL [R1+0xfa4], R5 ;  /* 0x000fa40501007387 */ /* 0x0001e20000100800 */
[----:B-1----:R-:W-:-:S03]  /*7d20*/  IMAD.WIDE R6, R0, 0x2, R14 ;  /* 0x0000000200067825 */ /* 0x002fc600078e020e */
[----:B------:R-:W-:Y:S01]  /*7d30*/  STL [R1+0xfa8], R2 ;  /* 0x000fa80201007387 */ /* 0x000fe20000100800 */
[----:B------:R-:W-:Y:S02]  /*7d40*/  IMAD R8, R11, 0x3d, RZ ;  /* 0x0000003d0b087824 */ /* 0x000fe400078e02ff */
[C---:B0-----:R-:W-:Y:S01]  /*7d50*/  IMAD.WIDE R4, R0.reuse, 0x2, R16 ;  /* 0x0000000200047825 */ /* 0x041fe200078e0210 */
[----:B------:R0:W-:Y:S04]  /*7d60*/  STL [R1+0xf9c], R3 ;  /* 0x000f9c0301007387 */ /* 0x0001e80000100800 */
[----:B------:R-:W-:Y:S04]  /*7d70*/  STL [R1+0xfa0], R4 ;  /* 0x000fa00401007387 */ /* 0x000fe80000100800 */
[----:B------:R1:W-:Y:S01]  /*7d80*/  STL [R1+0xf90], R5 ;  /* 0x000f900501007387 */ /* 0x0003e20000100800 */
[----:B0-----:R-:W-:-:S03]  /*7d90*/  IMAD.WIDE R2, R0, 0x2, R12 ;  /* 0x0000000200027825 */ /* 0x001fc600078e020c */
[----:B------:R-:W-:Y:S04]  /*7da0*/  STL [R1+0xf94], R6 ;  /* 0x000f940601007387 */ /* 0x000fe80000100800 */
[----:B------:R0:W-:Y:S01]  /*7db0*/  STL [R1+0xf78], R7 ;  /* 0x000f780701007387 */ /* 0x0001e20000100800 */
[----:B-1----:R-:W-:-:S03]  /*7dc0*/  IMAD.WIDE R4, R8, 0x2, R18 ;  /* 0x0000000208047825 */ /* 0x002fc600078e0212 */
[----:B------:R-:W-:Y:S04]  /*7dd0*/  STL [R1+0xf8c], R2 ;  /* 0x000f8c0201007387 */ /* 0x000fe80000100800 */
[----:B------:R1:W-:Y:S01]  /*7de0*/  STL [R1+0xf84], R3 ;  /* 0x000f840301007387 */ /* 0x0003e20000100800 */
[----:B0-----:R-:W-:-:S03]  /*7df0*/  IMAD.WIDE R6, R8, 0x2, R14 ;  /* 0x0000000208067825 */ /* 0x001fc600078e020e */
[----:B------:R-:W-:Y:S01]  /*7e00*/  STL [R1+0xf88], R4 ;  /* 0x000f880401007387 */ /* 0x000fe20000100800 */
[----:B-1----:R-:W-:-:S03]  /*7e10*/  IMAD.WIDE R2, R8, 0x2, R16 ;  /* 0x0000000208027825 */ /* 0x002fc600078e0210 */
[----:B------:R0:W-:Y:S01]  /*7e20*/  STL [R1+0xf7c], R5 ;  /* 0x000f7c0501007387 */ /* 0x0001e20000100800 */
[----:B------:R-:W-:-:S03]  /*7e30*/  IMAD R0, R11, 0x3c, RZ ;  /* 0x0000003c0b007824 */ /* 0x000fc600078e02ff */
        /* <DEDUP_REMOVED lines=8> */
[----:B------:R-:W-:Y:S02]  /*7ec0*/  IMAD R8, R11, 0x3b, RZ ;  /* 0x0000003b0b087824 */ /* 0x000fe400078e02ff */
[C---:B0-----:R-:W-:Y:S01]  /*7ed0*/  IMAD.WIDE R6, R0.reuse, 0x2, R14 ;  /* 0x0000000200067825 */ /* 0x041fe200078e020e */
[----:B------:R-:W-:Y:S03]  /*7ee0*/  STL [R1+0xf68], R2 ;  /* 0x000f680201007387 */ /* 0x000fe60000100800 */
[C---:B-1----:R-:W-:Y:S01]  /*7ef0*/  IMAD.WIDE R4, R0.reuse, 0x2, R16 ;  /* 0x0000000200047825 */ /* 0x042fe200078e0210 */
        /* <DEDUP_REMOVED lines=9> */
[----:B------:R-:W-:-:S03]  /*7f90*/  IMAD R0, R11, 0x3a, RZ ;  /* 0x0000003a0b007824 */ /* 0x000fc600078e02ff */
[----:B------:R-:W-:Y:S01]  /*7fa0*/  STL [R1+0xf48], R4 ;  /* 0x000f480401007387 */ /* 0x000fe20000100800 */
[----:B0-----:R-:W-:-:S03]  /*7fb0*/  IMAD.WIDE R6, R8, 0x2, R12 ;  /* 0x0000000208067825 */ /* 0x001fc600078e020c */
[----:B------:R0:W-:Y:S01]  /*7fc0*/  STL [R1+0x7e8], R5 ;  /* 0x0007e80501007387 */ /* 0x0001e20000100800 */
[----:B-1----:R-:W-:-:S05]  /*7fd0*/  IMAD.WIDE R2, R8, 0x2, R16 ;  /* 0x0000000208027825 */ /* 0x002fca00078e0210 */
[----:B------:R-:W-:Y:S01]  /*7fe0*/  STL [R1+0xf40], R2 ;  /* 0x000f400201007387 */ /* 0x000fe20000100800 */
[----:B0-----:R-:W-:-:S03]  /*7ff0*/  IMAD.WIDE R4, R8, 0x2, R14 ;  /* 0x0000000208047825 */ /* 0x001fc600078e020e */
[----:B------:R0:W-:Y:S01]  /*8000*/  STL [R1+0x7ec], R3 ;  /* 0x0007ec0301007387 */ /* 0x0001e20000100800 */
[----:B------:R-:W-:-:S03]  /*8010*/  IMAD.WIDE R8, R0, 0x2, R18 ;  /* 0x0000000200087825 */ /* 0x000fc600078e0212 */
[----:B------:R-:W-:Y:S04]  /*8020*/  STL [R1+0x7f4], R4 ;  /* 0x0007f40401007387 */ /* 0x000fe80000100800 */
[----:B------:R1:W-:Y:S01]  /*8030*/  STL [R1+0x7f0], R5 ;  /* 0x0007f00501007387 */ /* 0x0003e20000100800 */
[----:B0-----:R-:W-:-:S03]  /*8040*/  IMAD.WIDE R2, R0, 0x2, R16 ;  /* 0x0000000200027825 */ /* 0x001fc600078e0210 */
[----:B------:R-:W-:Y:S01]  /*8050*/  STL [R1+0x7fc], R6 ;  /* 0x0007fc0601007387 */ /* 0x000fe20000100800 */
[----:B------:R-:W-:-:S03]  /*8060*/  IMAD R10, R11, 0x39, RZ ;  /* 0x000000390b0a7824 */ /* 0x000fc600078e02ff */
[----:B------:R0:W-:Y:S01]  /*8070*/  STL [R1+0x7f8], R7 ;  /* 0x0007f80701007387 */ /* 0x0001e20000100800 */
[----:B-1----:R-:W-:-:S03]  /*8080*/  IMAD.WIDE R4, R0, 0x2, R14 ;  /* 0x0000000200047825 */ /* 0x002fc600078e020e */
[----:B------:R-:W-:Y:S04]  /*8090*/  STL [R1+0x804], R8 ;  /* 0x0008040801007387 */ /* 0x000fe80000100800 */
[----:B------:R1:W-:Y:S01]  /*80a0*/  STL [R1+0x800], R9 ;  /* 0x0008000901007387 */ /* 0x0003e20000100800 */
[----:B0-----:R-:W-:-:S03]  /*80b0*/  IMAD.WIDE R6, R0, 0x2, R12 ;  /* 0x0000000200067825 */ /* 0x001fc600078e020c */
[----:B------:R-:W-:Y:S04]  /*80c0*/  STL [R1+0x80c], R2 ;  /* 0x00080c0201007387 */ /* 0x000fe80000100800 */
[----:B------:R0:W-:Y:S01]  /*80d0*/  STL [R1+0x808], R3 ;  /* 0x0008080301007387 */ /* 0x0001e20000100800 */
[----:B-1----:R-:W-:-:S03]  /*80e0*/  IMAD.WIDE R8, R10, 0x2, R18 ;  /* 0x000000020a087825 */ /* 0x002fc600078e0212 */
[----:B------:R-:W-:Y:S01]  /*80f0*/  STL [R1+0x814], R4 ;  /* 0x0008140401007387 */ /* 0x000fe20000100800 */
[----:B------:R-:W-:-:S03]  /*8100*/  IMAD R0, R11, 0x38, RZ ;  /* 0x000000380b007824 */ /* 0x000fc600078e02ff */
        /* <DEDUP_REMOVED lines=311> */
[----:B------:R-:W-:-:S03]  /*9480*/  IMAD.SHL.U32 R0, R11, 0x20, RZ ;  /* 0x000000200b007824 */ /* 0x000fc600078e00ff */
        /* <DEDUP_REMOVED lines=394> */
[----:B------:R1:W-:Y:S04]  /*ad30*/  STL [R1+0xee4], R8 ;  /* 0x000ee40801007387 */ /* 0x0003e80000100800 */
[----:B------:R-:W-:Y:S01]  /*ad40*/  STL [R1+0xee0], R9 ;  /* 0x000ee00901007387 */ /* 0x000fe20000100800 */
[----:B0-----:R-:W-:-:S03]  /*ad50*/  IMAD.WIDE R6, R10, 0x2, R12 ;  /* 0x000000020a067825 */ /* 0x001fc600078e020c */
[----:B------:R-:W-:Y:S01]  /*ad60*/  STL [R1+0xeec], R2 ;  /* 0x000eec0201007387 */ /* 0x000fe20000100800 */
[----:B-1----:R-:W-:-:S03]  /*ad70*/  IMAD.SHL.U32 R8, R11, 0x2, RZ ;  /* 0x000000020b087824 */ /* 0x002fc600078e00ff */
        /* <DEDUP_REMOVED lines=11> */
[----:B------:R-:W-:-:S03]  /*ae30*/  IMAD.WIDE R8, R8, 0x2, R12 ;  /* 0x0000000208087825 */ /* 0x000fc600078e020c */
[----:B------:R0:W-:Y:S01]  /*ae40*/  STL [R1+0xf08], R5 ;  /* 0x000f080501007387 */ /* 0x0001e20000100800 */
[----:B-1----:R-:W-:-:S03]  /*ae50*/  IMAD.WIDE R2, R11, 0x2, R18 ;  /* 0x000000020b027825 */ /* 0x002fc600078e0212 */
[----:B------:R-:W-:Y:S04]  /*ae60*/  STL [R1+0xf14], R6 ;  /* 0x000f140601007387 */ /* 0x000fe80000100800 */
[----:B------:R1:W-:Y:S01]  /*ae70*/  STL [R1+0xf10], R7 ;  /* 0x000f100701007387 */ /* 0x0003e20000100800 */
[----:B0-----:R-:W-:-:S03]  /*ae80*/  IMAD.WIDE R4, R11, 0x2, R16 ;  /* 0x000000020b047825 */ /* 0x001fc600078e0210 */
[----:B------:R-:W-:Y:S04]  /*ae90*/  STL [R1+0xf1c], R8 ;  /* 0x000f1c0801007387 */ /* 0x000fe80000100800 */
[----:B------:R-:W-:Y:S01]  /*aea0*/  STL [R1+0xf18], R9 ;  /* 0x000f180901007387 */ /* 0x000fe20000100800 */
[----:B-1----:R-:W-:-:S03]  /*aeb0*/  IMAD.WIDE R6, R11, 0x2, R14 ;  /* 0x000000020b067825 */ /* 0x002fc600078e020e */
[----:B------:R-:W-:Y:S04]  /*aec0*/  STL [R1+0xf24], R2 ;  /* 0x000f240201007387 */ /* 0x000fe80000100800 */
[----:B------:R0:W-:Y:S04]  /*aed0*/  STL [R1+0xf20], R3 ;  /* 0x000f200301007387 */ /* 0x0001e80000100800 */
[----:B------:R-:W-:Y:S04]  /*aee0*/  STL [R1+0xf2c], R4 ;  /* 0x000f2c0401007387 */ /* 0x000fe80000100800 */
[----:B------:R-:W-:Y:S01]  /*aef0*/  STL [R1+0xf28], R5 ;  /* 0x000f280501007387 */ /* 0x000fe20000100800 */
[----:B0-----:R-:W-:-:S03]  /*af00*/  IMAD.WIDE R2, R11, 0x2, R12 ;  /* 0x000000020b027825 */ /* 0x001fc600078e020c */
[----:B------:R-:W-:Y:S04]  /*af10*/  STL [R1+0xf34], R6 ;  /* 0x000f340601007387 */ /* 0x000fe80000100800 */
[----:B------:R-:W-:Y:S04]  /*af20*/  STL [R1+0xf30], R7 ;  /* 0x000f300701007387 */ /* 0x000fe80000100800 */
[----:B------:R0:W-:Y:S04]  /*af30*/  STL [R1+0xf3c], R2 ;  /* 0x000f3c0201007387 */ /* 0x0001e80000100800 */
[----:B------:R1:W-:Y:S04]  /*af40*/  STL [R1+0xf38], R3 ;  /* 0x000f380301007387 */ /* 0x0003e80000100800 */
[----:B------:R2:W-:Y:S04]  /*af50*/  STL [R1+0x7d0], RZ ;  /* 0x0007d0ff01007387 */ /* 0x0005e80000100800 */
        /* <DEDUP_REMOVED lines=123> */
[----:B------:R2:W-:Y:S01]  /*b710*/  STL [R1+0x3bc], RZ ;  /* 0x0003bcff01007387 */ /* 0x0005e20000100800 */
[----:B------:R-:W3:Y:S03]  /*b720*/  S2R R12, SR_TID.X ;  /* 0x00000000000c7919 */ /* 0x000ee60000002100 */
        /* <DEDUP_REMOVED lines=29> */
[----:B---3--:R-:W-:-:S03]  /*b900*/  LOP3.LUT R12, R12, 0x3f, RZ, 0xc0, !PT ;  /* 0x0000003f0c0c7812 */ /* 0x008fc600078ec0ff */
[----:B------:R2:W-:Y:S04]  /*b910*/  STL [R1+0x2e4], RZ ;  /* 0x0002e4ff01007387 */ /* 0x0005e80000100800 */
[----:B------:R2:W-:Y:S04]  /*b920*/  STL [R1+0x2e8], RZ ;  /* 0x0002e8ff01007387 */ /* 0x0005e80000100800 */
[----:B------:R2:W-:Y:S04]  /*b930*/  STL [R1+0x2ec], RZ ;  /* 0x0002ecff01007387 */ /* 0x0005e80000100800 */
[----:B------:R2:W-:Y:S04]  /*b940*/  STL [R1+0x190], RZ ;  /* 0x000190ff01007387 */ /* 0x0005e80000100800 */
[----:B------:R2:W-:Y:S01]  /*b950*/  STL [R1+0x194], RZ ;  /* 0x000194ff01007387 */ /* 0x0005e20000100800 */
[----:B0-----:R-:W-:-:S02]  /*b960*/  IMAD.SHL.U32 R2, R12, 0x2, RZ ;  /* 0x000000020c027824 */ /* 0x001fc400078e00ff */
[----:B------:R-:W0:Y:S01]  /*b970*/  LDC R12, c[0x0][0x230] ;  /* 0x00008c00ff0c7b82 */ /* 0x000e220000000800 */
        /* <DEDUP_REMOVED lines=25> */
[----:B0-----:R-:W-:-:S03]  /*bb10*/  VIADD R12, R12, 0x3f ;  /* 0x0000003f0c0c7836 */ /* 0x001fc60000000000 */
[----:B------:R2:W-:Y:S04]  /*bb20*/  STL [R1+0x3ac], RZ ;  /* 0x0003acff01007387 */ /* 0x0005e80000100800 */
[----:B------:R2:W-:Y:S04]  /*bb30*/  STL [R1+0x390], RZ ;  /* 0x000390ff01007387 */ /* 0x0005e80000100800 */
[----:B------:R2:W-:Y:S04]  /*bb40*/  STL [R1+0x394], RZ ;  /* 0x000394ff01007387 */ /* 0x0005e80000100800 */
[----:B------:R2:W-:Y:S01]  /*bb50*/  STL [R1+0x398], RZ ;  /* 0x000398ff01007387 */ /* 0x0005e20000100800 */
[----:B-1----:R-:W-:-:S03]  /*bb60*/  IMAD.SHL.U32 R3, R11, 0x40, RZ ;  /* 0x000000400b037824 */ /* 0x002fc600078e00ff */
[----:B------:R2:W-:Y:S01]  /*bb70*/  STL [R1+0x39c], RZ ;  /* 0x00039cff01007387 */ /* 0x0005e20000100800 */
[----:B------:R-:W-:-:S03]  /*bb80*/  SHF.R.S32.HI R11, RZ, 0x1f, R12 ;  /* 0x0000001fff0b7819 */ /* 0x000fc6000001140c */
[----:B------:R2:W-:Y:S04]  /*bb90*/  STL [R1+0x360], RZ ;  /* 0x000360ff01007387 */ /* 0x0005e80000100800 */
[----:B------:R2:W-:Y:S04]  /*bba0*/  STL [R1+0x364], RZ ;  /* 0x000364ff01007387 */ /* 0x0005e80000100800 */
[----:B------:R2:W-:Y:S04]  /*bbb0*/  STL [R1+0x368], RZ ;  /* 0x000368ff01007387 */ /* 0x0005e80000100800 */
[----:B------:R2:W-:Y:S01]  /*bbc0*/  STL [R1+0x36c], RZ ;  /* 0x00036cff01007387 */ /* 0x0005e20000100800 */
[----:B------:R-:W-:-:S03]  /*bbd0*/  LEA.HI R11, R11, R12, RZ, 0x6 ;  /* 0x0000000c0b0b7211 */ /* 0x000fc600078f30ff */
[----:B------:R2:W-:Y:S04]  /*bbe0*/  STL [R1+0x630], RZ ;  /* 0x000630ff01007387 */ /* 0x0005e80000100800 */
[----:B------:R2:W-:Y:S04]  /*bbf0*/  STL [R1+0x634], RZ ;  /* 0x000634ff01007387 */ /* 0x0005e80000100800 */
[----:B------:R2:W-:Y:S04]  /*bc00*/  STL [R1+0x638], RZ ;  /* 0x000638ff01007387 */ /* 0x0005e80000100800 */
[----:B------:R2:W-:Y:S04]  /*bc10*/  STL [R1+0x63c], RZ ;  /* 0x00063cff01007387 */ /* 0x0005e80000100800 */
[----:B------:R2:W-:Y:S01]  /*bc20*/  STL [R1+0x5c0], RZ ;  /* 0x0005c0ff01007387 */ /* 0x0005e20000100800 */
[----:B------:R-:W-:-:S03]  /*bc30*/  SHF.R.S32.HI R4, RZ, 0x6, R11 ;  /* 0x00000006ff047819 */ /* 0x000fc6000001140b */
[----:B------:R2:W-:Y:S04]  /*bc40*/  STL [R1+0x5c4], RZ ;  /* 0x0005c4ff01007387 */ /* 0x0005e80000100800 */
[----:B------:R2:W-:Y:S01]  /*bc50*/  STL [R1+0x5c8], RZ ;  /* 0x0005c8ff01007387 */ /* 0x0005e20000100800 */
[----:B------:R-:W0:Y:S03]  /*bc60*/  S2R R16, SR_TID.X ;  /* 0x0000000000107919 */ /* 0x000e260000002100 */
[----:B------:R2:W-:Y:S04]  /*bc70*/  STL [R1+0x5cc], RZ ;  /* 0x0005ccff01007387 */ /* 0x0005e80000100800 */
[----:B------:R2:W-:Y:S04]  /*bc80*/  STL [R1+0x550], RZ ;  /* 0x000550ff01007387 */ /* 0x0005e80000100800 */
[----:B------:R2:W-:Y:S01]  /*bc90*/  STL [R1+0x554], RZ ;  /* 0x000554ff01007387 */ /* 0x0005e20000100800 */
[----:B------:R-:W1:Y:S03]  /*bca0*/  S2R R11, SR_TID.X ;  /* 0x00000000000b7919 */ /* 0x000e660000002100 */
        /* <DEDUP_REMOVED lines=25> */
[----:B0-----:R-:W-:-:S03]  /*be40*/  IMAD.SHL.U32 R14, R16, 0x2, RZ ;  /* 0x00000002100e7824 */ /* 0x001fc600078e00ff */
[----:B------:R2:W-:Y:S04]  /*be50*/  STL [R1+0x60c], RZ ;  /* 0x00060cff01007387 */ /* 0x0005e80000100800 */
[----:B------:R2:W-:Y:S04]  /*be60*/  STL [R1+0x540], RZ ;  /* 0x000540ff01007387 */ /* 0x0005e80000100800 */
[----:B------:R2:W-:Y:S01]  /*be70*/  STL [R1+0x544], RZ ;  /* 0x000544ff01007387 */ /* 0x0005e20000100800 */
[----:B-1----:R-:W-:-:S03]  /*be80*/  LOP3.LUT R12, R11, 0x7, RZ, 0xc0, !PT ;  /* 0x000000070b0c7812 */ /* 0x002fc600078ec0ff */
[----:B------:R2:W-:Y:S04]  /*be90*/  STL [R1+0x548], RZ ;  /* 0x000548ff01007387 */ /* 0x0005e80000100800 */
[----:B------:R2:W-:Y:S01]  /*bea0*/  STL [R1+0x54c], RZ ;  /* 0x00054cff01007387 */ /* 0x0005e20000100800 */
[----:B------:R-:W-:-:S03]  /*beb0*/  LOP3.LUT R11, R14, 0x10, RZ, 0xc0, !PT ;  /* 0x000000100e0b7812 */ /* 0x000fc600078ec0ff */
[----:B------:R2:W-:Y:S04]  /*bec0*/  STL [R1+0x4b0], RZ ;  /* 0x0004b0ff01007387 */ /* 0x0005e80000100800 */
[----:B------:R2:W-:Y:S04]  /*bed0*/  STL [R1+0x4b4], RZ ;  /* 0x0004b4ff01007387 */ /* 0x0005e80000100800 */
[----:B------:R2:W-:Y:S01]  /*bee0*/  STL [R1+0x4b8], RZ ;  /* 0x0004b8ff01007387 */ /* 0x0005e20000100800 */
[----:B------:R-:W-:-:S03]  /*bef0*/  IMAD R15, R12, 0x210, RZ ;  /* 0x000002100c0f7824 */ /* 0x000fc600078e02ff */
[----:B------:R2:W-:Y:S01]  /*bf00*/  STL [R1+0x4bc], RZ ;  /* 0x0004bcff01007387 */ /* 0x0005e20000100800 */
[----:B------:R-:W-:-:S03]  /*bf10*/  LOP3.LUT R11, R11, 0x20, R16, 0xf8, !PT ;  /* 0x000000200b0b7812 */ /* 0x000fc600078ef810 */
[----:B------:R2:W-:Y:S04]  /*bf20*/  STL [R1+0x410], RZ ;  /* 0x000410ff01007387 */ /* 0x0005e80000100800 */
[----:B------:R2:W-:Y:S04]  /*bf30*/  STL [R1+0x414], RZ ;  /* 0x000414ff01007387 */ /* 0x0005e80000100800 */
[----:B------:R2:W-:Y:S01]  /*bf40*/  STL [R1+0x418], RZ ;  /* 0x000418ff01007387 */ /* 0x0005e20000100800 */
[----:B------:R-:W-:-:S03]  /*bf50*/  SHF.R.S32.HI R0, RZ, 0x1f, R3 ;  /* 0x0000001fff007819 */ /* 0x000fc60000011403 */
[----:B------:R2:W-:Y:S01]  /*bf60*/  STL [R1+0x41c], RZ ;  /* 0x00041cff01007387 */ /* 0x0005e20000100800 */
[----:B------:R-:W-:-:S03]  /*bf70*/  IMAD.SHL.U32 R13, R16, 0x100, RZ ;  /* 0x00000100100d7824 */ /* 0x000fc600078e00ff */
[----:B------:R2:W-:Y:S01]  /*bf80*/  STL [R1+0x420], RZ ;  /* 0x000420ff01007387 */ /* 0x0005e20000100800 */
[----:B------:R-:W-:-:S03]  /*bf90*/  LOP3.LUT R11, R15, R11, RZ, 0x3c, !PT ;  /* 0x0000000b0f0b7212 */ /* 0x000fc600078e3cff */
[----:B------:R2:W-:Y:S04]  /*bfa0*/  STL [R1+0x424], RZ ;  /* 0x000424ff01007387 */ /* 0x0005e80000100800 */
[----:B------:R2:W-:Y:S01]  /*bfb0*/  STL [R1+0x428], RZ ;  /* 0x000428ff01007387 */ /* 0x0005e20000100800 */
[----:B------:R-:W-:-:S03]  /*bfc0*/  SHF.L.U64.HI R0, R3, 0x1, R0 ;  /* 0x0000000103007819 */ /* 0x000fc60000010200 */
[----:B------:R2:W-:Y:S01]  /*bfd0*/  STL [R1+0x42c], RZ ;  /* 0x00042cff01007387 */ /* 0x0005e20000100800 */
[----:B------:R-:W-:-:S03]  /*bfe0*/  LOP3.LUT R3, R2, 0x10, RZ, 0x3c, !PT ;  /* 0x0000001002037812 */ /* 0x000fc600078e3cff */
[----:B------:R2:W-:Y:S01]  /*bff0*/  STL [R1+0x430], RZ ;  /* 0x000430ff01007387 */ /* 0x0005e20000100800 */
[----:B------:R-:W-:-:S03]  /*c000*/  LOP3.LUT R11, R11, 0x1000, R13, 0xf8, !PT ;  /* 0x000010000b0b7812 */ /* 0x000fc600078ef80d */
[----:B------:R2:W-:Y:S01]  /*c010*/  STL [R1+0x434], RZ ;  /* 0x000434ff01007387 */ /* 0x0005e20000100800 */
[----:B------:R-:W-:-:S03]  /*c020*/  LOP3.LUT R3, R2, 0x30, RZ, 0x3c, !PT ;  /* 0x0000003002037812 */ /* 0x000fc600078e3cff */
[----:B------:R2:W-:Y:S01]  /*c030*/  STL [R1+0x438], RZ ;  /* 0x000438ff01007387 */ /* 0x0005e20000100800 */
[----:B------:R-:W-:-:S03]  /*c040*/  LOP3.LUT R3, R2, 0x50, RZ, 0x3c, !PT ;  /* 0x0000005002037812 */ /* 0x000fc600078e3cff */
[----:B------:R2:W-:Y:S01]  /*c050*/  STL [R1+0x43c], RZ ;  /* 0x00043cff01007387 */ /* 0x0005e20000100800 */
[----:B------:R-:W-:-:S03]  /*c060*/  LOP3.LUT R3, R2, 0x60, RZ, 0x3c, !PT ;  /* 0x0000006002037812 */ /* 0x000fc600078e3cff */
[----:B------:R2:W-:Y:S01]  /*c070*/  STL [R1+0x450], RZ ;  /* 0x000450ff01007387 */ /* 0x0005e20000100800 */
[----:B------:R-:W-:-:S03]  /*c080*/  LOP3.LUT R3, R11, 0x40, RZ, 0x3c, !PT ;  /* 0x000000400b037812 */ /* 0x000fc600078e3cff */
[----:B------:R2:W-:Y:S04]  /*c090*/  STL [R1+0x454], RZ ;  /* 0x000454ff01007387 */ /* 0x0005e80000100800 */
[----:B------:R2:W-:Y:S04]  /*c0a0*/  STL [R1+0x458], RZ ;  /* 0x000458ff01007387 */ /* 0x0005e80000100800 */
[----:B------:R2:W-:Y:S04]  /*c0b0*/  STL [R1+0x45c], RZ ;  /* 0x00045cff01007387 */ /* 0x0005e80000100800 */
[----:B------:R2:W-:Y:S04]  /*c0c0*/  STL [R1+0x440], RZ ;  /* 0x000440ff01007387 */ /* 0x0005e80000100800 */
[----:B------:R2:W-:Y:S04]  /*c0d0*/  STL [R1+0x444], RZ ;  /* 0x000444ff01007387 */ /* 0x0005e80000100800 */
[----:B------:R2:W-:Y:S04]  /*c0e0*/  STL [R1+0x448], RZ ;  /* 0x000448ff01007387 */ /* 0x0005e80000100800 */
[----:B------:R2:W-:Y:S04]  /*c0f0*/  STL [R1+0x44c], RZ ;  /* 0x00044cff01007387 */ /* 0x0005e80000100800 */
[----:B------:R2:W-:Y:S01]  /*c100*/  STL [R1+0x11e4], R3 ;  /* 0x0011e40301007387 */ /* 0x0005e20000100800 */
[----:B------:R-:W-:Y:S01]  /*c110*/  IMAD R12, R12, 0x90, RZ ;  /* 0x000000900c0c7824 */ /* 0x000fe200078e02ff */
[----:B------:R-:W-:Y:S01]  /*c120*/  USHF.L.U32 UR5, UR5, 0x6, URZ ;  /* 0x0000000605057899 */ /* 0x000fe2000800063f */
[----:B------:R-:W-:-:S03]  /*c130*/  LOP3.LUT R4, R2, 0x20, RZ, 0x3c, !PT ;  /* 0x0000002002047812 */ /* 0x000fc600078e3cff */
[----:B------:R-:W-:Y:S01]  /*c140*/  LOP3.LUT R12, R12, 0x30, R14, 0x78, !PT ;  /* 0x000000300c0c7812 */ /* 0x000fe200078e780e */
[----:B------:R-:W-:Y:S01]  /*c150*/  USHF.R.S32.HI UR6, URZ, 0x1f, UR5 ;  /* 0x0000001f3f067899 */ /* 0x000fe20008011405 */
[C---:B------:R-:W-:Y:S02]  /*c160*/  LOP3.LUT R4, R2.reuse, 0x40, RZ, 0x3c, !PT ;  /* 0x0000004002047812 */ /* 0x040fe400078e3cff */
[----:B------:R-:W-:Y:S02]  /*c170*/  LOP3.LUT R5, R2, 0x70, RZ, 0x3c, !PT ;  /* 0x0000007002057812 */ /* 0x000fe400078e3cff */
[----:B------:R-:W-:Y:S01]  /*c180*/  LOP3.LUT R4, R12, 0x40, RZ, 0x3c, !PT ;  /* 0x000000400c047812 */ /* 0x000fe200078e3cff */
[----:B------:R-:W-:Y:S02]  /*c190*/  USHF.L.U32 UR7, UR5, 0x1, URZ ;  /* 0x0000000105077899 */ /* 0x000fe4000800063f */
[----:B--2---:R-:W-:-:S12]  /*c1a0*/  USHF.L.U64.HI UR6, UR5, 0x1, UR6 ;  /* 0x0000000105067899 */ /* 0x004fd80008010206 */
.L_x_1:
[----:B-1----:R-:W2:Y:S01]  /*c1b0*/  LDL.64 R4, [R1+0x670] ;  /* 0x0006700001047983 */ /* 0x002ea20000100a00 */
[----:B------:R-:W0:Y:S03]  /*c1c0*/  LDC R3, c[0x0][0x230] ;  /* 0x00008c00ff037b82 */ /* 0x000e260000000800 */
[----:B--2---:R1:W-:Y:S04]  /*c1d0*/  STL [R1+0x2804], R5 ;  /* 0x0028040501007387 */ /* 0x0043e80000100800 */
[----:B-1----:R-:W0:Y:S04]  /*c1e0*/  LDL R5, [R1+0x7d0] ;  /* 0x0007d00001057983 */ /* 0x002e280000100800 */
[----:B------:R-:W-:Y:S04]  /*c1f0*/  STL [R1+0x251c], R15 ;  /* 0x00251c0f01007387 */ /* 0x000fe80000100800 */
        /* <DEDUP_REMOVED lines=73> */
[----:B------:R-:W-:Y:S01]  /*c690*/  STL [R1+0x276c], R15 ;  /* 0x00276c0f01007387 */ /* 0x000fe20000100800 */
[----:B0-----:R-:W-:-:S03]  /*c6a0*/  IMAD R3, R5, -0x40, R3 ;  /* 0xffffffc005037824 */ /* 0x001fc600078e0203 */
        /* <DEDUP_REMOVED lines=111> */
[----:B------:R0:W-:Y:S04]  /*cda0*/  STL [R1+0x2800], R14 ;  /* 0x0028000e01007387 */ /* 0x0001e80000100800 */
[----:B------:R-:W-:Y:S04]  /*cdb0*/  STL [R1+0x2514], R2 ;  /* 0x0025140201007387 */ /* 0x000fe80000100800 */
[----:B-----5:R-:W-:Y:S04]  /*cdc0*/  STL [R1+0x2510], R28 ;  /* 0x0025101c01007387 */ /* 0x020fe80000100800 */
        /* <DEDUP_REMOVED lines=22> */
[----:B------:R-:W2:Y:S01]  /*cf30*/  LDL.LU R5, [R1+0x2804] ;  /* 0x0028040001057983 */ /* 0x000ea20000300800 */
[----:B------:R-:W-:-:S02]  /*cf40*/  ISETP.GT.AND P0, PT, R3, RZ, PT ;  /* 0x000000ff0300720c */ /* 0x000fc40003f04270 */
[----:B0-----:R-:W-:Y:S02]  /*cf50*/  PRMT R14, RZ, 0x7610, R14 ;  /* 0x00007610ff0e7816 */ /* 0x001fe4000000000e */
[----:B------:R-:W-:Y:S02]  /*cf60*/  PRMT R15, RZ, 0x7610, R15 ;  /* 0x00007610ff0f7816 */ /* 0x000fe4000000000f */
[----:B------:R-:W-:-:S07]  /*cf70*/  ISETP.GT.AND P1, PT, R3, 0x1, PT ;  /* 0x000000010300780c */ /* 0x000fce0003f24270 */
[----:B--2---:R-:W2:Y:S04]  /*cf80*/  @P0 LDG.E.U16 R14, desc[UR8][R4.64] ;  /* 0x00000008040e0981 */ /* 0x004ea8000c1e1500 */
[----:B--2---:R0:W-:Y:S04]  /*cf90*/  STL [R1+0x78c], R14 ;  /* 0x00078c0e01007387 */ /* 0x0041e80000100800 */
[----:B0-----:R-:W2:Y:S04]  /*cfa0*/  LDL.LU R14, [R1+0x2800] ;  /* 0x00280000010e7983 */ /* 0x001ea80000300800 */
[----:B------:R-:W3:Y:S01]  /*cfb0*/  LDL.64 R4, [R1+0x668] ;  /* 0x0006680001047983 */ /* 0x000ee20000100a00 */
[----:B--2---:R-:W-:-:S03]  /*cfc0*/  PRMT R14, RZ, 0x7610, R14 ;  /* 0x00007610ff0e7816 */ /* 0x004fc6000000000e */
[----:B---3--:R-:W2:Y:S04]  /*cfd0*/  @P0 LDG.E.U16 R15, desc[UR8][R4.64] ;  /* 0x00000008040f0981 */ /* 0x008ea8000c1e1500 */
        /* <DEDUP_REMOVED lines=12> */
[----:B------:R-:W3:Y:S04]  /*d0a0*/  LDL R4, [R1+0xf38] ;  /* 0x000f380001047983 */ /* 0x000ee80000100800 */
[----:B------:R-:W3:Y:S01]  /*d0b0*/  LDL R5, [R1+0xf3c] ;  /* 0x000f3c0001057983 */ /* 0x000ee20000100800 */
[----:B------:R-:W-:-:S02]  /*d0c0*/  ISETP.GT.AND P0, PT, R3, 0x2, PT ;  /* 0x000000020300780c */ /* 0x000fc40003f04270 */
[----:B--2---:R-:W-:Y:S02]  /*d0d0*/  PRMT R15, RZ, 0x7610, R15 ;  /* 0x00007610ff0f7816 */ /* 0x004fe4000000000f */
[----:B---3--:R-:W-:-:S04]  /*d0e0*/  @P1 LOP3.LUT R5, R5, R4, RZ, 0x3c, !PT ;  /* 0x0000000405051212 */ /* 0x008fc800078e3cff */
[----:B------:R-:W-:-:S04]  /*d0f0*/  @P1 LOP3.LUT R4, R5, R4, RZ, 0x3c, !PT ;  /* 0x0000000405041212 */ /* 0x000fc800078e3cff */
[----:B------:R-:W-:-:S05]  /*d100*/  @P1 LOP3.LUT R5, R5, R4, RZ, 0x3c, !PT ;  /* 0x0000000405051212 */ /* 0x000fca00078e3cff */
[----:B------:R-:W2:Y:S04]  /*d110*/  @P1 LDG.E.U16 R14, desc[UR8][R4.64] ;  /* 0x00000008040e1981 */ /* 0x000ea8000c1e1500 */
[----:B--2---:R0:W-:Y:S04]  /*d120*/  STL [R1+0x77c], R14 ;  /* 0x00077c0e01007387 */ /* 0x0041e80000100800 */
[----:B0-----:R-:W2:Y:S04]  /*d130*/  LDL.LU R14, [R1+0x27f0] ;  /* 0x0027f000010e7983 */ /* 0x001ea80000300800 */
[----:B------:R-:W3:Y:S04]  /*d140*/  LDL R4, [R1+0xf30] ;  /* 0x000f300001047983 */ /* 0x000ee80000100800 */
[----:B------:R-:W3:Y:S01]  /*d150*/  LDL R5, [R1+0xf34] ;  /* 0x000f340001057983 */ /* 0x000ee20000100800 */
[----:B--2---:R-:W-:-:S02]  /*d160*/  PRMT R14, RZ, 0x7610, R14 ;  /* 0x00007610ff0e7816 */ /* 0x004fc4000000000e */
        /* <DEDUP_REMOVED lines=1654> */
[----:B------:R-:W-:-:S02]  /*138d0*/  PRMT R2, RZ, 0x7610, R2 ;  /* 0x00007610ff027816 */ /* 0x000fc40000000002 */
[----:B------:R-:W-:Y:S02]  /*138e0*/  ISETP.GT.AND P0, PT, R3, 0x2f, PT ;  /* 0x0000002f0300780c */ /* 0x000fe40003f04270 */
        /* <DEDUP_REMOVED lines=17> */
[----:B------:R-:W3:Y:S02]  /*13a00*/  LDL R5, [R1+0x98c] ;  /* 0x00098c0001057983 */ /* 0x000ee40000100800 */
[----:B---3--:R-:W-:-:S04]  /*13a10*/  @P2 LOP3.LUT R5, R5, R4, RZ, 0x3c, !PT ;  /* 0x0000000405052212 */ /* 0x008fc800078e3cff */
[----:B------:R-:W-:-:S04]  /*13a20*/  @P2 LOP3.LUT R4, R5, R4, RZ, 0x3c, !PT ;  /* 0x0000000405042212 */ /* 0x000fc800078e3cff */
[----:B------:R-:W-:-:S05]  /*13a30*/  @P2 LOP3.LUT R5, R5, R4, RZ, 0x3c, !PT ;  /* 0x0000000405052212 */ /* 0x000fca00078e3cff */
[----:B------:R-:W3:Y:S04]  /*13a40*/  @P2 LDG.E.U16 R14, desc[UR8][R4.64] ;  /* 0x00000008040e2981 */ /* 0x000ee8000c1e1500 */
[----:B---3--:R0:W-:Y:S04]  /*13a50*/  STL [R1+0x1f4], R14 ;  /* 0x0001f40e01007387 */ /* 0x0081e80000100800 */
[----:B0-----:R-:W3:Y:S04]  /*13a60*/  LDL.LU R14, [R1+0x2518] ;  /* 0x00251800010e7983 */ /* 0x001ee80000300800 */
[----:B------:R-:W4:Y:S04]  /*13a70*/  LDL R4, [R1+0x980] ;  /* 0x0009800001047983 */ /* 0x000f280000100800 */
[----:B------:R-:W4:Y:S01]  /*13a80*/  LDL R5, [R1+0x984] ;  /* 0x0009840001057983 */ /* 0x000f220000100800 */
[----:B------:R-:W-:-:S02]  /*13a90*/  PRMT R28, RZ, 0x7610, R28 ;  /* 0x00007610ff1c7816 */ /* 0x000fc4000000001c */
[----:B----4-:R-:W-:-:S04]  /*13aa0*/  @P2 LOP3.LUT R5, R5, R4, RZ, 0x3c, !PT ;  /* 0x0000000405052212 */ /* 0x010fc800078e3cff */
[----:B------:R-:W-:-:S04]  /*13ab0*/  @P2 LOP3.LUT R4, R5, R4, RZ, 0x3c, !PT ;  /* 0x0000000405042212 */ /* 0x000fc800078e3cff */
[----:B------:R-:W-:-:S05]  /*13ac0*/  @P2 LOP3.LUT R5, R5, R4, RZ, 0x3c, !PT ;  /* 0x0000000405052212 */ /* 0x000fca00078e3cff */
[----:B------:R-:W4:Y:S04]  /*13ad0*/  @P2 LDG.E.U16 R2, desc[UR8][R4.64] ;  /* 0x0000000804022981 */ /* 0x000f28000c1e1500 */
[----:B----4-:R0:W-:Y:S04]  /*13ae0*/  STL [R1+0x1f0], R2 ;  /* 0x0001f00201007387 */ /* 0x0101e80000100800 */
[----:B0-----:R-:W4:Y:S04]  /*13af0*/  LDL.LU R2, [R1+0x2514] ;  /* 0x0025140001027983 */ /* 0x001f280000300800 */
[----:B------:R-:W2:Y:S04]  /*13b00*/  LDL R4, [R1+0x978] ;  /* 0x0009780001047983 */ /* 0x000ea80000100800 */
[----:B------:R-:W2:Y:S01]  /*13b10*/  LDL R5, [R1+0x97c] ;  /* 0x00097c0001057983 */ /* 0x000ea20000100800 */
[----:B------:R-:W-:-:S02]  /*13b20*/  PRMT R27, RZ, 0x7610, R27 ;  /* 0x00007610ff1b7816 */ /* 0x000fc4000000001b */
[----:B--2---:R-:W-:-:S04]  /*13b30*/  @P0 LOP3.LUT R5, R5, R4, RZ, 0x3c, !PT ;  /* 0x0000000405050212 */ /* 0x004fc800078e3cff */
        /* <DEDUP_REMOVED lines=16> */
[----:B------:R-:W-:Y:S02]  /*13c40*/  ISETP.GT.AND P1, PT, R3, 0x30, PT ;  /* 0x000000300300780c */ /* 0x000fe40003f24270 */
        /* <DEDUP_REMOVED lines=36> */
[----:B------:R-:W-:Y:S02]  /*13e90*/  ISETP.GT.AND P2, PT, R3, 0x31, PT ;  /* 0x000000310300780c */ /* 0x000fe40003f44270 */
        /* <DEDUP_REMOVED lines=87> */
[----:B------:R-:W3:Y:S04]  /*14410*/  LDL R4, [R1+0x8f0] ;  /* 0x0008f00001047983 */ /* 0x000ee80000100800 */
[----:B------:R-:W3:Y:S01]  /*14420*/  LDL R5, [R1+0x8f4] ;  /* 0x0008f40001057983 */ /* 0x000ee20000100800 */
[----:B------:R-:W-:-:S03]  /*14430*/  PRMT R24, RZ, 0x7610, R24 ;  /* 0x00007610ff187816 */ /* 0x000fc60000000018 */
[----:B--2---:R0:W-:Y:S04]  /*14440*/  STL [R1+0x2c], R15 ;  /* 0x00002c0f01007387 */ /* 0x0041e80000100800 */
[----:B0-----:R-:W2:Y:S01]  /*14450*/  LDL R15, [R1+0x8cc] ;  /* 0x0008cc00010f7983 */ /* 0x001ea20000100800 */
        /* <DEDUP_REMOVED lines=40> */
[----:B------:R-:W4:Y:S01]  /*146e0*/  @P1 LDG.E.U16 R8, desc[UR8][R4.64] ;  /* 0x0000000804081981 */ /* 0x000f22000c1e1500 */
[----:B------:R-:W-:-:S03]  /*146f0*/  PRMT R14, RZ, 0x7610, R14 ;  /* 0x00007610ff0e7816 */ /* 0x000fc6000000000e */
[----:B----4-:R0:W-:Y:S04]  /*14700*/  STL [R1+0x18], R8 ;  /* 0x0000180801007387 */ /* 0x0101e80000100800 */
[----:B0-----:R-:W4:Y:S04]  /*14710*/  LDL.LU R8, [R1+0x24c4] ;  /* 0x0024c40001087983 */ /* 0x001f280000300800 */
[----:B------:R-:W2:Y:S01]  /*14720*/  LDL R5, [R1+0x8c8] ;  /* 0x0008c80001057983 */ /* 0x000ea20000100800 */
[----:B------:R-:W-:Y:S01]  /*14730*/  @P1 IMAD.MOV.U32 R4, RZ, RZ, R15 ;  /* 0x000000ffff041224 */ /* 0x000fe200078e000f */
[----:B------:R-:W-:-:S02]  /*14740*/  PRMT R7, RZ, 0x7610, R7 ;  /* 0x00007610ff077816 */ /* 0x000fc40000000007 */
[----:B------:R-:W3:Y:S04]  /*14750*/  LDL R15, [R1+0x840] ;  /* 0x00084000010f7983 */ /* 0x000ee80000100800 */
[----:B--2---:R0:W2:Y:S04]  /*14760*/  @P1 LDG.E.U16 R14, desc[UR8][R4.64] ;  /* 0x00000008040e1981 */ /* 0x0040a8000c1e1500 */
[----:B------:R-:W0:Y:S04]  /*14770*/  LDL R4, [R1+0x8c0] ;  /* 0x0008c00001047983 */ /* 0x000e280000100800 */
[----:B------:R-:W0:Y:S02]  /*14780*/  LDL R5, [R1+0x8c4] ;  /* 0x0008c40001057983 */ /* 0x000e240000100800 */
[----:B0-----:R-:W-:-:S04]  /*14790*/  @P1 LOP3.LUT R5, R5, R4, RZ, 0x3c, !PT ;  /* 0x0000000405051212 */ /* 0x001fc800078e3cff */
[----:B------:R-:W-:-:S04]  /*147a0*/  @P1 LOP3.LUT R4, R5, R4, RZ, 0x3c, !PT ;  /* 0x0000000405041212 */ /* 0x000fc800078e3cff */
[----:B------:R-:W-:-:S05]  /*147b0*/  @P1 LOP3.LUT R5, R5, R4, RZ, 0x3c, !PT ;  /* 0x0000000405051212 */ /* 0x000fca00078e3cff */
[----:B------:R-:W4:Y:S04]  /*147c0*/  @P1 LDG.E.U16 R7, desc[UR8][R4.64] ;  /* 0x0000000804071981 */ /* 0x000f28000c1e1500 */
[----:B--2---:R0:W-:Y:S04]  /*147d0*/  STL [R1+0x14], R14 ;  /* 0x0000140e01007387 */ /* 0x0041e80000100800 */
[----:B0-----:R-:W2:Y:S04]  /*147e0*/  LDL R14, [R1+0x844] ;  /* 0x00084400010e7983 */ /* 0x001ea80000100800 */
[----:B----4-:R0:W-:Y:S04]  /*147f0*/  STL [R1+0x10], R7 ;  /* 0x0000100701007387 */ /* 0x0101e80000100800 */
[----:B0-----:R-:W4:Y:S04]  /*14800*/  LDL.LU R7, [R1+0x24c0] ;  /* 0x0024c00001077983 */ /* 0x001f280000300800 */
[----:B------:R-:W3:Y:S04]  /*14810*/  LDL R4, [R1+0x858] ;  /* 0x0008580001047983 */ /* 0x000ee80000100800 */
[----:B------:R-:W3:Y:S01]  /*14820*/  LDL R5, [R1+0x85c] ;  /* 0x00085c0001057983 */ /* 0x000ee20000100800 */
[----:B------:R-:W-:-:S02]  /*14830*/  ISETP.GT.AND P2, PT, R3, 0x38, PT ;  /* 0x000000380300780c */ /* 0x000fc40003f44270 */
[----:B------:R-:W-:-:S11]  /*14840*/  PRMT R6, RZ, 0x7610, R6 ;  /* 0x00007610ff067816 */ /* 0x000fd60000000006 */
[----:B---3--:R-:W-:-:S04]  /*14850*/  @P2 LOP3.LUT R5, R5, R4, RZ, 0x3c, !PT ;  /* 0x0000000405052212 */ /* 0x008fc800078e3cff */
[----:B------:R-:W-:-:S04]  /*14860*/  @P2 LOP3.LUT R4, R5, R4, RZ, 0x3c, !PT ;  /* 0x0000000405042212 */ /* 0x000fc800078e3cff */
[----:B------:R-:W-:-:S05]  /*14870*/  @P2 LOP3.LUT R5, R5, R4, RZ, 0x3c, !PT ;  /* 0x0000000405052212 */ /* 0x000fca00078e3cff */
[----:B------:R-:W3:Y:S04]  /*14880*/  @P2 LDG.E.U16 R6, desc[UR8][R4.64] ;  /* 0x0000000804062981 */ /* 0x000ee8000c1e1500 */
[----:B---3--:R0:W-:Y:S04]  /*14890*/  STL [R1+0x4], R6 ;  /* 0x0000040601007387 */ /* 0x0081e80000100800 */
[----:B0-----:R-:W3:Y:S04]  /*148a0*/  LDL.LU R6, [R1+0x24bc] ;  /* 0x0024bc0001067983 */ /* 0x001ee80000300800 */
[----:B------:R-:W2:Y:S04]  /*148b0*/  LDL R4, [R1+0x850] ;  /* 0x0008500001047983 */ /* 0x000ea80000100800 */
[----:B------:R-:W2:Y:S01]  /*148c0*/  LDL R5, [R1+0x854] ;  /* 0x0008540001057983 */ /* 0x000ea20000100800 */
[----:B------:R-:W-:-:S02]  /*148d0*/  PRMT R2, RZ, 0x7610, R2 ;  /* 0x00007610ff027816 */ /* 0x000fc40000000002 */
[----:B--2---:R-:W-:-:S04]  /*148e0*/  @P2 LOP3.LUT R5, R5, R4, RZ, 0x3c, !PT ;  /* 0x0000000405052212 */ /* 0x004fc800078e3cff */
[----:B------:R-:W-:-:S04]  /*148f0*/  @P2 LOP3.LUT R4, R5, R4, RZ, 0x3c, !PT ;  /* 0x0000000405042212 */ /* 0x000fc800078e3cff */
[----:B------:R-:W-:-:S05]  /*14900*/  @P2 LOP3.LUT R5, R5, R4, RZ, 0x3c, !PT ;  /* 0x0000000405052212 */ /* 0x000fca00078e3cff */
[----:B------:R-:W2:Y:S04]  /*14910*/  @P2 LDG.E.U16 R2, desc[UR8][R4.64] ;  /* 0x0000000804022981 */ /* 0x000ea8000c1e1500 */
[----:B--2---:R-:W-:Y:S04]  /*14920*/  STL [R1], R2 ;  /* 0x0000000201007387 */ /* 0x004fe80000100800 */
[----:B------:R-:W2:Y:S04]  /*14930*/  LDL R4, [R1+0x848] ;  /* 0x0008480001047983 */ /* 0x000ea80000100800 */
[----:B------:R-:W2:Y:S01]  /*14940*/  LDL R5, [R1+0x84c] ;  /* 0x00084c0001057983 */ /* 0x000ea20000100800 */
[----:B------:R-:W-:-:S02]  /*14950*/  PRMT R28, RZ, 0x7610, R28 ;  /* 0x00007610ff1c7816 */ /* 0x000fc4000000001c */
[----:B--2---:R-:W-:-:S04]  /*14960*/  @P2 LOP3.LUT R5, R5, R4, RZ, 0x3c, !PT ;  /* 0x0000000405052212 */ /* 0x004fc800078e3cff */
[----:B------:R-:W-:-:S04]  /*14970*/  @P2 LOP3.LUT R4, R5, R4, RZ, 0x3c, !PT ;  /* 0x0000000405042212 */ /* 0x000fc800078e3cff */
[----:B------:R-:W-:-:S05]  /*14980*/  @P2 LOP3.LUT R5, R5, R4, RZ, 0x3c, !PT ;  /* 0x0000000405052212 */ /* 0x000fca00078e3cff */
[----:B------:R0:W2:Y:S01]  /*14990*/  @P2 LDG.E.U16 R28, desc[UR8][R4.64] ;  /* 0x00000008041c2981 */ /* 0x0000a2000c1e1500 */
[----:B------:R-:W-:Y:S01]  /*149a0*/  PRMT R27, RZ, 0x7610, R27 ;  /* 0x00007610ff1b7816 */ /* 0x000fe2000000001b */
[----:B0-----:R-:W-:Y:S02]  /*149b0*/  @P2 IMAD.MOV.U32 R4, RZ, RZ, R14 ;  /* 0x000000ffff042224 */ /* 0x001fe400078e000e */
[----:B------:R-:W-:-:S05]  /*149c0*/  @P2 IMAD.MOV.U32 R5, RZ, RZ, R15 ;  /* 0x000000ffff052224 */ /* 0x000fca00078e000f */
[----:B------:R-:W4:Y:S04]  /*149d0*/  @P2 LDG.E.U16 R27, desc[UR8][R4.64] ;  /* 0x00000008041b2981 */ /* 0x000f28000c1e1500 */
[----:B--2---:R0:W-:Y:S04]  /*149e0*/  STL [R1+0x24ac], R28 ;  /* 0x0024ac1c01007387 */ /* 0x0041e80000100800 */
[----:B------:R-:W2:Y:S04]  /*149f0*/  LDL R4, [R1+0x8b8] ;  /* 0x0008b80001047983 */ /* 0x000ea80000100800 */
[----:B------:R-:W2:Y:S01]  /*14a00*/  LDL R5, [R1+0x8bc] ;  /* 0x0008bc0001057983 */ /* 0x000ea20000100800 */
[----:B------:R-:W-:-:S03]  /*14a10*/  ISETP.GT.AND P1, PT, R3, 0x35, PT ;  /* 0x000000350300780c */ /* 0x000fc60003f24270 */
[----:B------:R-:W3:Y:S04]  /*14a20*/  LDL R15, [R1+0x828] ;  /* 0x00082800010f7983 */ /* 0x000ee80000100800 */
[----:B------:R-:W3:Y:S01]  /*14a30*/  LDL R14, [R1+0x82c] ;  /* 0x00082c00010e7983 */ /* 0x000ee20000100800 */
[----:B0-----:R-:W-:-:S03]  /*14a40*/  PRMT R28, RZ, 0x7610, R28 ;  /* 0x00007610ff1c7816 */ /* 0x001fc6000000001c */
[----:B----4-:R0:W-:Y:S04]  /*14a50*/  STL [R1+0x24b0], R27 ;  /* 0x0024b01b01007387 */ /* 0x0101e80000100800 */
[----:B0-----:R-:W4:Y:S01]  /*14a60*/  LDL R27, [R1+0x83c] ;  /* 0x00083c00011b7983 */ /* 0x001f220000100800 */
[----:B--2---:R-:W-:-:S04]  /*14a70*/  @P1 LOP3.LUT R5, R5, R4, RZ, 0x3c, !PT ;  /* 0x0000000405051212 */ /* 0x004fc800078e3cff */
[----:B------:R-:W-:-:S04]  /*14a80*/  @P1 LOP3.LUT R4, R5, R4, RZ, 0x3c, !PT ;  /* 0x0000000405041212 */ /* 0x000fc800078e3cff */
[----:B------:R-:W-:-:S05]  /*14a90*/  @P1 LOP3.LUT R5, R5, R4, RZ, 0x3c, !PT ;  /* 0x0000000405051212 */ /* 0x000fca00078e3cff */
[----:B------:R4:W2:Y:S04]  /*14aa0*/  @P1 LDG.E.U16 R28, desc[UR8][R4.64] ;  /* 0x00000008041c1981 */ /* 0x0008a8000c1e1500 */
[----:B------:R-:W3:Y:S01]  /*14ab0*/  LDL R5, [R1+0x838] ;  /* 0x0008380001057983 */ /* 0x000ee20000100800 */
[----:B------:R-:W-:Y:S02]  /*14ac0*/  ISETP.GT.AND P2, PT, R3, 0x39, PT ;  /* 0x000000390300780c */ /* 0x000fe40003f44270 */
[----:B------:R-:W-:-:S11]  /*14ad0*/  PRMT R26, RZ, 0x7610, R26 ;  /* 0x00007610ff1a7816 */ /* 0x000fd6000000001a */
[----:B----4-:R-:W-:Y:S01]  /*14ae0*/  @P2 IMAD.MOV.U32 R4, RZ, RZ, R27 ;  /* 0x000000ffff042224 */ /* 0x010fe200078e001b */
[----:B--2---:R0:W-:Y:S01]  /*14af0*/  STL [R1+0xc], R28 ;  /* 0x00000c1c01007387 */ /* 0x0041e20000100800 */
[----:B------:R-:W-:Y:S02]  /*14b00*/  PRMT R25, RZ, 0x7610, R25 ;  /* 0x00007610ff197816 */ /* 0x000fe40000000019 */
[----:B------:R-:W-:Y:S01]  /*14b10*/  PRMT R23, RZ, 0x7610, R23 ;  /* 0x00007610ff177816 */ /* 0x000fe20000000017 */
[----:B------:R-:W2:Y:S04]  /*14b20*/  LDL R27, [R1+0x8b4] ;  /* 0x0008b400011b7983 */ /* 0x000ea80000100800 */
[----:B---3--:R1:W3:Y:S04]  /*14b30*/  @P2 LDG.E.U16 R26, desc[UR8][R4.64] ;  /* 0x00000008041a2981 */ /* 0x0082e8000c1e1500 */
[----:B0-----:R-:W4:Y:S04]  /*14b40*/  LDL R28, [R1+0x824] ;  /* 0x00082400011c7983 */ /* 0x001f280000100800 */
[----:B------:R-:W1:Y:S04]  /*14b50*/  LDL R4, [R1+0x830] ;  /* 0x0008300001047983 */ /* 0x000e680000100800 */
[----:B------:R-:W1:Y:S02]  /*14b60*/  LDL R5, [R1+0x834] ;  /* 0x0008340001057983 */ /* 0x000e640000100800 */
[----:B-1----:R-:W-:-:S04]  /*14b70*/  @P2 LOP3.LUT R5, R5, R4, RZ, 0x3c, !PT ;  /* 0x0000000405052212 */ /* 0x002fc800078e3cff */
[----:B------:R-:W-:-:S04]  /*14b80*/  @P2 LOP3.LUT R4, R5, R4, RZ, 0x3c, !PT ;  /* 0x0000000405042212 */ /* 0x000fc800078e3cff */
[----:B------:R-:W-:-:S05]  /*14b90*/  @P2 LOP3.LUT R5, R5, R4, RZ, 0x3c, !PT ;  /* 0x0000000405052212 */ /* 0x000fca00078e3cff */
[----:B------:R0:W2:Y:S04]  /*14ba0*/  @P2 LDG.E.U16 R25, desc[UR8][R4.64] ;  /* 0x0000000804192981 */ /* 0x0000a8000c1e1500 */
[----:B---3--:R-:W-:Y:S01]  /*14bb0*/  STL [R1+0x249c], R26 ;  /* 0x00249c1a01007387 */ /* 0x008fe20000100800 */
[----:B0-----:R-:W-:Y:S02]  /*14bc0*/  @P2 IMAD.MOV.U32 R4, RZ, RZ, R14 ;  /* 0x000000ffff042224 */ /* 0x001fe400078e000e */
[----:B------:R-:W-:-:S05]  /*14bd0*/  @P2 IMAD.MOV.U32 R5, RZ, RZ, R15 ;  /* 0x000000ffff052224 */ /* 0x000fca00078e000f */
[----:B------:R4:W3:Y:S04]  /*14be0*/  @P2 LDG.E.U16 R23, desc[UR8][R4.64] ;  /* 0x0000000804172981 */ /* 0x0008e8000c1e1500 */
[----:B--2---:R0:W-:Y:S04]  /*14bf0*/  STL [R1+0x24a0], R25 ;  /* 0x0024a01901007387 */ /* 0x0041e80000100800 */
[----:B------:R-:W2:Y:S01]  /*14c00*/  LDL R5, [R1+0x820] ;  /* 0x0008200001057983 */ /* 0x000ea20000100800 */
[----:B------:R-:W-:Y:S01]  /*14c10*/  PRMT R22, RZ, 0x7610, R22 ;  /* 0x00007610ff167816 */ /* 0x000fe20000000016 */
[----:B----4-:R-:W-:-:S02]  /*14c20*/  @P2 IMAD.MOV.U32 R4, RZ, RZ, R28 ;  /* 0x000000ffff042224 */ /* 0x010fc400078e001c */
[----:B------:R-:W4:Y:S04]  /*14c30*/  LDL R15, [R1+0x810] ;  /* 0x00081000010f7983 */ /* 0x000f280000100800 */
[----:B------:R-:W4:Y:S04]  /*14c40*/  LDL R14, [R1+0x814] ;  /* 0x00081400010e7983 */ /* 0x000f280000100800 */
[----:B---3--:R-:W-:Y:S01]  /*14c50*/  STL [R1+0x24a4], R23 ;  /* 0x0024a41701007387 */ /* 0x008fe20000100800 */
[----:B0-----:R-:W-:-:S03]  /*14c60*/  PRMT R25, RZ, 0x7610, R25 ;  /* 0x00007610ff197816 */ /* 0x001fc60000000019 */
[----:B------:R-:W3:Y:S04]  /*14c70*/  LDL R28, [R1+0x80c] ;  /* 0x00080c00011c7983 */ /* 0x000ee80000100800 */
[----:B--2---:R0:W2:Y:S04]  /*14c80*/  @P2 LDG.E.U16 R22, desc[UR8][R4.64] ;  /* 0x0000000804162981 */ /* 0x0040a8000c1e1500 */
[----:B------:R-:W4:Y:S01]  /*14c90*/  LDL R5, [R1+0x8b0] ;  /* 0x0008b00001057983 */ /* 0x000f220000100800 */
[----:B0-----:R-:W-:Y:S01]  /*14ca0*/  @P1 IMAD.MOV.U32 R4, RZ, RZ, R27 ;  /* 0x000000ffff041224 */ /* 0x001fe200078e001b */
[----:B------:R-:W-:-:S02]  /*14cb0*/  ISETP.GT.AND P2, PT, R3, 0x3a, PT ;  /* 0x0000003a0300780c */ /* 0x000fc40003f44270 */
[----:B--2---:R-:W-:Y:S01]  /*14cc0*/  STL [R1+0x24a8], R22 ;  /* 0x0024a81601007387 */ /* 0x004fe20000100800 */
[----:B------:R-:W-:-:S03]  /*14cd0*/  PRMT R21, RZ, 0x7610, R21 ;  /* 0x00007610ff157816 */ /* 0x000fc60000000015 */
[----:B------:R-:W2:Y:S04]  /*14ce0*/  LDL R27, [R1+0x800] ;  /* 0x00080000011b7983 */ /* 0x000ea80000100800 */
[----:B----4-:R0:W4:Y:S04]  /*14cf0*/  @P1 LDG.E.U16 R25, desc[UR8][R4.64] ;  /* 0x0000000804191981 */ /* 0x010128000c1e1500 */
[----:B------:R-:W0:Y:S04]  /*14d00*/  LDL R4, [R1+0x818] ;  /* 0x0008180001047983 */ /* 0x000e280000100800 */
[----:B------:R-:W0:Y:S02]  /*14d10*/  LDL R5, [R1+0x81c] ;  /* 0x00081c0001057983 */ /* 0x000e240000100800 */
[----:B0-----:R-:W-:-:S04]  /*14d20*/  @P2 LOP3.LUT R5, R5, R4, RZ, 0x3c, !PT ;  /* 0x0000000405052212 */ /* 0x001fc800078e3cff */
[----:B------:R-:W-:-:S04]  /*14d30*/  @P2 LOP3.LUT R4, R5, R4, RZ, 0x3c, !PT ;  /* 0x0000000405042212 */ /* 0x000fc800078e3cff */
[----:B------:R-:W-:-:S05]  /*14d40*/  @P2 LOP3.LUT R5, R5, R4, RZ, 0x3c, !PT ;  /* 0x0000000405052212 */ /* 0x000fca00078e3cff */
[----:B------:R-:W3:Y:S04]  /*14d50*/  @P2 LDG.E.U16 R21, desc[UR8][R4.64] ;  /* 0x0000000804152981 */ /* 0x000ee8000c1e1500 */
[----:B----4-:R0:W-:Y:S04]  /*14d60*/  STL [R1+0x8], R25 ;  /* 0x0000081901007387 */ /* 0x0101e80000100800 */
[----:B0-----:R-:W4:Y:S04]  /*14d70*/  LDL R25, [R1+0x804] ;  /* 0x0008040001197983 */ /* 0x001f280000100800 */
[----:B---3--:R0:W-:Y:S04]  /*14d80*/  STL [R1+0x2484], R21 ;  /* 0x0024841501007387 */ /* 0x0081e80000100800 */
[----:B0-----:R-:W3:Y:S01]  /*14d90*/  LDL R21, [R1+0x808] ;  /* 0x0008080001157983 */ /* 0x001ee20000100800 */
[----:B------:R-:W-:Y:S01]  /*14da0*/  PRMT R20, RZ, 0x7610, R20 ;  /* 0x00007610ff147816 */ /* 0x000fe20000000014 */
[----:B------:R-:W-:-:S02]  /*14db0*/  @P2 IMAD.MOV.U32 R4, RZ, RZ, R14 ;  /* 0x000000ffff042224 */ /* 0x000fc400078e000e */
[----:B------:R-:W-:Y:S01]  /*14dc0*/  @P2 IMAD.MOV.U32 R5, RZ, RZ, R15 ;  /* 0x000000ffff052224 */ /* 0x000fe200078e000f */
[----:B------:R-:W-:Y:S02]  /*14dd0*/  PRMT R19, RZ, 0x7610, R19 ;  /* 0x00007610ff137816 */ /* 0x000fe40000000013 */
[----:B------:R-:W-:Y:S01]  /*14de0*/  PRMT R18, RZ, 0x7610, R18 ;  /* 0x00007610ff127816 */ /* 0x000fe20000000012 */
[----:B------:R-:W2:Y:S04]  /*14df0*/  LDL R15, [R1+0x8a8] ;  /* 0x0008a800010f7983 */ /* 0x000ea80000100800 */
[----:B------:R0:W2:Y:S04]  /*14e00*/  @P2 LDG.E.U16 R20, desc[UR8][R4.64] ;  /* 0x0000000804142981 */ /* 0x0000a8000c1e1500 */
[----:B------:R-:W2:Y:S01]  /*14e10*/  LDL R14, [R1+0x8ac] ;  /* 0x0008ac00010e7983 */ /* 0x000ea20000100800 */
[----:B0-----:R-:W-:-:S02]  /*14e20*/  @P2 IMAD.MOV.U32 R4, RZ, RZ, R28 ;  /* 0x000000ffff042224 */ /* 0x001fc400078e001c */
[----:B---3--:R-:W-:-:S05]  /*14e30*/  @P2 IMAD.MOV.U32 R5, RZ, RZ, R21 ;  /* 0x000000ffff052224 */ /* 0x008fca00078e0015 */
[----:B------:R4:W3:Y:S02]  /*14e40*/  @P2 LDG.E.U16 R19, desc[UR8][R4.64] ;  /* 0x0000000804132981 */ /* 0x0008e4000c1e1500 */
[----:B----4-:R-:W-:Y:S02]  /*14e50*/  @P2 IMAD.MOV.U32 R4, RZ, RZ, R25 ;  /* 0x000000ffff042224 */ /* 0x010fe400078e0019 */
[----:B--2---:R-:W-:-:S05]  /*14e60*/  @P2 IMAD.MOV.U32 R5, RZ, RZ, R27 ;  /* 0x000000ffff052224 */ /* 0x004fca00078e001b */
[----:B------:R0:W2:Y:S01]  /*14e70*/  @P2 LDG.E.U16 R18, desc[UR8][R4.64] ;  /* 0x0000000804122981 */ /* 0x0000a2000c1e1500 */
[----:B------:R-:W-:-:S03]  /*14e80*/  PRMT R29, RZ, 0x7610, R29 ;  /* 0x00007610ff1d7816 */ /* 0x000fc6000000001d */
[----:B------:R-:W-:Y:S04]  /*14e90*/  STL [R1+0x2488], R20 ;  /* 0x0024881401007387 */ /* 0x000fe80000100800 */
[----:B------:R-:W4:Y:S01]  /*14ea0*/  LDL R28, [R1+0x7fc] ;  /* 0x0007fc00011c7983 */ /* 0x000f220000100800 */
[----:B0-----:R-:W-:Y:S02]  /*14eb0*/  @P1 IMAD.MOV.U32 R4, RZ, RZ, R14 ;  /* 0x000000ffff041224 */ /* 0x001fe400078e000e */
[----:B------:R-:W-:-:S05]  /*14ec0*/  @P1 IMAD.MOV.U32 R5, RZ, RZ, R15 ;  /* 0x000000ffff051224 */ /* 0x000fca00078e000f */
[----:B------:R4:W4:Y:S04]  /*14ed0*/  @P1 LDG.E.U16 R29, desc[UR8][R4.64] ;  /* 0x00000008041d1981 */ /* 0x000928000c1e1500 */
[----:B---3--:R0:W-:Y:S04]  /*14ee0*/  STL [R1+0x248c], R19 ;  /* 0x00248c1301007387 */ /* 0x0081e80000100800 */
[----:B------:R-:W3:Y:S04]  /*14ef0*/  LDL R27, [R1+0x7f0] ;  /* 0x0007f000011b7983 */ /* 0x000ee80000100800 */
[----:B------:R-:W3:Y:S04]  /*14f00*/  LDL R25, [R1+0x7f4] ;  /* 0x0007f40001197983 */ /* 0x000ee80000100800 */
[----:B------:R-:W3:Y:S04]  /*14f10*/  LDL R21, [R1+0x7ec] ;  /* 0x0007ec0001157983 */ /* 0x000ee80000100800 */
[----:B0-----:R-:W3:Y:S04]  /*14f20*/  LDL R19, [R1+0xf40] ;  /* 0x000f400001137983 */ /* 0x001ee80000100800 */
[----:B--2---:R-:W-:Y:S04]  /*14f30*/  STL [R1+0x2490], R18 ;  /* 0x0024901201007387 */ /* 0x004fe80000100800 */
[----:B------:R-:W2:Y:S01]  /*14f40*/  LDL R5, [R1+0x7f8] ;  /* 0x0007f80001057983 */ /* 0x000ea20000100800 */
[----:B------:R-:W-:-:S02]  /*14f50*/  ISETP.GT.AND P2, PT, R3, 0x3b, PT ;  /* 0x0000003b0300780c */ /* 0x000fc40003f44270 */
[----:B------:R-:W-:Y:S02]  /*14f60*/  PRMT R17, RZ, 0x7610, R17 ;  /* 0x00007610ff117816 */ /* 0x000fe40000000011 */
[----:B------:R-:W-:Y:S02]  /*14f70*/  PRMT R16, RZ, 0x7610, R16 ;  /* 0x00007610ff107816 */ /* 0x000fe40000000010 */
[----:B------:R-:W-:Y:S01]  /*14f80*/  PRMT R13, RZ, 0x7610, R13 ;  /* 0x00007610ff0d7816 */ /* 0x000fe2000000000d */
[----:B------:R-:W3:Y:S04]  /*14f90*/  LDL R15, [R1+0x7e8] ;  /* 0x0007e800010f7983 */ /* 0x000ee80000100800 */
[----:B------:R-:W3:Y:S02]  /*14fa0*/  LDL R14, [R1+0xf48] ;  /* 0x000f4800010e7983 */ /* 0x000ee40000100800 */
[----:B----4-:R-:W-:-:S05]  /*14fb0*/  @P2 IMAD.MOV.U32 R4, RZ, RZ, R28 ;  /* 0x000000ffff042224 */ /* 0x010fca00078e001c */
[----:B--2---:R3:W2:Y:S02]  /*14fc0*/  @P2 LDG.E.U16 R17, desc[UR8][R4.64] ;  /* 0x0000000804112981 */ /* 0x0046a4000c1e1500 */
[----:B---3--:R-:W-:Y:S02]  /*14fd0*/  @P2 IMAD.MOV.U32 R4, RZ, RZ, R25 ;  /* 0x000000ffff042224 */ /* 0x008fe400078e0019 */
[----:B------:R-:W-:-:S05]  /*14fe0*/  @P2 IMAD.MOV.U32 R5, RZ, RZ, R27 ;  /* 0x000000ffff052224 */ /* 0x000fca00078e001b */
[----:B------:R0:W3:Y:S02]  /*14ff0*/  @P2 LDG.E.U16 R16, desc[UR8][R4.64] ;  /* 0x0000000804102981 */ /* 0x0000e4000c1e1500 */
[----:B0-----:R-:W-:Y:S02]  /*15000*/  @P2 IMAD.MOV.U32 R4, RZ, RZ, R19 ;  /* 0x000000ffff042224 */ /* 0x001fe400078e0013 */
[----:B------:R-:W-:-:S05]  /*15010*/  @P2 IMAD.MOV.U32 R5, RZ, RZ, R21 ;  /* 0x000000ffff052224 */ /* 0x000fca00078e0015 */
[----:B------:R-:W4:Y:S04]  /*15020*/  @P2 LDG.E.U16 R13, desc[UR8][R4.64] ;  /* 0x00000008040d2981 */ /* 0x000f28000c1e1500 */
[----:B------:R-:W-:Y:S04]  /*15030*/  STL [R1+0x241c], R29 ;  /* 0x00241c1d01007387 */ /* 0x000fe80000100800 */
[----:B--2---:R-:W-:Y:S04]  /*15040*/  STL [R1+0x246c], R17 ;  /* 0x00246c1101007387 */ /* 0x004fe80000100800 */
[----:B------:R-:W2:Y:S04]  /*15050*/  LDL R28, [R1+0x8a0] ;  /* 0x0008a000011c7983 */ /* 0x000ea80000100800 */
[----:B------:R-:W2:Y:S04]  /*15060*/  LDL R27, [R1+0x8a4] ;  /* 0x0008a400011b7983 */ /* 0x000ea80000100800 */
[----:B---3--:R-:W-:Y:S04]  /*15070*/  STL [R1+0x2470], R16 ;  /* 0x0024701001007387 */ /* 0x008fe80000100800 */
[----:B------:R-:W3:Y:S04]  /*15080*/  LDL R25, [R1+0xf44] ;  /* 0x000f440001197983 */ /* 0x000ee80000100800 */
[----:B------:R-:W3:Y:S04]  /*15090*/  LDL R21, [R1+0xf4c] ;  /* 0x000f4c0001157983 */ /* 0x000ee80000100800 */
[----:B----4-:R0:W-:Y:S04]  /*150a0*/  STL [R1+0x2474], R13 ;  /* 0x0024740d01007387 */ /* 0x0101e80000100800 */
[----:B------:R-:W4:Y:S04]  /*150b0*/  LDL R19, [R1+0x7e4] ;  /* 0x0007e40001137983 */ /* 0x000f280000100800 */
[----:B0-----:R-:W4:Y:S01]  /*150c0*/  LDL R13, [R1+0xf54] ;  /* 0x000f5400010d7983 */ /* 0x001f220000100800 */
[----:B------:R-:W-:Y:S01]  /*150d0*/  PRMT R12, RZ, 0x7610, R12 ;  /* 0x00007610ff0c7816 */ /* 0x000fe2000000000c */
[----:B------:R-:W-:-:S02]  /*150e0*/  @P2 IMAD.MOV.U32 R4, RZ, RZ, R14 ;  /* 0x000000ffff042224 */ /* 0x000fc400078e000e */
[----:B------:R-:W-:Y:S01]  /*150f0*/  @P2 IMAD.MOV.U32 R5, RZ, RZ, R15 ;  /* 0x000000ffff052224 */ /* 0x000fe200078e000f */
[----:B------:R-:W-:Y:S02]  /*15100*/  PRMT R24, RZ, 0x7610, R24 ;  /* 0x00007610ff187816 */ /* 0x000fe40000000018 */
[----:B------:R-:W-:Y:S02]  /*15110*/  PRMT R11, RZ, 0x7610, R11 ;  /* 0x00007610ff0b7816 */ /* 0x000fe4000000000b */
[----:B------:R-:W-:Y:S01]  /*15120*/  PRMT R10, RZ, 0x7610, R10 ;  /* 0x00007610ff0a7816 */ /* 0x000fe2000000000a */
[----:B------:R-:W4:Y:S04]  /*15130*/  LDL R15, [R1+0xf50] ;  /* 0x000f5000010f7983 */ /* 0x000f280000100800 */
[----:B------:R2:W4:Y:S01]  /*15140*/  @P2 LDG.E.U16 R12, desc[UR8][R4.64] ;  /* 0x00000008040c2981 */ /* 0x000522000c1e1500 */
[----:B------:R-:W-:-:S03]  /*15150*/  ISETP.GT.AND P2, PT, R3, 0x3c, PT ;  /* 0x0000003c0300780c */ /* 0x000fc60003f44270 */
[----:B------:R-:W4:Y:S01]  /*15160*/  LDL R14, [R1+0xf60] ;  /* 0x000f6000010e7983 */ /* 0x000f220000100800 */
[----:B--2---:R-:W-:Y:S02]  /*15170*/  @P1 IMAD.MOV.U32 R5, RZ, RZ, R28 ;  /* 0x000000ffff051224 */ /* 0x004fe400078e001c */
[----:B------:R-:W-:-:S05]  /*15180*/  @P1 IMAD.MOV.U32 R4, RZ, RZ, R27 ;  /* 0x000000ffff041224 */ /* 0x000fca00078e001b */
[----:B------:R3:W2:Y:S02]  /*15190*/  @P1 LDG.E.U16 R24, desc[UR8][R4.64] ;  /* 0x0000000804181981 */ /* 0x0006a4000c1e1500 */
[----:B---3--:R-:W-:Y:S02]  /*151a0*/  @P2 IMAD.MOV.U32 R5, RZ, RZ, R25 ;  /* 0x000000ffff052224 */ /* 0x008fe400078e0019 */
[----:B------:R-:W-:-:S05]  /*151b0*/  @P2 IMAD.MOV.U32 R4, RZ, RZ, R21 ;  /* 0x000000ffff042224 */ /* 0x000fca00078e0015 */
[----:B------:R4:W3:Y:S02]  /*151c0*/  @P2 LDG.E.U16 R11, desc[UR8][R4.64] ;  /* 0x00000008040b2981 */ /* 0x0008e4000c1e1500 */
[----:B----4-:R-:W-:Y:S02]  /*151d0*/  @P2 IMAD.MOV.U32 R5, RZ, RZ, R19 ;  /* 0x000000ffff052224 */ /* 0x010fe400078e0013 */
        /* <DEDUP_REMOVED lines=9> */
[----:B----4-:R-:W-:Y:S04]  /*15270*/  STL [R1+0x245c], R10 ;  /* 0x00245c0a01007387 */ /* 0x010fe80000100800 */
[----:B------:R-:W4:Y:S04]  /*15280*/  LDL R21, [R1+0xf58] ;  /* 0x000f580001157983 */ /* 0x000f280000100800 */
[----:B------:R-:W4:Y:S01]  /*15290*/  LDL R19, [R1+0xf74] ;  /* 0x000f740001137983 */ /* 0x000f220000100800 */
[----:B------:R-:W-:Y:S01]  /*152a0*/  PRMT R9, RZ, 0x7610, R9 ;  /* 0x00007610ff097816 */ /* 0x000fe20000000009 */
[----:B------:R-:W-:-:S02]  /*152b0*/  @P2 IMAD.MOV.U32 R4, RZ, RZ, R14 ;  /* 0x000000ffff042224 */ /* 0x000fc400078e000e */
[----:B------:R-:W-:Y:S01]  /*152c0*/  @P2 IMAD.MOV.U32 R5, RZ, RZ, R15 ;  /* 0x000000ffff052224 */ /* 0x000fe200078e000f */
[----:B------:R-:W-:Y:S02]  /*152d0*/  PRMT R8, RZ, 0x7610, R8 ;  /* 0x00007610ff087816 */ /* 0x000fe40000000008 */
[----:B------:R-:W-:Y:S02]  /*152e0*/  ISETP.GT.AND P1, PT, R3, 0x3d, PT ;  /* 0x0000003d0300780c */ /* 0x000fe40003f24270 */
[----:B------:R-:W-:Y:S01]  /*152f0*/  PRMT R7, RZ, 0x7610, R7 ;  /* 0x00007610ff077816 */ /* 0x000fe20000000007 */
[----:B------:R-:W4:Y:S04]  /*15300*/  LDL R15, [R1+0xf70] ;  /* 0x000f7000010f7983 */ /* 0x000f280000100800 */
[----:B------:R2:W4:Y:S04]  /*15310*/  @P2 LDG.E.U16 R9, desc[UR8][R4.64] ;  /* 0x0000000804092981 */ /* 0x000528000c1e1500 */
[----:B------:R-:W4:Y:S01]  /*15320*/  LDL R14, [R1+0xf80] ;  /* 0x000f8000010e7983 */ /* 0x000f220000100800 */
[----:B------:R-:W-:Y:S01]  /*15330*/  PRMT R6, RZ, 0x7610, R6 ;  /* 0x00007610ff067816 */ /* 0x000fe20000000006 */
[----:B--2---:R-:W-:-:S02]  /*15340*/  @P2 IMAD.MOV.U32 R5, RZ, RZ, R28 ;  /* 0x000000ffff052224 */ /* 0x004fc400078e001c */
[----:B------:R-:W-:-:S05]  /*15350*/  @P2 IMAD.MOV.U32 R4, RZ, RZ, R27 ;  /* 0x000000ffff042224 */ /* 0x000fca00078e001b */
[----:B------:R3:W2:Y:S02]  /*15360*/  @P2 LDG.E.U16 R8, desc[UR8][R4.64] ;  /* 0x0000000804082981 */ /* 0x0006a4000c1e1500 */
[----:B---3--:R-:W-:Y:S02]  /*15370*/  @P1 IMAD.MOV.U32 R5, RZ, RZ, R25 ;  /* 0x000000ffff051224 */ /* 0x008fe400078e0019 */
[----:B------:R-:W-:-:S05]  /*15380*/  @P1 IMAD.MOV.U32 R4, RZ, RZ, R13 ;  /* 0x000000ffff041224 */ /* 0x000fca00078e000d */
[----:B------:R4:W3:Y:S02]  /*15390*/  @P1 LDG.E.U16 R7, desc[UR8][R4.64] ;  /* 0x0000000804071981 */ /* 0x0008e4000c1e1500 */
[----:B----4-:R-:W-:Y:S02]  /*153a0*/  @P1 IMAD.MOV.U32 R5, RZ, RZ, R21 ;  /* 0x000000ffff051224 */ /* 0x010fe400078e0015 */
[----:B------:R-:W-:-:S05]  /*153b0*/  @P1 IMAD.MOV.U32 R4, RZ, RZ, R19 ;  /* 0x000000ffff041224 */ /* 0x000fca00078e0013 */
[----:B------:R0:W4:Y:S04]  /*153c0*/  @P1 LDG.E.U16 R6, desc[UR8][R4.64] ;  /* 0x0000000804061981 */ /* 0x000128000c1e1500 */
[----:B------:R-:W-:Y:S01]  /*153d0*/  STL [R1+0x2460], R9 ;  /* 0x0024600901007387 */ /* 0x000fe20000100800 */
[----:B0-----:R-:W-:-:S06]  /*153e0*/  PRMT R5, RZ, 0x7610, R5 ;  /* 0x00007610ff057816 */ /* 0x001fcc0000000005 */
[----:B------:R-:W4:Y:S04]  /*153f0*/  @P1 LDG.E.U16 R5, desc[UR8][R14.64] ;  /* 0x000000080e051981 */ /* 0x000f28000c1e1500 */
[----:B--2---:R0:W-:Y:S04]  /*15400*/  STL [R1+0x2464], R8 ;  /* 0x0024640801007387 */ /* 0x0041e80000100800 */
[----:B------:R-:W2:Y:S04]  /*15410*/  LDL R29, [R1+0xf7c] ;  /* 0x000f7c00011d7983 */ /* 0x000ea80000100800 */
[----:B------:R-:W2:Y:S04]  /*15420*/  LDL R13, [R1+0xf88] ;  /* 0x000f8800010d7983 */ /* 0x000ea80000100800 */
[----:B---3--:R1:W-:Y:S04]  /*15430*/  STL [R1+0x2424], R7 ;  /* 0x0024240701007387 */ /* 0x0083e80000100800 */
[----:B------:R-:W3:Y:S04]  /*15440*/  LDL R28, [R1+0x960] ;  /* 0x00096000011c7983 */ /* 0x000ee80000100800 */
[----:B0-----:R-:W3:Y:S04]  /*15450*/  LDL R8, [R1+0x964] ;  /* 0x0009640001087983 */ /* 0x001ee80000100800 */
[----:B----4-:R-:W-:Y:S04]  /*15460*/  STL [R1+0x2428], R6 ;  /* 0x0024280601007387 */ /* 0x010fe80000100800 */
[----:B------:R-:W4:Y:S04]  /*15470*/  LDL R27, [R1+0x898] ;  /* 0x00089800011b7983 */ /* 0x000f280000100800 */
[----:B------:R-:W4:Y:S04]  /*15480*/  LDL R25, [R1+0x89c] ;  /* 0x00089c0001197983 */ /* 0x000f280000100800 */
[----:B------:R-:W4:Y:S04]  /*15490*/  LDL R21, [R1+0x890] ;  /* 0x0008900001157983 */ /* 0x000f280000100800 */
[----:B------:R-:W4:Y:S01]  /*154a0*/  LDL R19, [R1+0x894] ;  /* 0x0008940001137983 */ /* 0x000f220000100800 */
[----:B------:R-:W-:-:S02]  /*154b0*/  PRMT R4, RZ, 0x7610, R4 ;  /* 0x00007610ff047816 */ /* 0x000fc40000000004 */
[----:B-1----:R-:W-:Y:S01]  /*154c0*/  PRMT R7, RZ, 0x7610, R7 ;  /* 0x00007610ff077816 */ /* 0x002fe20000000007 */
[----:B------:R0:W-:Y:S04]  /*154d0*/  STL [R1+0x242c], R5 ;  /* 0x00242c0501007387 */ /* 0x0001e80000100800 */
[----:B0-----:R-:W4:Y:S01]  /*154e0*/  LDL R5, [R1+0x88c] ;  /* 0x00088c0001057983 */ /* 0x001f220000100800 */
[----:B------:R-:W-:Y:S02]  /*154f0*/  PRMT R24, RZ, 0x7610, R24 ;  /* 0x00007610ff187816 */ /* 0x000fe40000000018 */
[----:B------:R-:W-:Y:S01]  /*15500*/  PRMT R16, RZ, 0x7610, R16 ;  /* 0x00007610ff107816 */ /* 0x000fe20000000010 */
[----:B--2---:R-:W-:Y:S02]  /*15510*/  @P1 IMAD.MOV.U32 R15, RZ, RZ, R29 ;  /* 0x000000ffff0f1224 */ /* 0x004fe400078e001d */
[----:B------:R-:W-:-:S02]  /*15520*/  @P1 IMAD.MOV.U32 R14, RZ, RZ, R13 ;  /* 0x000000ffff0e1224 */ /* 0x000fc400078e000d */
[----:B------:R-:W2:Y:S04]  /*15530*/  LDL R13, [R1+0x888] ;  /* 0x00088800010d7983 */ /* 0x000ea80000100800 */
[----:B------:R3:W2:Y:S01]  /*15540*/  @P1 LDG.E.U16 R4, desc[UR8][R14.64] ;  /* 0x000000080e041981 */ /* 0x0006a2000c1e1500 */
[----:B------:R-:W-:Y:S01]  /*15550*/  ISETP.GT.AND P1, PT, R3, 0x36, PT ;  /* 0x000000360300780c */ /* 0x000fe20003f24270 */
[----:B---3--:R-:W-:Y:S02]  /*15560*/  @P0 IMAD.MOV.U32 R15, RZ, RZ, R28 ;  /* 0x000000ffff0f0224 */ /* 0x008fe400078e001c */
[----:B------:R-:W-:-:S05]  /*15570*/  @P0 IMAD.MOV.U32 R14, RZ, RZ, R8 ;  /* 0x000000ffff0e0224 */ /* 0x000fca00078e0008 */
[----:B------:R4:W3:Y:S05]  /*15580*/  @P0 LDG.E.U16 R7, desc[UR8][R14.64] ;  /* 0x000000080e070981 */ /* 0x0008ea000c1e1500 */
[----:B----4-:R-:W-:Y:S02]  /*15590*/  @P1 IMAD.MOV.U32 R15, RZ, RZ, R27 ;  /* 0x000000ffff0f1224 */ /* 0x010fe400078e001b */
[----:B------:R-:W-:-:S05]  /*155a0*/  @P1 IMAD.MOV.U32 R14, RZ, RZ, R25 ;  /* 0x000000ffff0e1224 */ /* 0x000fca00078e0019 */
[----:B------:R0:W4:Y:S02]  /*155b0*/  @P1 LDG.E.U16 R24, desc[UR8][R14.64] ;  /* 0x000000080e181981 */ /* 0x000124000c1e1500 */
[----:B0-----:R-:W-:Y:S02]  /*155c0*/  @P1 IMAD.MOV.U32 R14, RZ, RZ, R19 ;  /* 0x000000ffff0e1224 */ /* 0x001fe400078e0013 */
[----:B------:R-:W-:-:S05]  /*155d0*/  @P1 IMAD.MOV.U32 R15, RZ, RZ, R21 ;  /* 0x000000ffff0f1224 */ /* 0x000fca00078e0015 */
[----:B------:R0:W4:Y:S01]  /*155e0*/  @P1 LDG.E.U16 R16, desc[UR8][R14.64] ;  /* 0x000000080e101981 */ /* 0x000122000c1e1500 */
[----:B------:R-:W-:Y:S01]  /*155f0*/  PRMT R11, RZ, 0x7610, R11 ;  /* 0x00007610ff0b7816 */ /* 0x000fe2000000000b */
[----:B0-----:R-:W-:Y:S02]  /*15600*/  @P1 IMAD.MOV.U32 R14, RZ, RZ, R5 ;  /* 0x000000ffff0e1224 */ /* 0x001fe400078e0005 */
[----:B--2---:R-:W-:Y:S01]  /*15610*/  @P1 IMAD.MOV.U32 R15, RZ, RZ, R13 ;  /* 0x000000ffff0f1224 */ /* 0x004fe200078e000d */
[----:B------:R-:W-:Y:S04]  /*15620*/  STL [R1+0x2430], R4 ;  /* 0x0024300401007387 */ /* 0x000fe80000100800 */
[----:B------:R-:W2:Y:S04]  /*15630*/  LDL R8, [R1+0x880] ;  /* 0x0008800001087983 */ /* 0x000ea80000100800 */
[----:B------:R-:W2:Y:S04]  /*15640*/  @P1 LDG.E.U16 R11, desc[UR8][R14.64] ;  /* 0x000000080e0b1981 */ /* 0x000ea8000c1e1500 */
[----:B---3--:R0:W-:Y:S04]  /*15650*/  STL [R1+0x11c], R7 ;  /* 0x00011c0701007387 */ /* 0x0081e80000100800 */
[----:B------:R-:W3:Y:S04]  /*15660*/  LDL R25, [R1+0x878] ;  /* 0x0008780001197983 */ /* 0x000ee80000100800 */
[----:B0-----:R-:W3:Y:S04]  /*15670*/  LDL R7, [R1+0x884] ;  /* 0x0008840001077983 */ /* 0x001ee80000100800 */
[----:B----4-:R0:W-:Y:S04]  /*15680*/  STL [R1+0x114], R24 ;  /* 0x0001141801007387 */ /* 0x0101e80000100800 */
[----:B------:R-:W4:Y:S04]  /*15690*/  LDL R21, [R1+0x870] ;  /* 0x0008700001157983 */ /* 0x000f280000100800 */
[----:B------:R-:W4:Y:S04]  /*156a0*/  LDL R19, [R1+0x874] ;  /* 0x0008740001137983 */ /* 0x000f280000100800 */
[----:B0-----:R-:W4:Y:S04]  /*156b0*/  LDL R24, [R1+0x87c] ;  /* 0x00087c0001187983 */ /* 0x001f280000100800 */
[----:B------:R0:W-:Y:S04]  /*156c0*/  STL [R1+0x10c], R16 ;  /* 0x00010c1001007387 */ /* 0x0001e80000100800 */
[----:B------:R-:W4:Y:S01]  /*156d0*/  LDL R5, [R1+0x86c] ;  /* 0x00086c0001057983 */ /* 0x000f220000100800 */
[----:B------:R-:W-:-:S03]  /*156e0*/  ISETP.GT.AND P0, PT, R3, 0x37, PT ;  /* 0x000000370300780c */ /* 0x000fc60003f04270 */
[----:B------:R-:W4:Y:S04]  /*156f0*/  LDL R13, [R1+0x860] ;  /* 0x00086000010d7983 */ /* 0x000f280000100800 */
[----:B0-----:R-:W4:Y:S01]  /*15700*/  LDL R16, [R1+0x868] ;  /* 0x0008680001107983 */ /* 0x001f220000100800 */
[----:B------:R-:W-:Y:S02]  /*15710*/  PRMT R26, RZ, 0x7610, R26 ;  /* 0x00007610ff1a7816 */ /* 0x000fe4000000001a */
[----:B------:R-:W-:Y:S02]  /*15720*/  PRMT R22, RZ, 0x7610, R22 ;  /* 0x00007610ff167816 */ /* 0x000fe40000000016 */
[----:B------:R-:W-:Y:S02]  /*15730*/  PRMT R18, RZ, 0x7610, R18 ;  /* 0x00007610ff127816 */ /* 0x000fe40000000012 */
[----:B------:R-:W-:Y:S01]  /*15740*/  PRMT R4, RZ, 0x7610, R4 ;  /* 0x00007610ff047816 */ /* 0x000fe20000000004 */
[----:B--2---:R0:W-:Y:S01]  /*15750*/  STL [R1+0x104], R11 ;  /* 0x0001040b01007387 */ /* 0x0041e20000100800 */
[----:B------:R-:W-:-:S03]  /*15760*/  @P1 IMAD.MOV.U32 R15, RZ, RZ, R8 ;  /* 0x000000ffff0f1224 */ /* 0x000fc600078e0008 */
[----:B------:R-:W2:Y:S04]  /*15770*/  LDL R8, [R1+0xf84] ;  /* 0x000f840001087983 */ /* 0x000ea80000100800 */
[----:B0-----:R-:W2:Y:S01]  /*15780*/  LDL R11, [R1+0x864] ;  /* 0x00086400010b7983 */ /* 0x001ea20000100800 */
[----:B---3--:R-:W-:-:S03]  /*15790*/  @P1 IMAD.MOV.U32 R14, RZ, RZ, R7 ;  /* 0x000000ffff0e1224 */ /* 0x008fc600078e0007 */
[----:B------:R-:W3:Y:S04]  /*157a0*/  LDL R7, [R1+0xf8c] ;  /* 0x000f8c0001077983 */ /* 0x000ee80000100800 */
[----:B------:R0:W3:Y:S02]  /*157b0*/  @P1 LDG.E.U16 R26, desc[UR8][R14.64] ;  /* 0x000000080e1a1981 */ /* 0x0000e4000c1e1500 */
[----:B0-----:R-:W-:Y:S02]  /*157c0*/  @P0 IMAD.MOV.U32 R15, RZ, RZ, R25 ;  /* 0x000000ffff0f0224 */ /* 0x001fe400078e0019 */
[----:B----4-:R-:W-:-:S05]  /*157d0*/  @P0 IMAD.MOV.U32 R14, RZ, RZ, R24 ;  /* 0x000000ffff0e0224 */ /* 0x010fca00078e0018 */
[----:B------:R0:W4:Y:S02]  /*157e0*/  @P0 LDG.E.U16 R22, desc[UR8][R14.64] ;  /* 0x000000080e160981 */ /* 0x000124000c1e1500 */
[----:B0-----:R-:W-:Y:S02]  /*157f0*/  @P0 IMAD.MOV.U32 R14, RZ, RZ, R19 ;  /* 0x000000ffff0e0224 */ /* 0x001fe400078e0013 */
[----:B------:R-:W-:-:S05]  /*15800*/  @P0 IMAD.MOV.U32 R15, RZ, RZ, R21 ;  /* 0x000000ffff0f0224 */ /* 0x000fca00078e0015 */
[----:B------:R0:W4:Y:S02]  /*15810*/  @P0 LDG.E.U16 R18, desc[UR8][R14.64] ;  /* 0x000000080e120981 */ /* 0x000124000c1e1500 */
[----:B0-----:R-:W-:Y:S02]  /*15820*/  @P0 IMAD.MOV.U32 R14, RZ, RZ, R5 ;  /* 0x000000ffff0e0224 */ /* 0x001fe400078e0005 */
[----:B------:R-:W-:Y:S01]  /*15830*/  @P0 IMAD.MOV.U32 R15, RZ, RZ, R16 ;  /* 0x000000ffff0f0224 */ /* 0x000fe200078e0010 */
[----:B------:R-:W-:Y:S02]  /*15840*/  ISETP.GT.AND P1, PT, R3, 0x3e, PT ;  /* 0x0000003e0300780c */ /* 0x000fe40003f24270 */
[----:B------:R-:W-:Y:S02]  /*15850*/  PRMT R10, RZ, 0x7610, R10 ;  /* 0x00007610ff0a7816 */ /* 0x000fe4000000000a */
[----:B------:R-:W-:Y:S01]  /*15860*/  PRMT R0, RZ, 0x7610, R0 ;  /* 0x00007610ff007816 */ /* 0x000fe20000000000 */
[----:B------:R-:W4:Y:S04]  /*15870*/  LDL R5, [R1+0xf78] ;  /* 0x000f780001057983 */ /* 0x000f280000100800 */
[----:B------:R0:W4:Y:S02]  /*15880*/  @P0 LDG.E.U16 R4, desc[UR8][R14.64] ;  /* 0x000000080e040981 */ /* 0x000124000c1e1500 */
[----:B0-----:R-:W-:-:S02]  /*15890*/  @P0 IMAD.MOV.U32 R15, RZ, RZ, R13 ;  /* 0x000000ffff0f0224 */ /* 0x001fc400078e000d */
[----:B--2---:R-:W-:-:S05]  /*158a0*/  @P0 IMAD.MOV.U32 R14, RZ, RZ, R11 ;  /* 0x000000ffff0e0224 */ /* 0x004fca00078e000b */
[----:B------:R0:W2:Y:S02]  /*158b0*/  @P0 LDG.E.U16 R10, desc[UR8][R14.64] ;  /* 0x000000080e0a0981 */ /* 0x0000a4000c1e1500 */
[----:B0-----:R-:W-:Y:S02]  /*158c0*/  @P1 IMAD.MOV.U32 R15, RZ, RZ, R8 ;  /* 0x000000ffff0f1224 */ /* 0x001fe400078e0008 */
[----:B---3--:R-:W-:-:S05]  /*158d0*/  @P1 IMAD.MOV.U32 R14, RZ, RZ, R7 ;  /* 0x000000ffff0e1224 */ /* 0x008fca00078e0007 */
[----:B------:R0:W3:Y:S04]  /*158e0*/  @P1 LDG.E.U16 R0, desc[UR8][R14.64] ;  /* 0x000000080e001981 */ /* 0x0000e8000c1e1500 */
[----:B----4-:R1:W-:Y:S04]  /*158f0*/  STL [R1+0xe4], R4 ;  /* 0x0000e40401007387 */ /* 0x0103e80000100800 */
[----:B-1----:R-:W4:Y:S04]  /*15900*/  LDL R4, [R1+0xf94] ;  /* 0x000f940001047983 */ /* 0x002f280000100800 */
[----:B------:R1:W-:Y:S04]  /*15910*/  STL [R1+0xf4], R22 ;  /* 0x0000f41601007387 */ /* 0x0003e80000100800 */
[----:B------:R-:W4:Y:S04]  /*15920*/  LDL R21, [R1+0xfa0] ;  /* 0x000fa00001157983 */ /* 0x000f280000100800 */
[----:B------:R-:W4:Y:S04]  /*15930*/  LDL R19, [R1+0xf9c] ;  /* 0x000f9c0001137983 */ /* 0x000f280000100800 */
[----:B-1----:R-:W4:Y:S04]  /*15940*/  LDL R22, [R1+0xf90] ;  /* 0x000f900001167983 */ /* 0x002f280000100800 */
[----:B------:R1:W-:Y:S04]  /*15950*/  STL [R1+0xec], R18 ;  /* 0x0000ec1201007387 */ /* 0x0003e80000100800 */
[----:B------:R-:W4:Y:S04]  /*15960*/  LDL R16, [R1+0xfa4] ;  /* 0x000fa40001107983 */ /* 0x000f280000100800 */
[----:B------:R-:W4:Y:S04]  /*15970*/  LDL R13, [R1+0xfac] ;  /* 0x000fac00010d7983 */ /* 0x000f280000100800 */
[----:B-1----:R-:W4:Y:S01]  /*15980*/  LDL R18, [R1+0xfa8] ;  /* 0x000fa80001127983 */ /* 0x002f220000100800 */
[----:B0-----:R-:W-:-:S03]  /*15990*/  @P1 IMAD.MOV.U32 R15, RZ, RZ, R5 ;  /* 0x000000ffff0f1224 */ /* 0x001fc600078e0005 */
[----:B---3--:R-:W-:Y:S04]  /*159a0*/  STL [R1+0x2380], R0 ;  /* 0x0023800001007387 */ /* 0x008fe80000100800 */
        /* <DEDUP_REMOVED lines=16> */
[----:B------:R-:W3:Y:S04]  /*15ab0*/  LDL R11, [R1+0xf98] ;  /* 0x000f9800010b7983 */ /* 0x000ee80000100800 */
[----:B--2---:R0:W-:Y:S04]  /*15ac0*/  STL [R1+0xe0], R10 ;  /* 0x0000e00a01007387 */ /* 0x0041e80000100800 */
[----:B------:R-:W2:Y:S04]  /*15ad0*/  LDL R8, [R1+0xfb0] ;  /* 0x000fb00001087983 */ /* 0x000ea80000100800 */
[----:B------:R-:W2:Y:S04]  /*15ae0*/  LDL R7, [R1+0xfc0] ;  /* 0x000fc00001077983 */ /* 0x000ea80000100800 */
[----:B------:R-:W2:Y:S04]  /*15af0*/  LDL R5, [R1+0xfbc] ;  /* 0x000fbc0001057983 */ /* 0x000ea80000100800 */
[----:B0-----:R-:W3:Y:S01]  /*15b00*/  LDL R10, [R1+0xfb4] ;  /* 0x000fb400010a7983 */ /* 0x001ee20000100800 */
[----:B----4-:R-:W-:-:S03]  /*15b10*/  @P1 IMAD.MOV.U32 R14, RZ, RZ, R4 ;  /* 0x000000ffff0e1224 */ /* 0x010fc600078e0004 */
[----:B------:R-:W4:Y:S04]  /*15b20*/  LDL R4, [R1+0xfc4] ;  /* 0x000fc40001047983 */ /* 0x000f280000100800 */
[----:B------:R-:W2:Y:S01]  /*15b30*/  LDL.LU R27, [R1+0x784] ;  /* 0x00078400011b7983 */ /* 0x000ea20000300800 */
[----:B------:R-:W-:Y:S02]  /*15b40*/  PRMT R23, RZ, 0x7610, R23 ;  /* 0x00007610ff177816 */ /* 0x000fe40000000017 */
[----:B------:R-:W-:Y:S02]  /*15b50*/  PRMT R20, RZ, 0x7610, R20 ;  /* 0x00007610ff147816 */ /* 0x000fe40000000014 */
[----:B------:R-:W-:Y:S02]  /*15b60*/  ISETP.GT.AND P0, PT, R3, 0x3f, PT ;  /* 0x0000003f0300780c */ /* 0x000fe40003f04270 */
[----:B------:R0:W4:Y:S01]  /*15b70*/  @P1 LDG.E.U16 R23, desc[UR8][R14.64] ;  /* 0x000000080e171981 */ /* 0x000122000c1e1500 */
[----:B------:R-:W-:Y:S01]  /*15b80*/  PRMT R17, RZ, 0x7610, R17 ;  /* 0x00007610ff117816 */ /* 0x000fe20000000011 */
[----:B0-----:R-:W-:-:S02]  /*15b90*/  @P1 IMAD.MOV.U32 R14, RZ, RZ, R21 ;  /* 0x000000ffff0e1224 */ /* 0x001fc400078e0015 */
[----:B------:R-:W-:-:S05]  /*15ba0*/  @P1 IMAD.MOV.U32 R15, RZ, RZ, R22 ;  /* 0x000000ffff0f1224 */ /* 0x000fca00078e0016 */
[----:B------:R0:W4:Y:S01]  /*15bb0*/  @P1 LDG.E.U16 R20, desc[UR8][R14.64] ;  /* 0x000000080e141981 */ /* 0x000122000c1e1500 */
[----:B------:R-:W-:Y:S01]  /*15bc0*/  PRMT R12, RZ, 0x7610, R12 ;  /* 0x00007610ff0c7816 */ /* 0x000fe2000000000c */
[----:B0-----:R-:W-:Y:S02]  /*15bd0*/  @P1 IMAD.MOV.U32 R14, RZ, RZ, R18 ;  /* 0x000000ffff0e1224 */ /* 0x001fe400078e0012 */
[----:B------:R-:W-:-:S05]  /*15be0*/  @P1 IMAD.MOV.U32 R15, RZ, RZ, R19 ;  /* 0x000000ffff0f1224 */ /* 0x000fca00078e0013 */
[----:B------:R0:W4:Y:S01]  /*15bf0*/  @P1 LDG.E.U16 R17, desc[UR8][R14.64] ;  /* 0x000000080e111981 */ /* 0x000122000c1e1500 */
[----:B------:R-:W-:Y:S01]  /*15c00*/  PRMT R9, RZ, 0x7610, R9 ;  /* 0x00007610ff097816 */ /* 0x000fe20000000009 */
[----:B0-----:R-:W-:Y:S02]  /*15c10*/  @P0 IMAD.MOV.U32 R14, RZ, RZ, R13 ;  /* 0x000000ffff0e0224 */ /* 0x001fe400078e000d */
[----:B------:R-:W-:-:S05]  /*15c20*/  @P0 IMAD.MOV.U32 R15, RZ, RZ, R16 ;  /* 0x000000ffff0f0224 */ /* 0x000fca00078e0010 */
[----:B------:R3:W4:Y:S01]  /*15c30*/  @P0 LDG.E.U16 R12, desc[UR8][R14.64] ;  /* 0x000000080e0c0981 */ /* 0x000722000c1e1500 */
[----:B------:R-:W-:-:S03]  /*15c40*/  PRMT R6, RZ, 0x7610, R6 ;  /* 0x00007610ff067816 */ /* 0x000fc60000000006 */
[----:B--2---:R0:W-:Y:S04]  /*15c50*/  STL [R1+0x24b4], R27 ;  /* 0x0024b41b01007387 */ /* 0x0041e80000100800 */
[----:B0-----:R-:W2:Y:S01]  /*15c60*/  LDL.LU R27, [R1+0x788] ;  /* 0x00078800011b7983 */ /* 0x001ea20000300800 */
[----:B---3--:R-:W-:Y:S02]  /*15c70*/  @P0 IMAD.MOV.U32 R14, RZ, RZ, R10 ;  /* 0x000000ffff0e0224 */ /* 0x008fe400078e000a */
[----:B------:R-:W-:-:S05]  /*15c80*/  @P0 IMAD.MOV.U32 R15, RZ, RZ, R11 ;  /* 0x000000ffff0f0224 */ /* 0x000fca00078e000b */
[----:B------:R0:W3:Y:S01]  /*15c90*/  @P0 LDG.E.U16 R9, desc[UR8][R14.64] ;  /* 0x000000080e090981 */ /* 0x0000e2000c1e1500 */
[----:B------:R-:W-:Y:S01]  /*15ca0*/  PRMT R0, RZ, 0x7610, R0 ;  /* 0x00007610ff007816 */ /* 0x000fe20000000000 */
[----:B0-----:R-:W-:Y:S02]  /*15cb0*/  @P0 IMAD.MOV.U32 R14, RZ, RZ, R7 ;  /* 0x000000ffff0e0224 */ /* 0x001fe400078e0007 */
[----:B------:R-:W-:-:S05]  /*15cc0*/  @P0 IMAD.MOV.U32 R15, RZ, RZ, R8 ;  /* 0x000000ffff0f0224 */ /* 0x000fca00078e0008 */
[----:B------:R4:W3:Y:S02]  /*15cd0*/  @P0 LDG.E.U16 R6, desc[UR8][R14.64] ;  /* 0x000000080e060981 */ /* 0x0008e4000c1e1500 */
[----:B----4-:R-:W-:Y:S02]  /*15ce0*/  @P0 IMAD.MOV.U32 R14, RZ, RZ, R4 ;  /* 0x000000ffff0e0224 */ /* 0x010fe400078e0004 */
[----:B------:R-:W-:-:S05]  /*15cf0*/  @P0 IMAD.MOV.U32 R15, RZ, RZ, R5 ;  /* 0x000000ffff0f0224 */ /* 0x000fca00078e0005 */
[----:B------:R-:W4:Y:S01]  /*15d00*/  @P0 LDG.E.U16 R0, desc[UR8][R14.64] ;  /* 0x000000080e000981 */ /* 0x000f22000c1e1500 */
[----:B------:R-:W0:Y:S01]  /*15d10*/  S2R R2, SR_TID.X ;  /* 0x0000000000027919 */ /* 0x000e220000002100 */
[----:B------:R-:W1:Y:S01]  /*15d20*/  S2R R24, SR_TID.X ;  /* 0x0000000000187919 */ /* 0x000e620000002100 */
[----:B------:R-:W-:Y:S06]  /*15d30*/  BAR.SYNC.DEFER_BLOCKING 0x0 ;  /* 0x0000000000007b1d */ /* 0x000fec0000010000 */
[----:B--2---:R2:W-:Y:S04]  /*15d40*/  STL [R1+0x24b8], R27 ;  /* 0x0024b81b01007387 */ /* 0x0045e80000100800 */
[----:B--2---:R-:W2:Y:S04]  /*15d50*/  LDL.LU R27, [R1+0x78c] ;  /* 0x00078c00011b7983 */ /* 0x004ea80000300800 */
[----:B------:R-:W2:Y:S04]  /*15d60*/  LDL.LU R28, [R1+0x780] ;  /* 0x00078000011c7983 */ /* 0x000ea80000300800 */
[----:B----4-:R4:W-:Y:S04]  /*15d70*/  STL [R1+0xbc], R0 ;  /* 0x0000bc0001007387 */ /* 0x0109e80000100800 */
[----:B----4-:R-:W4:Y:S04]  /*15d80*/  LDL.LU R0, [R1+0x31c] ;  /* 0x00031c0001007983 */ /* 0x010f280000300800 */
[----:B------:R-:W4:Y:S04]  /*15d90*/  LDL.LU R4, [R1+0x318] ;  /* 0x0003180001047983 */ /* 0x000f280000300800 */
[----:B------:R-:W4:Y:S04]  /*15da0*/  LDL.LU R5, [R1+0x314] ;  /* 0x0003140001057983 */ /* 0x000f280000300800 */
[----:B---3--:R3:W-:Y:S04]  /*15db0*/  STL [R1+0xc4], R6 ;  /* 0x0000c40601007387 */ /* 0x0087e80000100800 */
[----:B---3--:R-:W3:Y:S04]  /*15dc0*/  LDL.LU R6, [R1+0x310] ;  /* 0x0003100001067983 */ /* 0x008ee80000300800 */
[----:B------:R-:W-:Y:S04]  /*15dd0*/  STL [R1+0xd8], R23 ;  /* 0x0000d81701007387 */ /* 0x000fe80000100800 */
[----:B------:R-:W3:Y:S04]  /*15de0*/  LDL.LU R7, [R1+0x1e0] ;  /* 0x0001e00001077983 */ /* 0x000ee80000300800 */
[----:B------:R-:W3:Y:S04]  /*15df0*/  LDL.LU R8, [R1+0x1dc] ;  /* 0x0001dc0001087983 */ /* 0x000ee80000300800 */
[----:B------:R0:W-:Y:S04]  /*15e00*/  STL [R1+0xc8], R9 ;  /* 0x0000c80901007387 */ /* 0x0001e80000100800 */
[----:B------:R-:W-:Y:S04]  /*15e10*/  STL [R1+0xd4], R20 ;  /* 0x0000d41401007387 */ /* 0x000fe80000100800 */
[----:B0-----:R-:W3:Y:S04]  /*15e20*/  LDL.LU R9, [R1+0x1d8] ;  /* 0x0001d80001097983 */ /* 0x001ee80000300800 */
[----:B------:R-:W3:Y:S04]  /*15e30*/  LDL.LU R10, [R1+0x1d4] ;  /* 0x0001d400010a7983 */ /* 0x000ee80000300800 */
[----:B------:R-:W3:Y:S04]  /*15e40*/  LDL.LU R11, [R1+0x160] ;  /* 0x00016000010b7983 */ /* 0x000ee80000300800 */
[----:B------:R0:W-:Y:S04]  /*15e50*/  STL [R1+0xcc], R12 ;  /* 0x0000cc0c01007387 */ /* 0x0001e80000100800 */
[----:B------:R1:W-:Y:S04]  /*15e60*/  STL [R1+0xd0], R17 ;  /* 0x0000d01101007387 */ /* 0x0003e80000100800 */
[----:B0-----:R-:W3:Y:S04]  /*15e70*/  LDL.LU R12, [R1+0x15c] ;  /* 0x00015c00010c7983 */ /* 0x001ee80000300800 */
[----:B------:R-:W3:Y:S04]  /*15e80*/  LDL.LU R13, [R1+0x158] ;  /* 0x00015800010d7983 */ /* 0x000ee80000300800 */
[----:B------:R-:W3:Y:S04]  /*15e90*/  LDL.LU R16, [R1+0x154] ;  /* 0x0001540001107983 */ /* 0x000ee80000300800 */
[----:B-1----:R-:W3:Y:S04]  /*15ea0*/  LDL.LU R17, [R1+0xc0] ;  /* 0x0000c00001117983 */ /* 0x002ee80000300800 */
[----:B------:R-:W3:Y:S04]  /*15eb0*/  LDL.LU R29, [R1+0xb8] ;  /* 0x0000b800011d7983 */ /* 0x000ee80000300800 */
[----:B------:R-:W3:Y:S04]  /*15ec0*/  LDL.LU R18, [R1+0xb4] ;  /* 0x0000b40001127983 */ /* 0x000ee80000300800 */
[----:B------:R-:W3:Y:S04]  /*15ed0*/  LDL.LU R19, [R1+0xb0] ;  /* 0x0000b00001137983 */ /* 0x000ee80000300800 */
[----:B------:R-:W3:Y:S04]  /*15ee0*/  LDL.LU R20, [R1+0x5c] ;  /* 0x00005c0001147983 */ /* 0x000ee80000300800 */
[----:B------:R-:W3:Y:S04]  /*15ef0*/  LDL.LU R21, [R1+0x58] ;  /* 0x0000580001157983 */ /* 0x000ee80000300800 */
[----:B------:R-:W4:Y:S04]  /*15f00*/  LDL.LU R22, [R1+0x54] ;  /* 0x0000540001167983 */ /* 0x000f280000300800 */
[----:B------:R-:W3:Y:S04]  /*15f10*/  LDL.LU R23, [R1+0x50] ;  /* 0x0000500001177983 */ /* 0x000ee80000300800 */
[----:B------:R-:W3:Y:S04]  /*15f20*/  LDL.LU R25, [R1+0x4] ;  /* 0x0000040001197983 */ /* 0x000ee80000300800 */
[----:B------:R-:W3:Y:S04]  /*15f30*/  LDL.LU R26, [R1] ;  /* 0x00000000011a7983 */ /* 0x000ee80000300800 */
        /* <DEDUP_REMOVED lines=12> */
[----:B------:R-:W-:-:S03]  /*16000*/  LOP3.LUT R2, R2, 0x3f, RZ, 0xc0, !PT ;  /* 0x0000003f02027812 */ /* 0x000fc600078ec0ff */
[----:B------:R0:W-:Y:S04]  /*16010*/  STL [R1+0x23f8], R14 ;  /* 0x0023f80e01007387 */ /* 0x0001e80000100800 */
[----:B------:R1:W-:Y:S01]  /*16020*/  STL [R1+0x2494], R24 ;  /* 0x0024941801007387 */ /* 0x0003e20000100800 */
[----:B------:R-:W-:Y:S01]  /*16030*/  IMAD.SHL.U32 R2, R2, 0x2, RZ ;  /* 0x0000000202027824 */ /* 0x000fe200078e00ff */
[----:B0-----:R-:W-:Y:S02]  /*16040*/  LOP3.LUT R14, R24, 0x3f, RZ, 0xc0, !PT ;  /* 0x0000003f180e7812 */ /* 0x001fe400078ec0ff */
[----:B-1----:R-:W3:Y:S04]  /*16050*/  LDL.LU R24, [R1+0x6f0] ;  /* 0x0006f00001187983 */ /* 0x002ee80000300800 */
[----:B------:R-:W-:Y:S04]  /*16060*/  STL [R1+0x2384], R15 ;  /* 0x0023840f01007387 */ /* 0x000fe80000100800 */
[----:B------:R-:W-:Y:S04]  /*16070*/  STL [R1+0x23f0], R15 ;  /* 0x0023f00f01007387 */ /* 0x000fe80000100800 */
[----:B------:R0:W-:Y:S01]  /*16080*/  STL [R1+0x23fc], R15 ;  /* 0x0023fc0f01007387 */ /* 0x0001e20000100800 */
[----:B------:R-:W-:-:S03]  /*16090*/  ISETP.GE.AND P0, PT, R14, R3, PT ;  /* 0x000000030e00720c */ /* 0x000fc60003f06270 */
[----:B0-----:R-:W3:Y:S04]  /*160a0*/  LDL.LU R15, [R1+0x6f4] ;  /* 0x0006f400010f7983 */ /* 0x001ee80000300800 */
[----:B------:R0:W-:Y:S04]  /*160b0*/  STL [R1+0x2468], R14 ;  /* 0x0024680e01007387 */ /* 0x0001e80000100800 */
[----:B0-----:R-:W3:Y:S04]  /*160c0*/  LDL.LU R14, [R1+0x6f8] ;  /* 0x0006f800010e7983 */ /* 0x001ee80000300800 */
[----:B------:R0:W-:Y:S04]  /*160d0*/  STL [R1+0x2400], R3 ;  /* 0x0024000301007387 */ /* 0x0001e80000100800 */
[----:B0-----:R-:W3:Y:S04]  /*160e0*/  LDL.LU R3, [R1+0x6fc] ;  /* 0x0006fc0001037983 */ /* 0x001ee80000300800 */
[----:B--2---:R0:W-:Y:S04]  /*160f0*/  STS.U16 [R2+UR4], R27 ;  /* 0x0000001b02007988 */ /* 0x0041e80008000404 */
[----:B0-----:R-:W2:Y:S04]  /*16100*/  LDL.LU R27, [R1+0x24b8] ;  /* 0x0024b800011b7983 */ /* 0x001ea80000300800 */
[----:B--2---:R0:W-:Y:S04]  /*16110*/  STS.U16 [R2+UR4+0x80], R27 ;  /* 0x0000801b02007988 */ /* 0x0041e80008000404 */
[----:B0-----:R-:W2:Y:S04]  /*16120*/  LDL.LU R27, [R1+0x24b4] ;  /* 0x0024b400011b7983 */ /* 0x001ea80000300800 */
[----:B------:R-:W-:Y:S04]  /*16130*/  STS.U16 [R2+UR4+0x180], R28 ;  /* 0x0001801c02007988 */ /* 0x000fe80008000404 */
[----:B----4-:R-:W-:Y:S04]  /*16140*/  STS.U16 [R2+UR4+0x6100], R22 ;  /* 0x0061001602007988 */ /* 0x010fe80008000404 */
[----:B---3--:R-:W-:Y:S04]  /*16150*/  STS.U16 [R2+UR4+0x6180], R23 ;  /* 0x0061801702007988 */ /* 0x008fe80008000404 */
[----:B------:R-:W-:Y:S04]  /*16160*/  STS.U16 [R2+UR4+0x7000], R25 ;  /* 0x0070001902007988 */ /* 0x000fe80008000404 */
        /* <DEDUP_REMOVED lines=9> */
[----:B--2---:R0:W-:Y:S04]  /*16200*/  STS.U16 [R2+UR4+0x100], R27 ;  /* 0x0001001b02007988 */ /* 0x0041e80008000404 */
        /* <DEDUP_REMOVED lines=13> */
[----:B------:R0:W-:Y:S04]  /*162e0*/  STS.U16 [R2+UR4+0x3080], R8 ;  /* 0x0030800802007988 */ /* 0x0001e80008000404 */
[----:B------:R-:W4:Y:S04]  /*162f0*/  LDL.LU R7, [R1+0x1c8] ;  /* 0x0001c80001077983 */ /* 0x000f280000300800 */
[----:B------:R1:W-:Y:S04]  /*16300*/  STS.U16 [R2+UR4+0x3100], R9 ;  /* 0x0031000902007988 */ /* 0x0003e80008000404 */
[----:B------:R1:W-:Y:S04]  /*16310*/  STS.U16 [R2+UR4+0x3180], R10 ;  /* 0x0031800a02007988 */ /* 0x0003e80008000404 */
[----:B------:R1:W-:Y:S04]  /*16320*/  STS.U16 [R2+UR4+0x4000], R11 ;  /* 0x0040000b02007988 */ /* 0x0003e80008000404 */
[----:B------:R1:W-:Y:S04]  /*16330*/  STS.U16 [R2+UR4+0x4080], R12 ;  /* 0x0040800c02007988 */ /* 0x0003e80008000404 */
[----:B------:R1:W-:Y:S04]  /*16340*/  STS.U16 [R2+UR4+0x4100], R13 ;  /* 0x0041000d02007988 */ /* 0x0003e80008000404 */
[----:B0-----:R-:W4:Y:S04]  /*16350*/  LDL.LU R8, [R1+0x1c4] ;  /* 0x0001c40001087983 */ /* 0x001f280000300800 */
[----:B-1----:R-:W4:Y:S04]  /*16360*/  LDL.LU R9, [R1+0x150] ;  /* 0x0001500001097983 */ /* 0x002f280000300800 */
        /* <DEDUP_REMOVED lines=18> */
[----:B0-----:R-:W4:Y:S01]  /*16490*/  LDL.LU R20, [R1+0x40] ;  /* 0x0000400001147983 */ /* 0x001f220000300800 */
[----:B-1----:R-:W-:-:S03]  /*164a0*/  LOP3.LUT R0, R2, 0x10, RZ, 0x3c, !PT ;  /* 0x0000001002007812 */ /* 0x002fc600078e3cff */
[----:B---3--:R-:W-:Y:S04]  /*164b0*/  STS.U16 [R2+UR4+0x7100], R28 ;  /* 0x0071001c02007988 */ /* 0x008fe80008000404 */
[----:B------:R0:W-:Y:S04]  /*164c0*/  STL [R1+0x2404], R28 ;  /* 0x0024041c01007387 */ /* 0x0001e80000100800 */
[----:B--2---:R-:W-:Y:S04]  /*164d0*/  STS.U16 [R2+UR4+0x7180], R27 ;  /* 0x0071801b02007988 */ /* 0x004fe80008000404 */
[----:B----4-:R-:W-:Y:S04]  /*164e0*/  STS.U16 [R0+UR4+0x200], R22 ;  /* 0x0002001600007988 */ /* 0x010fe80008000404 */
[----:B------:R-:W-:Y:S04]  /*164f0*/  STS.U16 [R0+UR4+0x280], R23 ;  /* 0x0002801700007988 */ /* 0x000fe80008000404 */
[----:B0-----:R-:W2:Y:S04]  /*16500*/  LDL.LU R28, [R1+0x6e4] ;  /* 0x0006e400011c7983 */ /* 0x001ea80000300800 */
[----:B------:R0:W-:Y:S04]  /*16510*/  STL [R1+0x240c], R27 ;  /* 0x00240c1b01007387 */ /* 0x0001e80000100800 */
[----:B------:R-:W-:Y:S04]  /*16520*/  STS.U16 [R0+UR4+0x300], R25 ;  /* 0x0003001900007988 */ /* 0x000fe80008000404 */
[----:B------:R-:W-:Y:S04]  /*16530*/  STS.U16 [R0+UR4+0x380], R26 ;  /* 0x0003801a00007988 */ /* 0x000fe80008000404 */
[----:B0-----:R-:W3:Y:S04]  /*16540*/  LDL.LU R27, [R1+0x6e8] ;  /* 0x0006e800011b7983 */ /* 0x001ee80000300800 */
[----:B------:R0:W-:Y:S04]  /*16550*/  STL [R1+0x2408], R2 ;  /* 0x0024080201007387 */ /* 0x0001e80000100800 */
[----:B0-----:R-:W4:Y:S04]  /*16560*/  LDL.LU R2, [R1+0x6ec] ;  /* 0x0006ec0001027983 */ /* 0x001f280000300800 */
[----:B------:R-:W2:Y:S04]  /*16570*/  LDL.LU R22, [R1+0x24a8] ;  /* 0x0024a80001167983 */ /* 0x000ea80000300800 */
[----:B------:R-:W2:Y:S04]  /*16580*/  LDL.LU R23, [R1+0x24a4] ;  /* 0x0024a40001177983 */ /* 0x000ea80000300800 */
[----:B------:R-:W2:Y:S04]  /*16590*/  LDL.LU R25, [R1+0x24a0] ;  /* 0x0024a00001197983 */ /* 0x000ea80000300800 */
[----:B------:R-:W2:Y:S04]  /*165a0*/  LDL.LU R26, [R1+0x249c] ;  /* 0x00249c00011a7983 */ /* 0x000ea80000300800 */
[----:B----4-:R-:W-:Y:S04]  /*165b0*/  STS.U16 [R0+UR4+0x1200], R2 ;  /* 0x0012000200007988 */ /* 0x010fe80008000404 */
[----:B---3--:R-:W-:Y:S04]  /*165c0*/  STS.U16 [R0+UR4+0x1280], R27 ;  /* 0x0012801b00007988 */ /* 0x008fe80008000404 */
[----:B--2---:R-:W-:Y:S04]  /*165d0*/  STS.U16 [R0+UR4+0x1300], R28 ;  /* 0x0013001c00007988 */ /* 0x004fe80008000404 */
[----:B------:R-:W-:Y:S04]  /*165e0*/  STS.U16 [R0+UR4+0x1380], R3 ;  /* 0x0013800300007988 */ /* 0x000fe80008000404 */
[----:B------:R-:W-:Y:S04]  /*165f0*/  STS.U16 [R0+UR4+0x2200], R14 ;  /* 0x0022000e00007988 */ /* 0x000fe80008000404 */
[----:B------:R-:W-:Y:S04]  /*16600*/  STS.U16 [R0+UR4+0x2280], R15 ;  /* 0x0022800f00007988 */ /* 0x000fe80008000404 */
[----:B------:R-:W-:Y:S04]  /*16610*/  STL [R1+0x2410], R26 ;  /* 0x0024101a01007387 */ /* 0x000fe80000100800 */
[----:B------:R0:W-:Y:S04]  /*16620*/  STS.U16 [R0+UR4+0x2300], R24 ;  /* 0x0023001800007988 */ /* 0x0001e80008000404 */
[----:B------:R-:W-:Y:S04]  /*16630*/  STL [R1+0x2414], R25 ;  /* 0x0024141901007387 */ /* 0x000fe80000100800 */
[----:B0-----:R-:W2:Y:S04]  /*16640*/  LDL.LU R24, [R1+0x76c] ;  /* 0x00076c0001187983 */ /* 0x001ea80000300800 */
        /* <DEDUP_REMOVED lines=15> */
[----:B------:R0:W-:Y:S02]  /*16740*/  STS.U16 [R0+UR4+0x6300], R21 ;  /* 0x0063001500007988 */ /* 0x0001e40008000404 */
[----:B0-----:R-:W0:Y:S01]  /*16750*/  S2R R21, SR_TID.X ;  /* 0x0000000000157919 */ /* 0x001e220000002100 */
[----:B------:R-:W1:Y:S01]  /*16760*/  S2R R29, SR_TID.X ;  /* 0x00000000001d7919 */ /* 0x000e620000002100 */
[----:B------:R-:W-:Y:S04]  /*16770*/  STS.U16 [R0+UR4+0x6380], R20 ;  /* 0x0063801400007988 */ /* 0x000fe80008000404 */
[----:B------:R-:W-:Y:S04]  /*16780*/  STS.U16 [R0+UR4+0x7200], R26 ;  /* 0x0072001a00007988 */ /* 0x000fe80008000404 */
[----:B------:R-:W-:Y:S04]  /*16790*/  STS.U16 [R0+UR4+0x7280], R25 ;  /* 0x0072801900007988 */ /* 0x000fe80008000404 */
[----:B------:R3:W-:Y:S01]  /*167a0*/  STS.U16 [R0+UR4+0x7300], R23 ;  /* 0x0073001700007988 */ /* 0x0007e20008000404 */
[----:B0-----:R-:W-:-:S05]  /*167b0*/  LOP3.LUT R21, R21, 0x3f, RZ, 0xc0, !PT ;  /* 0x0000003f15157812 */ /* 0x001fca00078ec0ff */
[----:B---3--:R-:W-:Y:S01]  /*167c0*/  IMAD.SHL.U32 R0, R21, 0x2, RZ ;  /* 0x0000000215007824 */ /* 0x008fe200078e00ff */
[----:B--2---:R1:W-:Y:S04]  /*167d0*/  STL [R1+0x2498], R24 ;  /* 0x0024981801007387 */ /* 0x0043e80000100800 */
[----:B------:R-:W2:Y:S04]  /*167e0*/  LDL.LU R18, [R1+0x768] ;  /* 0x0007680001127983 */ /* 0x000ea80000300800 */
        /* <DEDUP_REMOVED lines=11> */
[----:B-1----:R-:W-:-:S03]  /*168a0*/  LOP3.LUT R24, R29, 0x3f, RZ, 0xc0, !PT ;  /* 0x0000003f1d187812 */ /* 0x002fc600078ec0ff */
[----:B------:R-:W4:Y:S04]  /*168b0*/  LDL.LU R4, [R1+0x1b4] ;  /* 0x0001b40001047983 */ /* 0x000f280000300800 */
[----:B------:R-:W4:Y:S04]  /*168c0*/  LDL.LU R5, [R1+0x140] ;  /* 0x0001400001057983 */ /* 0x000f280000300800 */
[----:B------:R-:W4:Y:S04]  /*168d0*/  LDL.LU R6, [R1+0x13c] ;  /* 0x00013c0001067983 */ /* 0x000f280000300800 */
[----:B------:R-:W4:Y:S04]  /*168e0*/  LDL.LU R7, [R1+0x138] ;  /* 0x0001380001077983 */ /* 0x000f280000300800 */
[----:B------:R-:W4:Y:S01]  /*168f0*/  LDL.LU R8, [R1+0x134] ;  /* 0x0001340001087983 */ /* 0x000f220000300800 */
[----:B------:R-:W-:-:S03]  /*16900*/  IMAD.SHL.U32 R24, R24, 0x2, RZ ;  /* 0x0000000218187824 */ /* 0x000fc600078e00ff */
[----:B------:R-:W4:Y:S04]  /*16910*/  LDL.LU R9, [R1+0x9c] ;  /* 0x00009c0001097983 */ /* 0x000f280000300800 */
[----:B------:R-:W4:Y:S04]  /*16920*/  LDL.LU R10, [R1+0x98] ;  /* 0x00009800010a7983 */ /* 0x000f280000300800 */
[----:B------:R-:W4:Y:S04]  /*16930*/  LDL.LU R11, [R1+0x94] ;  /* 0x00009400010b7983 */ /* 0x000f280000300800 */
[----:B------:R-:W4:Y:S04]  /*16940*/  LDL.LU R12, [R1+0x90] ;  /* 0x00009000010c7983 */ /* 0x000f280000300800 */
[----:B------:R-:W4:Y:S01]  /*16950*/  LDL.LU R13, [R1+0x3c] ;  /* 0x00003c00010d7983 */ /* 0x000f220000300800 */
[----:B------:R-:W-:-:S03]  /*16960*/  LOP3.LUT R24, R24, 0x10, RZ, 0x3c, !PT ;  /* 0x0000001018187812 */ /* 0x000fc600078e3cff */
[----:B------:R-:W4:Y:S04]  /*16970*/  LDL.LU R16, [R1+0x38] ;  /* 0x0000380001107983 */ /* 0x000f280000300800 */
[----:B------:R-:W4:Y:S04]  /*16980*/  LDL.LU R17, [R1+0x34] ;  /* 0x0000340001117983 */ /* 0x000f280000300800 */
[----:B------:R-:W4:Y:S04]  /*16990*/  LDL.LU R29, [R1+0x30] ;  /* 0x00003000011d7983 */ /* 0x000f280000300800 */
[----:B------:R0:W-:Y:S04]  /*169a0*/  STL [R1+0x2418], R23 ;  /* 0x0024181701007387 */ /* 0x0001e80000100800 */
[----:B------:R1:W-:Y:S04]  /*169b0*/  STS.U16 [R24+UR4+0x7380], R22 ;  /* 0x0073801618007988 */ /* 0x0003e80008000404 */
[----:B0-----:R-:W4:Y:S04]  /*169c0*/  LDL.LU R23, [R1+0x6d4] ;  /* 0x0006d40001177983 */ /* 0x001f280000300800 */
[----:B-1----:R-:W2:Y:S04]  /*169d0*/  LDL.LU R24, [R1+0x2498] ;  /* 0x0024980001187983 */ /* 0x002ea80000300800 */
[----:B------:R0:W-:Y:S01]  /*169e0*/  STL [R1+0x2434], R22 ;  /* 0x0024341601007387 */ /* 0x0001e20000100800 */
[----:B------:R-:W-:-:S03]  /*169f0*/  LOP3.LUT R0, R0, 0x20, RZ, 0x3c, !PT ;  /* 0x0000002000007812 */ /* 0x000fc600078e3cff */
[----:B0-----:R-:W4:Y:S04]  /*16a00*/  LDL.LU R22, [R1+0x6d8] ;  /* 0x0006d80001167983 */ /* 0x001f280000300800 */
[----:B--2---:R0:W-:Y:S04]  /*16a10*/  STS.U16 [R0+UR4+0x400], R24 ;  /* 0x0004001800007988 */ /* 0x0041e80008000404 */
[----:B------:R1:W-:Y:S04]  /*16a20*/  STS.U16 [R0+UR4+0x480], R18 ;  /* 0x0004801200007988 */ /* 0x0003e80008000404 */
[----:B---3--:R2:W-:Y:S04]  /*16a30*/  STS.U16 [R0+UR4+0x500], R19 ;  /* 0x0005001300007988 */ /* 0x0085e80008000404 */
[----:B----4-:R3:W-:Y:S04]  /*16a40*/  STS.U16 [R0+UR4+0x580], R20 ;  /* 0x0005801400007988 */ /* 0x0107e80008000404 */
[----:B------:R4:W-:Y:S04]  /*16a50*/  STS.U16 [R0+UR4+0x1400], R21 ;  /* 0x0014001500007988 */ /* 0x0009e80008000404 */
[----:B0-----:R-:W4:Y:S04]  /*16a60*/  LDL.LU R24, [R1+0x2494] ;  /* 0x0024940001187983 */ /* 0x001f280000300800 */
[----:B-1----:R-:W4:Y:S04]  /*16a70*/  LDL.LU R18, [R1+0x2490] ;  /* 0x0024900001127983 */ /* 0x002f280000300800 */
[----:B--2---:R-:W2:Y:S04]  /*16a80*/  LDL.LU R19, [R1+0x248c] ;  /* 0x00248c0001137983 */ /* 0x004ea80000300800 */
[----:B---3--:R-:W3:Y:S04]  /*16a90*/  LDL.LU R20, [R1+0x2488] ;  /* 0x0024880001147983 */ /* 0x008ee80000300800 */
[----:B----4-:R-:W4:Y:S04]  /*16aa0*/  LDL.LU R21, [R1+0x2484] ;  /* 0x0024840001157983 */ /* 0x010f280000300800 */
        /* <DEDUP_REMOVED lines=18> */
[----:B------:R0:W-:Y:S04]  /*16bd0*/  STS.U16 [R0+UR4+0x5580], R12 ;  /* 0x0055800c00007988 */ /* 0x0001e80008000404 */
[----:B----4-:R-:W-:Y:S04]  /*16be0*/  STL [R1+0x2438], R21 ;  /* 0x0024381501007387 */ /* 0x010fe80000100800 */
[----:B0-----:R-:W4:Y:S04]  /*16bf0*/  LDL.LU R12, [R1+0x758] ;  /* 0x00075800010c7983 */ /* 0x001f280000300800 */
[----:B----4-:R0:W-:Y:S04]  /*16c00*/  STL [R1+0x247c], R12 ;  /* 0x00247c0c01007387 */ /* 0x0101e80000100800 */
[----:B0-----:R-:W4:Y:S04]  /*16c10*/  LDL.LU R12, [R1+0x75c] ;  /* 0x00075c00010c7983 */ /* 0x001f280000300800 */
[----:B------:R-:W-:Y:S04]  /*16c20*/  STS.U16 [R0+UR4+0x6400], R13 ;  /* 0x0064000d00007988 */ /* 0x000fe80008000404 */
[----:B------:R-:W-:Y:S04]  /*16c30*/  STS.U16 [R0+UR4+0x6480], R16 ;  /* 0x0064801000007988 */ /* 0x000fe80008000404 */
[----:B------:R-:W-:Y:S04]  /*16c40*/  STS.U16 [R0+UR4+0x6500], R17 ;  /* 0x0065001100007988 */ /* 0x000fe80008000404 */
[----:B------:R0:W-:Y:S04]  /*16c50*/  STS.U16 [R0+UR4+0x6580], R29 ;  /* 0x0065801d00007988 */ /* 0x0001e80008000404 */
[----:B------:R1:W-:Y:S01]  /*16c60*/  STS.U16 [R0+UR4+0x7400], R21 ;  /* 0x0074001500007988 */ /* 0x0003e20008000404 */
[----:B0-----:R-:W-:-:S02]  /*16c70*/  LOP3.LUT R29, R24, 0x3f, RZ, 0xc0, !PT ;  /* 0x0000003f181d7812 */ /* 0x001fc400078ec0ff */
[----:B------:R-:W-:Y:S01]  /*16c80*/  LOP3.LUT R24, R24, 0x3f, RZ, 0xc0, !PT ;  /* 0x0000003f18187812 */ /* 0x000fe200078ec0ff */
[----:B----4-:R0:W-:Y:S04]  /*16c90*/  STL [R1+0x2480], R12 ;  /* 0x0024800c01007387 */ /* 0x0101e80000100800 */
[----:B------:R-:W4:Y:S04]  /*16ca0*/  LDL.LU R13, [R1+0x754] ;  /* 0x00075400010d7983 */ /* 0x000f280000300800 */
[----:B------:R-:W4:Y:S04]  /*16cb0*/  LDL.LU R16, [R1+0x750] ;  /* 0x0007500001107983 */ /* 0x000f280000300800 */
[----:B------:R-:W4:Y:S04]  /*16cc0*/  LDL.LU R17, [R1+0x6cc] ;  /* 0x0006cc0001117983 */ /* 0x000f280000300800 */
[----:B-1----:R-:W4:Y:S04]  /*16cd0*/  LDL.LU R21, [R1+0x26c] ;  /* 0x00026c0001157983 */ /* 0x002f280000300800 */
        /* <DEDUP_REMOVED lines=10> */
[----:B0-----:R-:W-:-:S03]  /*16d80*/  IMAD.SHL.U32 R12, R24, 0x2, RZ ;  /* 0x00000002180c7824 */ /* 0x001fc600078e00ff */
        /* <DEDUP_REMOVED lines=9> */
[----:B------:R-:W4:Y:S04]  /*16e20*/  LDL.LU R24, [R1+0x20] ;  /* 0x0000200001187983 */ /* 0x000f280000300800 */
[----:B---3--:R-:W-:Y:S04]  /*16e30*/  STS.U16 [R12+UR4+0x7480], R20 ;  /* 0x007480140c007988 */ /* 0x008fe80008000404 */
[----:B------:R0:W-:Y:S04]  /*16e40*/  STL [R1+0x243c], R20 ;  /* 0x00243c1401007387 */ /* 0x0001e80000100800 */
[----:B--2---:R-:W-:Y:S04]  /*16e50*/  STS.U16 [R12+UR4+0x7500], R19 ;  /* 0x007500130c007988 */ /* 0x004fe80008000404 */
[----:B------:R-:W-:Y:S04]  /*16e60*/  STS.U16 [R12+UR4+0x7580], R18 ;  /* 0x007580120c007988 */ /* 0x000fe80008000404 */
[----:B0-----:R-:W2:Y:S04]  /*16e70*/  LDL.LU R20, [R1+0x6c0] ;  /* 0x0006c00001147983 */ /* 0x001ea80000300800 */
[----:B------:R0:W-:Y:S04]  /*16e80*/  STL [R1+0x2440], R19 ;  /* 0x0024401301007387 */ /* 0x0001e80000100800 */
[----:B0-----:R-:W3:Y:S04]  /*16e90*/  LDL.LU R19, [R1+0x6c4] ;  /* 0x0006c40001137983 */ /* 0x001ee80000300800 */
[----:B------:R-:W4:Y:S01]  /*16ea0*/  LDL.LU R12, [R1+0x2480] ;  /* 0x00248000010c7983 */ /* 0x000f220000300800 */
[----:B------:R-:W-:-:S03]  /*16eb0*/  IMAD.SHL.U32 R0, R29, 0x2, RZ ;  /* 0x000000021d007824 */ /* 0x000fc600078e00ff */
[----:B------:R0:W-:Y:S02]  /*16ec0*/  STL [R1+0x2444], R18 ;  /* 0x0024441201007387 */ /* 0x0001e40000100800 */
[----:B------:R-:W-:Y:S02]  /*16ed0*/  LOP3.LUT R0, R0, 0x30, RZ, 0x3c, !PT ;  /* 0x0000003000007812 */ /* 0x000fe400078e3cff */
[----:B0-----:R-:W2:Y:S04]  /*16ee0*/  LDL.LU R18, [R1+0x6c8] ;  /* 0x0006c80001127983 */ /* 0x001ea80000300800 */
[----:B----4-:R0:W-:Y:S04]  /*16ef0*/  STS.U16 [R0+UR4+0x600], R12 ;  /* 0x0006000c00007988 */ /* 0x0101e80008000404 */
[----:B0-----:R-:W4:Y:S04]  /*16f00*/  LDL.LU R12, [R1+0x247c] ;  /* 0x00247c00010c7983 */ /* 0x001f280000300800 */
[----:B----4-:R0:W-:Y:S04]  /*16f10*/  STS.U16 [R0+UR4+0x680], R12 ;  /* 0x0006800c00007988 */ /* 0x0101e80008000404 */
[----:B------:R1:W-:Y:S04]  /*16f20*/  STS.U16 [R0+UR4+0x700], R13 ;  /* 0x0007000d00007988 */ /* 0x0003e80008000404 */
[----:B------:R4:W-:Y:S04]  /*16f30*/  STS.U16 [R0+UR4+0x780], R16 ;  /* 0x0007801000007988 */ /* 0x0009e80008000404 */
[----:B------:R3:W-:Y:S04]  /*16f40*/  STS.U16 [R0+UR4+0x1600], R17 ;  /* 0x0016001100007988 */ /* 0x0007e80008000404 */
[----:B0-----:R-:W2:Y:S04]  /*16f50*/  LDL.LU R12, [R1+0x2478] ;  /* 0x00247800010c7983 */ /* 0x001ea80000300800 */
[----:B-1----:R-:W2:Y:S04]  /*16f60*/  LDL.LU R13, [R1+0x2474] ;  /* 0x00247400010d7983 */ /* 0x002ea80000300800 */
[----:B----4-:R-:W4:Y:S04]  /*16f70*/  LDL.LU R16, [R1+0x2470] ;  /* 0x0024700001107983 */ /* 0x010f280000300800 */
[----:B---3--:R-:W3:Y:S04]  /*16f80*/  LDL.LU R17, [R1+0x246c] ;  /* 0x00246c0001117983 */ /* 0x008ee80000300800 */
[----:B--2---:R-:W-:Y:S04]  /*16f90*/  STS.U16 [R0+UR4+0x1680], R18 ;  /* 0x0016801200007988 */ /* 0x004fe80008000404 */
        /* <DEDUP_REMOVED lines=14> */
[----:B------:R-:W-:Y:S04]  /*17080*/  STS.U16 [R0+UR4+0x5600], R5 ;  /* 0x0056000500007988 */ /* 0x000fe80008000404 */
[----:B------:R-:W-:Y:S04]  /*17090*/  STS.U16 [R0+UR4+0x5680], R6 ;  /* 0x0056800600007988 */ /* 0x000fe80008000404 */
[----:B------:R-:W-:Y:S04]  /*170a0*/  STS.U16 [R0+UR4+0x5700], R7 ;  /* 0x0057000700007988 */ /* 0x000fe80008000404 */
[----:B------:R1:W-:Y:S04]  /*170b0*/  STS.U16 [R0+UR4+0x5780], R8 ;  /* 0x0057800800007988 */ /* 0x0003e80008000404 */
[----:B------:R2:W-:Y:S04]  /*170c0*/  STS.U16 [R0+UR4+0x6600], R9 ;  /* 0x0066000900007988 */ /* 0x0005e80008000404 */
[----:B------:R2:W-:Y:S04]  /*170d0*/  STS.U16 [R0+UR4+0x6680], R10 ;  /* 0x0066800a00007988 */ /* 0x0005e80008000404 */
[----:B------:R2:W-:Y:S04]  /*170e0*/  STS.U16 [R0+UR4+0x6700], R11 ;  /* 0x0067000b00007988 */ /* 0x0005e80008000404 */
[----:B------:R-:W-:Y:S01]  /*170f0*/  STS.U16 [R0+UR4+0x6780], R24 ;  /* 0x0067801800007988 */ /* 0x000fe20008000404 */
[----:B0-----:R-:W-:-:S03]  /*17100*/  IMAD.SHL.U32 R4, R29, 0x2, RZ ;  /* 0x000000021d047824 */ /* 0x001fc600078e00ff */
[----:B---3--:R-:W-:Y:S04]  /*17110*/  STL [R1+0x2448], R17 ;  /* 0x0024481101007387 */ /* 0x008fe80000100800 */
[----:B----4-:R-:W-:Y:S04]  /*17120*/  STL [R1+0x244c], R16 ;  /* 0x00244c1001007387 */ /* 0x010fe80000100800 */
[----:B------:R-:W3:Y:S04]  /*17130*/  LDL.LU R14, [R1+0x74c] ;  /* 0x00074c00010e7983 */ /* 0x000ee80000300800 */
[----:B-1----:R-:W4:Y:S04]  /*17140*/  LDL.LU R8, [R1+0x748] ;  /* 0x0007480001087983 */ /* 0x002f280000300800 */
[----:B--2---:R-:W2:Y:S04]  /*17150*/  LDL.LU R9, [R1+0x744] ;  /* 0x0007440001097983 */ /* 0x004ea80000300800 */
[----:B------:R-:W-:Y:S04]  /*17160*/  STS.U16 [R0+UR4+0x7600], R17 ;  /* 0x0076001100007988 */ /* 0x000fe80008000404 */
[----:B------:R-:W2:Y:S04]  /*17170*/  LDL.LU R10, [R1+0x740] ;  /* 0x00074000010a7983 */ /* 0x000ea80000300800 */
[----:B------:R0:W-:Y:S04]  /*17180*/  STS.U16 [R0+UR4+0x7680], R16 ;  /* 0x0076801000007988 */ /* 0x0001e80008000404 */
[----:B------:R-:W2:Y:S04]  /*17190*/  LDL.LU R11, [R1+0x6bc] ;  /* 0x0006bc00010b7983 */ /* 0x000ea80000300800 */
[----:B------:R-:W-:Y:S04]  /*171a0*/  STS.U16 [R0+UR4+0x7700], R13 ;  /* 0x0077000d00007988 */ /* 0x000fe80008000404 */
[----:B0-----:R-:W2:Y:S04]  /*171b0*/  LDL.LU R16, [R1+0x6b0] ;  /* 0x0006b00001107983 */ /* 0x001ea80000300800 */
[----:B------:R-:W2:Y:S04]  /*171c0*/  LDL.LU R17, [R1+0x21c] ;  /* 0x00021c0001117983 */ /* 0x000ea80000300800 */
[----:B------:R-:W2:Y:S04]  /*171d0*/  LDL.LU R18, [R1+0x218] ;  /* 0x0002180001127983 */ /* 0x000ea80000300800 */
[----:B------:R-:W2:Y:S04]  /*171e0*/  LDL.LU R19, [R1+0x214] ;  /* 0x0002140001137983 */ /* 0x000ea80000300800 */
[----:B------:R-:W2:Y:S04]  /*171f0*/  LDL.LU R20, [R1+0x210] ;  /* 0x0002100001147983 */ /* 0x000ea80000300800 */
[----:B------:R-:W2:Y:S04]  /*17200*/  LDL.LU R7, [R1+0x180] ;  /* 0x0001800001077983 */ /* 0x000ea80000300800 */
[----:B------:R-:W2:Y:S04]  /*17210*/  LDL.LU R24, [R1+0x17c] ;  /* 0x00017c0001187983 */ /* 0x000ea80000300800 */
[----:B------:R-:W2:Y:S04]  /*17220*/  LDL.LU R29, [R1+0x178] ;  /* 0x00017800011d7983 */ /* 0x000ea80000300800 */
[----:B------:R0:W-:Y:S04]  /*17230*/  STL [R1+0x2450], R13 ;  /* 0x0024500d01007387 */ /* 0x0001e80000100800 */
        /* <DEDUP_REMOVED lines=10> */
[----:B------:R0:W-:Y:S04]  /*172e0*/  STS.U16 [R0+UR4+0x7780], R12 ;  /* 0x0077800c00007988 */ /* 0x0001e80008000404 */
[----:B------:R-:W2:Y:S04]  /*172f0*/  LDL.LU R15, [R1+0x1c] ;  /* 0x00001c00010f7983 */ /* 0x000ea80000300800 */
[----:B0-----:R-:W2:Y:S04]  /*17300*/  LDL.LU R0, [R1+0x18] ;  /* 0x0000180001007983 */ /* 0x001ea80000300800 */
[----:B------:R-:W2:Y:S04]  /*17310*/  LDL.LU R5, [R1+0x14] ;  /* 0x0000140001057983 */ /* 0x000ea80000300800 */
[----:B------:R-:W2:Y:S04]  /*17320*/  LDL.LU R6, [R1+0x10] ;  /* 0x0000100001067983 */ /* 0x000ea80000300800 */
[----:B------:R0:W-:Y:S04]  /*17330*/  STL [R1+0x2454], R12 ;  /* 0x0024540c01007387 */ /* 0x0001e80000100800 */
[----:B0-----:R-:W2:Y:S01]  /*17340*/  LDL.LU R12, [R1+0x6b8] ;  /* 0x0006b800010c7983 */ /* 0x001ea20000300800 */
[----:B------:R-:W-:-:S05]  /*17350*/  LOP3.LUT R4, R4, 0x40, RZ, 0x3c, !PT ;  /* 0x0000004004047812 */ /* 0x000fca00078e3cff */
[----:B---3--:R0:W-:Y:S04]  /*17360*/  STS.U16 [R4+UR4+0x800], R14 ;  /* 0x0008000e04007988 */ /* 0x0081e80008000404 */
[----:B----4-:R1:W-:Y:S04]  /*17370*/  STS.U16 [R4+UR4+0x880], R8 ;  /* 0x0008800804007988 */ /* 0x0103e80008000404 */
[----:B--2---:R2:W-:Y:S04]  /*17380*/  STS.U16 [R4+UR4+0x900], R9 ;  /* 0x0009000904007988 */ /* 0x0045e80008000404 */
[----:B------:R3:W-:Y:S04]  /*17390*/  STS.U16 [R4+UR4+0x980], R10 ;  /* 0x0009800a04007988 */ /* 0x0007e80008000404 */
        /* <DEDUP_REMOVED lines=14> */
[----:B------:R1:W-:Y:S04]  /*17480*/  STS.U16 [R4+UR4+0x3880], R24 ;  /* 0x0038801804007988 */ /* 0x0003e80008000404 */
[----:B------:R1:W-:Y:S04]  /*17490*/  STS.U16 [R4+UR4+0x3900], R29 ;  /* 0x0039001d04007988 */ /* 0x0003e80008000404 */
[----:B0-----:R-:W2:Y:S04]  /*174a0*/  LDL.LU R7, [R1+0x73c] ;  /* 0x00073c0001077983 */ /* 0x001ea80000300800 */
[----:B-1----:R-:W2:Y:S04]  /*174b0*/  LDL.LU R24, [R1+0x738] ;  /* 0x0007380001187983 */ /* 0x002ea80000300800 */
[----:B------:R-:W2:Y:S04]  /*174c0*/  LDL.LU R29, [R1+0x734] ;  /* 0x00073400011d7983 */ /* 0x000ea80000300800 */
[----:B------:R-:W-:Y:S04]  /*174d0*/  STS.U16 [R4+UR4+0x3980], R21 ;  /* 0x0039801504007988 */ /* 0x000fe80008000404 */
[----:B------:R-:W-:Y:S04]  /*174e0*/  STS.U16 [R4+UR4+0x4800], R22 ;  /* 0x0048001604007988 */ /* 0x000fe80008000404 */
[----:B------:R-:W-:Y:S04]  /*174f0*/  STS.U16 [R4+UR4+0x4880], R23 ;  /* 0x0048801704007988 */ /* 0x000fe80008000404 */
[----:B------:R0:W-:Y:S04]  /*17500*/  STS.U16 [R4+UR4+0x4900], R25 ;  /* 0x0049001904007988 */ /* 0x0001e80008000404 */
[----:B------:R-:W2:Y:S04]  /*17510*/  LDL.LU R12, [R1+0x730] ;  /* 0x00073000010c7983 */ /* 0x000ea80000300800 */
[----:B------:R1:W-:Y:S04]  /*17520*/  STS.U16 [R4+UR4+0x4980], R26 ;  /* 0x0049801a04007988 */ /* 0x0003e80008000404 */
[----:B------:R1:W-:Y:S04]  /*17530*/  STS.U16 [R4+UR4+0x5800], R2 ;  /* 0x0058000204007988 */ /* 0x0003e80008000404 */
[----:B------:R1:W-:Y:S04]  /*17540*/  STS.U16 [R4+UR4+0x5880], R27 ;  /* 0x0058801b04007988 */ /* 0x0003e80008000404 */
[----:B------:R1:W-:Y:S04]  /*17550*/  STS.U16 [R4+UR4+0x5900], R28 ;  /* 0x0059001c04007988 */ /* 0x0003e80008000404 */
[----:B0-----:R-:W2:Y:S04]  /*17560*/  LDL.LU R25, [R1+0x35c] ;  /* 0x00035c0001197983 */ /* 0x001ea80000300800 */
[----:B-1----:R-:W2:Y:S04]  /*17570*/  LDL.LU R26, [R1+0x358] ;  /* 0x00035800011a7983 */ /* 0x002ea80000300800 */
[----:B------:R-:W2:Y:S04]  /*17580*/  LDL.LU R2, [R1+0x354] ;  /* 0x0003540001027983 */ /* 0x000ea80000300800 */
[----:B------:R-:W2:Y:S04]  /*17590*/  LDL.LU R27, [R1+0x350] ;  /* 0x00035000011b7983 */ /* 0x000ea80000300800 */
[----:B------:R0:W-:Y:S04]  /*175a0*/  STS.U16 [R4+UR4+0x5980], R3 ;  /* 0x0059800304007988 */ /* 0x0001e80008000404 */
[----:B------:R-:W2:Y:S04]  /*175b0*/  LDL.LU R28, [R1+0x20c] ;  /* 0x00020c00011c7983 */ /* 0x000ea80000300800 */
[----:B------:R1:W-:Y:S04]  /*175c0*/  STS.U16 [R4+UR4+0x6800], R15 ;  /* 0x0068000f04007988 */ /* 0x0003e80008000404 */
[----:B------:R1:W-:Y:S04]  /*175d0*/  STS.U16 [R4+UR4+0x6880], R0 ;  /* 0x0068800004007988 */ /* 0x0003e80008000404 */
[----:B------:R-:W-:Y:S04]  /*175e0*/  STS.U16 [R4+UR4+0x6900], R5 ;  /* 0x0069000504007988 */ /* 0x000fe80008000404 */
[----:B0-----:R-:W2:Y:S04]  /*175f0*/  LDL.LU R3, [R1+0x208] ;  /* 0x0002080001037983 */ /* 0x001ea80000300800 */
[----:B-1----:R-:W2:Y:S04]  /*17600*/  LDL.LU R15, [R1+0x204] ;  /* 0x00020400010f7983 */ /* 0x002ea80000300800 */
[----:B------:R-:W2:Y:S04]  /*17610*/  LDL.LU R0, [R1+0x200] ;  /* 0x0002000001007983 */ /* 0x000ea80000300800 */
[----:B------:R-:W2:Y:S04]  /*17620*/  LDL.LU R13, [R1+0x170] ;  /* 0x00017000010d7983 */ /* 0x000ea80000300800 */
[----:B------:R-:W2:Y:S04]  /*17630*/  LDL.LU R16, [R1+0x16c] ;  /* 0x00016c0001107983 */ /* 0x000ea80000300800 */
[----:B------:R-:W2:Y:S04]  /*17640*/  LDL.LU R17, [R1+0x168] ;  /* 0x0001680001117983 */ /* 0x000ea80000300800 */
[----:B------:R-:W-:Y:S04]  /*17650*/  STS.U16 [R4+UR4+0x6980], R6 ;  /* 0x0069800604007988 */ /* 0x000fe80008000404 */
[----:B------:R-:W2:Y:S04]  /*17660*/  LDL.LU R18, [R1+0x164] ;  /* 0x0001640001127983 */ /* 0x000ea80000300800 */
[----:B------:R-:W2:Y:S04]  /*17670*/  LDL.LU R19, [R1+0x100] ;  /* 0x0001000001137983 */ /* 0x000ea80000300800 */
[----:B------:R-:W2:Y:S04]  /*17680*/  LDL.LU R20, [R1+0xf8] ;  /* 0x0000f80001147983 */ /* 0x000ea80000300800 */
[----:B------:R-:W2:Y:S04]  /*17690*/  LDL.LU R21, [R1+0xf0] ;  /* 0x0000f00001157983 */ /* 0x000ea80000300800 */
[----:B------:R-:W2:Y:S01]  /*176a0*/  LDL.LU R22, [R1+0xe8] ;  /* 0x0000e80001167983 */ /* 0x000ea20000300800 */
[----:B------:R-:W-:-:S03]  /*176b0*/  IMAD.SHL.U32 R23, R14, 0x2, RZ ;  /* 0x000000020e177824 */ /* 0x000fc600078e00ff */
[----:B----4-:R-:W-:Y:S02]  /*176c0*/  STS.U16 [R4+UR4+0x7800], R11 ;  /* 0x0078000b04007988 */ /* 0x010fe40008000404 */
[----:B------:R-:W-:Y:S02]  /*176d0*/  LOP3.LUT R23, R23, 0x50, RZ, 0x3c, !PT ;  /* 0x0000005017177812 */ /* 0x000fe400078e3cff */
[----:B---3--:R-:W-:Y:S04]  /*176e0*/  STS.U16 [R4+UR4+0x7880], R10 ;  /* 0x0078800a04007988 */ /* 0x008fe80008000404 */
[----:B--2---:R-:W-:Y:S04]  /*176f0*/  STS.U16 [R4+UR4+0x7900], R9 ;  /* 0x0079000904007988 */ /* 0x004fe80008000404 */
[----:B------:R0:W-:Y:S04]  /*17700*/  STS.U16 [R4+UR4+0x7980], R8 ;  /* 0x0079800804007988 */ /* 0x0001e80008000404 */
[----:B0-----:R-:W2:Y:S04]  /*17710*/  LDL.LU R4, [R1+0x6c] ;  /* 0x00006c0001047983 */ /* 0x001ea80000300800 */
[----:B------:R-:W3:Y:S04]  /*17720*/  LDL.LU R5, [R1+0x68] ;  /* 0x0000680001057983 */ /* 0x000ee80000300800 */
[----:B------:R-:W4:Y:S04]  /*17730*/  LDL.LU R6, [R1+0x64] ;  /* 0x0000640001067983 */ /* 0x000f280000300800 */
[----:B------:R0:W-:Y:S04]  /*17740*/  STS.U16 [R23+UR4+0xa00], R7 ;  /* 0x000a000717007988 */ /* 0x0001e80008000404 */
[----:B------:R1:W-:Y:S04]  /*17750*/  STS.U16 [R23+UR4+0xa80], R24 ;  /* 0x000a801817007988 */ /* 0x0003e80008000404 */
[----:B------:R1:W-:Y:S04]  /*17760*/  STS.U16 [R23+UR4+0xb00], R29 ;  /* 0x000b001d17007988 */ /* 0x0003e80008000404 */
[----:B0-----:R-:W4:Y:S04]  /*17770*/  LDL.LU R7, [R1+0x60] ;  /* 0x0000600001077983 */ /* 0x001f280000300800 */
[----:B-1----:R-:W4:Y:S04]  /*17780*/  LDL.LU R24, [R1+0xc] ;  /* 0x00000c0001187983 */ /* 0x002f280000300800 */
[----:B------:R-:W4:Y:S04]  /*17790*/  LDL.LU R29, [R1+0x8] ;  /* 0x00000800011d7983 */ /* 0x000f280000300800 */
[----:B------:R0:W-:Y:S04]  /*177a0*/  STS.U16 [R23+UR4+0xb80], R12 ;  /* 0x000b800c17007988 */ /* 0x0001e80008000404 */
[----:B------:R1:W-:Y:S04]  /*177b0*/  STS.U16 [R23+UR4+0x1a00], R25 ;  /* 0x001a001917007988 */ /* 0x0003e80008000404 */
[----:B------:R1:W-:Y:S04]  /*177c0*/  STS.U16 [R23+UR4+0x1a80], R26 ;  /* 0x001a801a17007988 */ /* 0x0003e80008000404 */
[----:B------:R-:W-:Y:S04]  /*177d0*/  STS.U16 [R23+UR4+0x1b00], R2 ;  /* 0x001b000217007988 */ /* 0x000fe80008000404 */
[----:B------:R1:W-:Y:S04]  /*177e0*/  STS.U16 [R23+UR4+0x1b80], R27 ;  /* 0x001b801b17007988 */ /* 0x0003e80008000404 */
[----:B0-----:R-:W4:Y:S04]  /*177f0*/  LDL.LU R12, [R1+0x2454] ;  /* 0x00245400010c7983 */ /* 0x001f280000300800 */
[----:B-1----:R-:W4:Y:S04]  /*17800*/  LDL.LU R25, [R1+0x72c] ;  /* 0x00072c0001197983 */ /* 0x002f280000300800 */
[----:B------:R0:W-:Y:S04]  /*17810*/  STS.U16 [R23+UR4+0x2a00], R28 ;  /* 0x002a001c17007988 */ /* 0x0001e80008000404 */
[----:B------:R-:W4:Y:S04]  /*17820*/  LDL.LU R26, [R1+0x724] ;  /* 0x00072400011a7983 */ /* 0x000f280000300800 */
[----:B------:R-:W4:Y:S04]  /*17830*/  LDL.LU R27, [R1+0x71c] ;  /* 0x00071c00011b7983 */ /* 0x000f280000300800 */
[----:B------:R-:W4:Y:S04]  /*17840*/  LDL.LU R2, [R1+0x714] ;  /* 0x0007140001027983 */ /* 0x000f280000300800 */
[----:B------:R1:W-:Y:S04]  /*17850*/  STS.U16 [R23+UR4+0x2a80], R3 ;  /* 0x002a800317007988 */ /* 0x0003e80008000404 */
[----:B------:R1:W-:Y:S04]  /*17860*/  STS.U16 [R23+UR4+0x2b00], R15 ;  /* 0x002b000f17007988 */ /* 0x0003e80008000404 */
[----:B------:R1:W-:Y:S04]  /*17870*/  STS.U16 [R23+UR4+0x2b80], R0 ;  /* 0x002b800017007988 */ /* 0x0003e80008000404 */
[----:B0-----:R-:W4:Y:S04]  /*17880*/  LDL.LU R28, [R1+0x34c] ;  /* 0x00034c00011c7983 */ /* 0x001f280000300800 */
[----:B------:R0:W-:Y:S04]  /*17890*/  STS.U16 [R23+UR4+0x3a00], R13 ;  /* 0x003a000d17007988 */ /* 0x0001e80008000404 */
[----:B------:R0:W-:Y:S04]  /*178a0*/  STS.U16 [R23+UR4+0x3a80], R16 ;  /* 0x003a801017007988 */ /* 0x0001e80008000404 */
[----:B-1----:R-:W4:Y:S04]  /*178b0*/  LDL.LU R3, [R1+0x344] ;  /* 0x0003440001037983 */ /* 0x002f280000300800 */
[----:B------:R-:W4:Y:S04]  /*178c0*/  LDL.LU R15, [R1+0x33c] ;  /* 0x00033c00010f7983 */ /* 0x000f280000300800 */
[----:B------:R-:W4:Y:S04]  /*178d0*/  LDL.LU R0, [R1+0x334] ;  /* 0x0003340001007983 */ /* 0x000f280000300800 */
[----:B------:R1:W-:Y:S04]  /*178e0*/  STS.U16 [R23+UR4+0x3b00], R17 ;  /* 0x003b001117007988 */ /* 0x0003e80008000404 */
[----:B0-----:R-:W4:Y:S04]  /*178f0*/  LDL.LU R13, [R1+0x2450] ;  /* 0x00245000010d7983 */ /* 0x001f280000300800 */
[----:B------:R-:W4:Y:S04]  /*17900*/  LDL.LU R16, [R1+0x244c] ;  /* 0x00244c0001107983 */ /* 0x000f280000300800 */
[----:B------:R0:W-:Y:S04]  /*17910*/  STS.U16 [R23+UR4+0x3b80], R18 ;  /* 0x003b801217007988 */ /* 0x0001e80008000404 */
[----:B------:R0:W-:Y:S04]  /*17920*/  STS.U16 [R23+UR4+0x4a00], R19 ;  /* 0x004a001317007988 */ /* 0x0001e80008000404 */
[----:B------:R0:W-:Y:S04]  /*17930*/  STS.U16 [R23+UR4+0x4a80], R20 ;  /* 0x004a801417007988 */ /* 0x0001e80008000404 */
[----:B------:R0:W-:Y:S04]  /*17940*/  STS.U16 [R23+UR4+0x4b00], R21 ;  /* 0x004b001517007988 */ /* 0x0001e80008000404 */
[----:B-1----:R-:W4:Y:S04]  /*17950*/  LDL.LU R17, [R1+0x2448] ;  /* 0x0024480001117983 */ /* 0x002f280000300800 */
[----:B------:R1:W-:Y:S04]  /*17960*/  STS.U16 [R23+UR4+0x4b80], R22 ;  /* 0x004b801617007988 */ /* 0x0003e80008000404 */
[----:B0-----:R-:W4:Y:S04]  /*17970*/  LDL.LU R18, [R1+0x2444] ;  /* 0x0024440001127983 */ /* 0x001f280000300800 */
[----:B------:R-:W4:Y:S04]  /*17980*/  LDL.LU R19, [R1+0x2440] ;  /* 0x0024400001137983 */ /* 0x000f280000300800 */
[----:B------:R-:W4:Y:S04]  /*17990*/  LDL.LU R20, [R1+0x243c] ;  /* 0x00243c0001147983 */ /* 0x000f280000300800 */
[----:B------:R-:W4:Y:S04]  /*179a0*/  LDL.LU R21, [R1+0x2438] ;  /* 0x0024380001157983 */ /* 0x000f280000300800 */
[----:B-1----:R-:W4:Y:S04]  /*179b0*/  LDL.LU R22, [R1+0x2434] ;  /* 0x0024340001167983 */ /* 0x002f280000300800 */
[----:B--2---:R0:W-:Y:S04]  /*179c0*/  STS.U16 [R23+UR4+0x5a00], R4 ;  /* 0x005a000417007988 */ /* 0x0041e80008000404 */
[----:B---3--:R1:W-:Y:S04]  /*179d0*/  STS.U16 [R23+UR4+0x5a80], R5 ;  /* 0x005a800517007988 */ /* 0x0083e80008000404 */
[----:B----4-:R2:W-:Y:S04]  /*179e0*/  STS.U16 [R23+UR4+0x5b00], R6 ;  /* 0x005b000617007988 */ /* 0x0105e80008000404 */
[----:B0-----:R-:W3:Y:S04]  /*179f0*/  LDL.LU R4, [R1+0x2430] ;  /* 0x0024300001047983 */ /* 0x001ee80000300800 */
[----:B-1----:R-:W4:Y:S04]  /*17a00*/  LDL.LU R5, [R1+0x242c] ;  /* 0x00242c0001057983 */ /* 0x002f280000300800 */
[----:B--2---:R-:W2:Y:S04]  /*17a10*/  LDL.LU R6, [R1+0x2428] ;  /* 0x0024280001067983 */ /* 0x004ea80000300800 */
[----:B------:R0:W-:Y:S04]  /*17a20*/  STS.U16 [R23+UR4+0x5b80], R7 ;  /* 0x005b800717007988 */ /* 0x0001e80008000404 */
[----:B------:R1:W-:Y:S04]  /*17a30*/  STS.U16 [R23+UR4+0x6a00], R24 ;  /* 0x006a001817007988 */ /* 0x0003e80008000404 */
[----:B------:R1:W-:Y:S04]  /*17a40*/  STS.U16 [R23+UR4+0x6a80], R29 ;  /* 0x006a801d17007988 */ /* 0x0003e80008000404 */
[----:B0-----:R-:W3:Y:S04]  /*17a50*/  LDL.LU R7, [R1+0x2424] ;  /* 0x0024240001077983 */ /* 0x001ee80000300800 */
[----:B-1----:R-:W4:Y:S04]  /*17a60*/  LDL.LU R24, [R1+0x2420] ;  /* 0x0024200001187983 */ /* 0x002f280000300800 */
[----:B------:R-:W2:Y:S01]  /*17a70*/  LDL.LU R29, [R1+0x241c] ;  /* 0x00241c00011d7983 */ /* 0x000ea20000300800 */
[----:B------:R-:W-:-:S05]  /*17a80*/  IMAD.SHL.U32 R14, R14, 0x2, RZ ;  /* 0x000000020e0e7824 */ /* 0x000fca00078e00ff */
[----:B------:R-:W-:Y:S01]  /*17a90*/  LOP3.LUT R14, R14, 0x60, RZ, 0x3c, !PT ;  /* 0x000000600e0e7812 */ /* 0x000fe200078e3cff */
[----:B--2---:R-:W-:Y:S04]  /*17aa0*/  STS.U16 [R23+UR4+0x6b00], R29 ;  /* 0x006b001d17007988 */ /* 0x004fe80008000404 */
[----:B----4-:R-:W-:Y:S04]  /*17ab0*/  STS.U16 [R23+UR4+0x6b80], R24 ;  /* 0x006b801817007988 */ /* 0x010fe80008000404 */
[----:B---3--:R-:W-:Y:S04]  /*17ac0*/  STS.U16 [R23+UR4+0x7a00], R7 ;  /* 0x007a000717007988 */ /* 0x008fe80008000404 */
[----:B------:R-:W-:Y:S04]  /*17ad0*/  STS.U16 [R23+UR4+0x7a80], R6 ;  /* 0x007a800617007988 */ /* 0x000fe80008000404 */
[----:B------:R0:W-:Y:S04]  /*17ae0*/  STS.U16 [R23+UR4+0x7b00], R5 ;  /* 0x007b000517007988 */ /* 0x0001e80008000404 */
[----:B------:R1:W-:Y:S04]  /*17af0*/  STS.U16 [R23+UR4+0x7b80], R4 ;  /* 0x007b800417007988 */ /* 0x0003e80008000404 */
[----:B------:R2:W-:Y:S04]  /*17b00*/  STS.U16 [R14+UR4+0xc00], R25 ;  /* 0x000c00190e007988 */ /* 0x0005e80008000404 */
[----:B------:R3:W-:Y:S04]  /*17b10*/  STS.U16 [R14+UR4+0xc80], R26 ;  /* 0x000c801a0e007988 */ /* 0x0007e80008000404 */
[----:B------:R4:W-:Y:S04]  /*17b20*/  STS.U16 [R14+UR4+0xd00], R27 ;  /* 0x000d001b0e007988 */ /* 0x0009e80008000404 */
[----:B------:R4:W-:Y:S04]  /*17b30*/  STS.U16 [R14+UR4+0xd80], R2 ;  /* 0x000d80020e007988 */ /* 0x0009e80008000404 */
[----:B0-----:R-:W4:Y:S04]  /*17b40*/  LDL R5, [R1+0x11a8] ;  /* 0x0011a80001057983 */ /* 0x001f280000100800 */
[----:B-1----:R-:W4:Y:S04]  /*17b50*/  LDL.LU R23, [R1+0x2418] ;  /* 0x0024180001177983 */ /* 0x002f280000300800 */
[----:B------:R-:W4:Y:S04]  /*17b60*/  LDL R4, [R1+0x11a0] ;  /* 0x0011a00001047983 */ /* 0x000f280000100800 */
[----:B--2---:R-:W2:Y:S04]  /*17b70*/  LDL.LU R25, [R1+0x2414] ;  /* 0x0024140001197983 */ /* 0x004ea80000300800 */
[----:B---3--:R-:W3:Y:S04]  /*17b80*/  LDL.LU R26, [R1+0x2410] ;  /* 0x00241000011a7983 */ /* 0x008ee80000300800 */
[----:B----4-:R-:W4:Y:S04]  /*17b90*/  LDL.LU R27, [R1+0x240c] ;  /* 0x00240c00011b7983 */ /* 0x010f280000300800 */
[----:B------:R-:W2:Y:S04]  /*17ba0*/  LDL.LU R2, [R1+0x2408] ;  /* 0x0024080001027983 */ /* 0x000ea80000300800 */
[----:B------:R0:W-:Y:S04]  /*17bb0*/  STS.U16 [R14+UR4+0x1c00], R28 ;  /* 0x001c001c0e007988 */ /* 0x0001e80008000404 */
[----:B------:R1:W-:Y:S04]  /*17bc0*/  STS.U16 [R14+UR4+0x1c80], R3 ;  /* 0x001c80030e007988 */ /* 0x0003e80008000404 */
[----:B------:R1:W-:Y:S04]  /*17bd0*/  STS.U16 [R14+UR4+0x1d00], R15 ;  /* 0x001d000f0e007988 */ /* 0x0003e80008000404 */
[----:B0-----:R-:W3:Y:S04]  /*17be0*/  LDL.LU R28, [R1+0x2404] ;  /* 0x00240400011c7983 */ /* 0x001ee80000300800 */
[----:B-1----:R-:W4:Y:S04]  /*17bf0*/  LDL.LU R3, [R1+0x2400] ;  /* 0x0024000001037983 */ /* 0x002f280000300800 */
[----:B------:R-:W2:Y:S01]  /*17c00*/  LDL.LU R15, [R1+0x23fc] ;  /* 0x0023fc00010f7983 */ /* 0x000ea20000300800 */
[----:B------:R-:W-:-:S04]  /*17c10*/  @!P0 LOP3.LUT R5, R5, R4, RZ, 0x3c, !PT ;  /* 0x0000000405058212 */ /* 0x000fc800078e3cff */
[----:B------:R-:W-:-:S04]  /*17c20*/  @!P0 LOP3.LUT R4, R5, R4, RZ, 0x3c, !PT ;  /* 0x0000000405048212 */ /* 0x000fc800078e3cff */
[----:B------:R-:W-:Y:S02]  /*17c30*/  @!P0 LOP3.LUT R5, R5, R4, RZ, 0x3c, !PT ;  /* 0x0000000405058212 */ /* 0x000fe400078e3cff */
[----:B--2---:R-:W-:-:S06]  /*17c40*/  PRMT R15, RZ, 0x7610, R15 ;  /* 0x00007610ff0f7816 */ /* 0x004fcc000000000f */
[----:B------:R-:W2:Y:S04]  /*17c50*/  @!P0 LDG.E.U16 R15, desc[UR8][R4.64] ;  /* 0x00000008040f8981 */ /* 0x000ea8000c1e1500 */
[----:B------:R0:W-:Y:S04]  /*17c60*/  STS.U16 [R14+UR4+0x1d80], R0 ;  /* 0x001d80000e007988 */ /* 0x0001e80008000404 */
[----:B0-----:R-:W3:Y:S04]  /*17c70*/  LDL.LU R14, [R1+0x23f8] ;  /* 0x0023f800010e7983 */ /* 0x001ee80000300800 */
[----:B------:R-:W4:Y:S04]  /*17c80*/  LDL.LU R0, [R1+0x23f4] ;  /* 0x0023f40001007983 */ /* 0x000f280000300800 */
[----:B--2---:R0:W-:Y:S04]  /*17c90*/  STL [R1+0x90], R15 ;  /* 0x0000900f01007387 */ /* 0x0041e80000100800 */
[----:B0-----:R-:W2:Y:S04]  /*17ca0*/  LDL.LU R15, [R1+0x23f0] ;  /* 0x0023f000010f7983 */ /* 0x001ea80000300800 */
[----:B------:R-:W4:Y:S04]  /*17cb0*/  LDL R4, [R1+0xfb8] ;  /* 0x000fb80001047983 */ /* 0x000f280000100800 */
[----:B------:R-:W4:Y:S01]  /*17cc0*/  LDL R5, [R1+0xfdc] ;  /* 0x000fdc0001057983 */ /* 0x000f220000100800 */
[----:B---3--:R-:W-:-:S02]  /*17cd0*/  PRMT R14, RZ, 0x7610, R14 ;  /* 0x00007610ff0e7816 */ /* 0x008fc4000000000e */
[----:B----4-:R-:W-:-:S04]  /*17ce0*/  @!P0 LOP3.LUT R5, R5, R4, RZ, 0x3c, !PT ;  /* 0x0000000405058212 */ /* 0x010fc800078e3cff */
[----:B------:R-:W-:-:S04]  /*17cf0*/  @!P0 LOP3.LUT R4, R5, R4, RZ, 0x3c, !PT ;  /* 0x0000000405048212 */ /* 0x000fc800078e3cff */
[----:B------:R-:W-:-:S05]  /*17d00*/  @!P0 LOP3.LUT R5, R5, R4, RZ, 0x3c, !PT ;  /* 0x0000000405058212 */ /* 0x000fca00078e3cff */
[----:B------:R-:W3:Y:S04]  /*17d10*/  @!P0 LDG.E.U16 R14, desc[UR8][R4.64] ;  /* 0x00000008040e8981 */ /* 0x000ee8000c1e1500 */
[----:B---3--:R0:W-:Y:S04]  /*17d20*/  STL [R1+0x98], R14 ;  /* 0x0000980e01007387 */ /* 0x0081e80000100800 */
[----:B0-----:R-:W3:Y:S04]  /*17d30*/  LDL.LU R14, [R1+0x23ec] ;  /* 0x0023ec00010e7983 */ /* 0x001ee80000300800 */
[----:B------:R-:W4:Y:S04]  /*17d40*/  LDL R4, [R1+0x10dc] ;  /* 0x0010dc0001047983 */ /* 0x000f280000100800 */
[----:B------:R-:W4:Y:S01]  /*17d50*/  LDL R5, [R1+0x10e0] ;  /* 0x0010e00001057983 */ /* 0x000f220000100800 */
[----:B------:R-:W-:-:S02]  /*17d60*/  PRMT R0, RZ, 0x7610, R0 ;  /* 0x00007610ff007816 */ /* 0x000fc40000000000 */
[----:B----4-:R-:W-:-:S04]  /*17d70*/  @!P0 LOP3.LUT R5, R5, R4, RZ, 0x3c, !PT ;  /* 0x0000000405058212 */ /* 0x010fc800078e3cff */
[----:B------:R-:W-:-:S04]  /*17d80*/  @!P0 LOP3.LUT R4, R5, R4, RZ, 0x3c, !PT ;  /* 0x0000000405048212 */ /* 0x000fc800078e3cff */
[----:B------:R-:W-:-:S05]  /*17d90*/  @!P0 LOP3.LUT R5, R5, R4, RZ, 0x3c, !PT ;  /* 0x0000000405058212 */ /* 0x000fca00078e3cff */
[----:B------:R-:W4:Y:S04]  /*17da0*/  @!P0 LDG.E.U16 R0, desc[UR8][R4.64] ;  /* 0x0000000804008981 */ /* 0x000f28000c1e1500 */
[----:B----4-:R0:W-:Y:S04]  /*17db0*/  STL [R1+0x94], R0 ;  /* 0x0000940001007387 */ /* 0x0101e80000100800 */
[----:B0-----:R-:W4:Y:S04]  /*17dc0*/  LDL.LU R0, [R1+0x23e8] ;  /* 0x0023e80001007983 */ /* 0x001f280000300800 */
[----:B------:R-:W2:Y:S04]  /*17dd0*/  LDL R4, [R1+0x109c] ;  /* 0x00109c0001047983 */ /* 0x000ea80000100800 */
[----:B------:R-:W2:Y:S01]  /*17de0*/  LDL R5, [R1+0x10a0] ;  /* 0x0010a00001057983 */ /* 0x000ea20000100800 */
[----:B---3--:R-:W-:-:S02]  /*17df0*/  PRMT R14, RZ, 0x7610, R14 ;  /* 0x00007610ff0e7816 */ /* 0x008fc4000000000e */
[----:B--2---:R-:W-:-:S04]  /*17e00*/  @!P0 LOP3.LUT R5, R5, R4, RZ, 0x3c, !PT ;  /* 0x0000000405058212 */ /* 0x004fc800078e3cff */
[----:B------:R-:W-:-:S04]  /*17e10*/  @!P0 LOP3.LUT R4, R5, R4, RZ, 0x3c, !PT ;  /* 0x0000000405048212 */ /* 0x000fc800078e3cff */
[----:B------:R-:W-:-:S05]  /*17e20*/  @!P0 LOP3.LUT R5, R5, R4, RZ, 0x3c, !PT ;  /* 0x0000000405058212 */ /* 0x000fca00078e3cff */
[----:B------:R-:W2:Y:S04]  /*17e30*/  @!P0 LDG.E.U16 R14, desc[UR8][R4.64] ;  /* 0x00000008040e8981 */ /* 0x000ea8000c1e1500 */
[----:B--2---:R0:W-:Y:S04]  /*17e40*/  STL [R1+0x8c], R14 ;  /* 0x00008c0e01007387 */ /* 0x0041e80000100800 */
[----:B0-----:R-:W2:Y:S04]  /*17e50*/  LDL.LU R14, [R1+0x23e4] ;  /* 0x0023e400010e7983 */ /* 0x001ea80000300800 */
[----:B------:R-:W3:Y:S04]  /*17e60*/  LDL R4, [R1+0x105c] ;  /* 0x00105c0001047983 */ /* 0x000ee80000100800 */
[----:B------:R-:W3:Y:S01]  /*17e70*/  LDL R5, [R1+0x1060] ;  /* 0x0010600001057983 */ /* 0x000ee20000100800 */
[----:B----4-:R-:W-:-:S02]  /*17e80*/  PRMT R0, RZ, 0x7610, R0 ;  /* 0x00007610ff007816 */ /* 0x010fc40000000000 */
[----:B---3--:R-:W-:-:S04]  /*17e90*/  @!P0 LOP3.LUT R5, R5, R4, RZ, 0x3c, !PT ;  /* 0x0000000405058212 */ /* 0x008fc800078e3cff */
[----:B------:R-:W-:-:S04]  /*17ea0*/  @!P0 LOP3.LUT R4, R5, R4, RZ, 0x3c, !PT ;  /* 0x0000000405048212 */ /* 0x000fc800078e3cff */
[----:B------:R-:W-:-:S05]  /*17eb0*/  @!P0 LOP3.LUT R5, R5, R4, RZ, 0x3c, !PT ;  /* 0x0000000405058212 */ /* 0x000fca00078e3cff */
[----:B------:R-:W3:Y:S04]  /*17ec0*/  @!P0 LDG.E.U16 R0, desc[UR8][R4.64] ;  /* 0x0000000804008981 */ /* 0x000ee8000c1e1500 */
[----:B---3--:R0:W-:Y:S04]  /*17ed0*/  STL [R1+0x88], R0 ;  /* 0x0000880001007387 */ /* 0x0081e80000100800 */
[----:B0-----:R-:W3:Y:S04]  /*17ee0*/  LDL.LU R0, [R1+0x23e0] ;  /* 0x0023e00001007983 */ /* 0x001ee80000300800 */
[----:B------:R-:W4:Y:S04]  /*17ef0*/  LDL R4, [R1+0x101c] ;  /* 0x00101c0001047983 */ /* 0x000f280000100800 */
[----:B------:R-:W4:Y:S01]  /*17f00*/  LDL R5, [R1+0x1020] ;  /* 0x0010200001057983 */ /* 0x000f220000100800 */
[----:B--2---:R-:W-:-:S02]  /*17f10*/  PRMT R14, RZ, 0x7610, R14 ;  /* 0x00007610ff0e7816 */ /* 0x004fc4000000000e */
[----:B----4-:R-:W-:-:S04]  /*17f20*/  @!P0 LOP3.LUT R5, R5, R4, RZ, 0x3c, !PT ;  /* 0x0000000405058212 */ /* 0x010fc800078e3cff */
[----:B------:R-:W-:-:S04]  /*17f30*/  @!P0 LOP3.LUT R4, R5, R4, RZ, 0x3c, !PT ;  /* 0x0000000405048212 */ /* 0x000fc800078e3cff */
[----:B------:R-:W-:-:S05]  /*17f40*/  @!P0 LOP3.LUT R5, R5, R4, RZ, 0x3c, !PT ;  /* 0x0000000405058212 */ /* 0x000fca00078e3cff */
[----:B------:R-:W2:Y:S04]  /*17f50*/  @!P0 LDG.E.U16 R14, desc[UR8][R4.64] ;  /* 0x00000008040e8981 */ /* 0x000ea8000c1e1500 */
        /* <DEDUP_REMOVED lines=89> */
[----:B------:R0:W4:Y:S04]  /*184f0*/  @!P0 LDG.E.U16 R18, desc[UR8][R4.64] ;  /* 0x0000000804128981 */ /* 0x000128000c1e1500 */
[----:B------:R-:W0:Y:S04]  /*18500*/  LDL R4, [R1+0x1170] ;  /* 0x0011700001047983 */ /* 0x000e280000100800 */
[----:B------:R-:W0:Y:S01]  /*18510*/  LDL R5, [R1+0x11c0] ;  /* 0x0011c00001057983 */ /* 0x000e220000100800 */
[----:B------:R-:W-:Y:S02]  /*18520*/  PRMT R13, RZ, 0x7610, R13 ;  /* 0x00007610ff0d7816 */ /* 0x000fe4000000000d */
[----:B0-----:R-:W-:-:S04]  /*18530*/  @!P0 LOP3.LUT R5, R5, R4, RZ, 0x3c, !PT ;  /* 0x0000000405058212 */ /* 0x001fc800078e3cff */
[----:B------:R-:W-:-:S04]  /*18540*/  @!P0 LOP3.LUT R4, R5, R4, RZ, 0x3c, !PT ;  /* 0x0000000405048212 */ /* 0x000fc800078e3cff */
[----:B------:R-:W-:Y:S01]  /*18550*/  @!P0 LOP3.LUT R5, R5, R4, RZ, 0x3c, !PT ;  /* 0x0000000405058212 */ /* 0x000fe200078e3cff */
[----:B----4-:R0:W-:Y:S04]  /*18560*/  STL [R1+0x236c], R18 ;  /* 0x00236c1201007387 */ /* 0x0101e80000100800 */
[----:B------:R1:W4:Y:S04]  /*18570*/  @!P0 LDG.E.U16 R13, desc[UR8][R4.64] ;  /* 0x00000008040d8981 */ /* 0x000328000c1e1500 */
[----:B------:R-:W1:Y:S04]  /*18580*/  LDL R4, [R1+0xfd4] ;  /* 0x000fd40001047983 */ /* 0x000e680000100800 */
[----:B------:R-:W1:Y:S01]  /*18590*/  LDL R5, [R1+0x1100] ;  /* 0x0011000001057983 */ /* 0x000e620000100800 */
[----:B0-----:R-:W-:-:S02]  /*185a0*/  PRMT R18, RZ, 0x7610, R18 ;  /* 0x00007610ff127816 */ /* 0x001fc40000000012 */
[----:B-1----:R-:W-:-:S04]  /*185b0*/  @!P0 LOP3.LUT R5, R5, R4, RZ, 0x3c, !PT ;  /* 0x0000000405058212 */ /* 0x002fc800078e3cff */
[----:B------:R-:W-:-:S04]  /*185c0*/  @!P0 LOP3.LUT R4, R5, R4, RZ, 0x3c, !PT ;  /* 0x0000000405048212 */ /* 0x000fc800078e3cff */
[----:B------:R-:W-:Y:S01]  /*185d0*/  @!P0 LOP3.LUT R5, R5, R4, RZ, 0x3c, !PT ;  /* 0x0000000405058212 */ /* 0x000fe200078e3cff */
[----:B----4-:R-:W-:Y:S04]  /*185e0*/  STL [R1+0x2370], R13 ;  /* 0x0023700d01007387 */ /* 0x010fe80000100800 */
[----:B------:R0:W4:Y:S04]  /*185f0*/  @!P0 LDG.E.U16 R18, desc[UR8][R4.64] ;  /* 0x0000000804128981 */ /* 0x000128000c1e1500 */
[----:B------:R-:W0:Y:S04]  /*18600*/  LDL R4, [R1+0x10cc] ;  /* 0x0010cc0001047983 */ /* 0x000e280000100800 */
[----:B------:R-:W0:Y:S01]  /*18610*/  LDL R5, [R1+0x10d0] ;  /* 0x0010d00001057983 */ /* 0x000e220000100800 */
[----:B---3--:R-:W-:-:S02]  /*18620*/  PRMT R0, RZ, 0x7610, R0 ;  /* 0x00007610ff007816 */ /* 0x008fc40000000000 */
[----:B0-----:R-:W-:-:S04]  /*18630*/  @!P0 LOP3.LUT R5, R5, R4, RZ, 0x3c, !PT ;  /* 0x0000000405058212 */ /* 0x001fc800078e3cff */
[----:B------:R-:W-:-:S04]  /*18640*/  @!P0 LOP3.LUT R4, R5, R4, RZ, 0x3c, !PT ;  /* 0x0000000405048212 */ /* 0x000fc800078e3cff */
[----:B------:R-:W-:-:S05]  /*18650*/  @!P0 LOP3.LUT R5, R5, R4, RZ, 0x3c, !PT ;  /* 0x0000000405058212 */ /* 0x000fca00078e3cff */
[----:B------:R-:W3:Y:S04]  /*18660*/  @!P0 LDG.E.U16 R0, desc[UR8][R4.64] ;  /* 0x0000000804008981 */ /* 0x000ee8000c1e1500 */
[----:B----4-:R0:W-:Y:S04]  /*18670*/  STL [R1+0x60], R18 ;  /* 0x0000601201007387 */ /* 0x0101e80000100800 */
[----:B0-----:R-:W4:Y:S04]  /*18680*/  LDL R18, [R1+0x1174] ;  /* 0x0011740001127983 */ /* 0x001f280000100800 */
        /* <DEDUP_REMOVED lines=35> */
[----:B------:R-:W3:Y:S01]  /*188c0*/  @!P0 LDG.E.U16 R0, desc[UR8][R4.64] ;  /* 0x0000000804008981 */ /* 0x000ee2000c1e1500 */
[----:B------:R-:W-:-:S03]  /*188d0*/  PRMT R12, RZ, 0x7610, R12 ;  /* 0x00007610ff0c7816 */ /* 0x000fc6000000000c */
[----:B---3--:R0:W-:Y:S04]  /*188e0*/  STL [R1+0xc], R0 ;  /* 0x00000c0001007387 */ /* 0x0081e80000100800 */
[----:B0-----:R-:W3:Y:S04]  /*188f0*/  LDL.LU R0, [R1+0x23a4] ;  /* 0x0023a40001007983 */ /* 0x001ee80000300800 */
[----:B------:R-:W4:Y:S01]  /*18900*/  LDL R5, [R1+0x1138] ;  /* 0x0011380001057983 */ /* 0x000f220000100800 */
[----:B------:R-:W-:Y:S01]  /*18910*/  @!P0 IMAD.MOV.U32 R4, RZ, RZ, R18 ;  /* 0x000000ffff048224 */ /* 0x000fe200078e0012 */
[----:B------:R-:W-:-:S02]  /*18920*/  PRMT R11, RZ, 0x7610, R11 ;  /* 0x00007610ff0b7816 */ /* 0x000fc4000000000b */
[----:B------:R-:W3:Y:S04]  /*18930*/  LDL R18, [R1+0x1008] ;  /* 0x0010080001127983 */ /* 0x000ee80000100800 */
[----:B----4-:R0:W4:Y:S04]  /*18940*/  @!P0 LDG.E.U16 R12, desc[UR8][R4.64] ;  /* 0x00000008040c8981 */ /* 0x010128000c1e1500 */
[----:B------:R-:W0:Y:S04]  /*18950*/  LDL R4, [R1+0x1178] ;  /* 0x0011780001047983 */ /* 0x000e280000100800 */
[----:B------:R-:W0:Y:S02]  /*18960*/  LDL R5, [R1+0x11bc] ;  /* 0x0011bc0001057983 */ /* 0x000e240000100800 */
[----:B0-----:R-:W-:-:S04]  /*18970*/  @!P0 LOP3.LUT R5, R5, R4, RZ, 0x3c, !PT ;  /* 0x0000000405058212 */ /* 0x001fc800078e3cff */
[----:B------:R-:W-:-:S04]  /*18980*/  @!P0 LOP3.LUT R4, R5, R4, RZ, 0x3c, !PT ;  /* 0x0000000405048212 */ /* 0x000fc800078e3cff */
[----:B------:R-:W-:Y:S01]  /*18990*/  @!P0 LOP3.LUT R5, R5, R4, RZ, 0x3c, !PT ;  /* 0x0000000405058212 */ /* 0x000fe200078e3cff */
[----:B----4-:R-:W-:Y:S04]  /*189a0*/  STL [R1+0x2360], R12 ;  /* 0x0023600c01007387 */ /* 0x010fe80000100800 */
[----:B------:R0:W4:Y:S04]  /*189b0*/  @!P0 LDG.E.U16 R11, desc[UR8][R4.64] ;  /* 0x00000008040b8981 */ /* 0x000128000c1e1500 */
[----:B------:R-:W0:Y:S04]  /*189c0*/  LDL R4, [R1+0xfd0] ;  /* 0x000fd00001047983 */ /* 0x000e280000100800 */
[----:B------:R-:W0:Y:S01]  /*189d0*/  LDL R5, [R1+0x10fc] ;  /* 0x0010fc0001057983 */ /* 0x000e220000100800 */
[----:B--2---:R-:W-:-:S02]  /*189e0*/  PRMT R14, RZ, 0x7610, R14 ;  /* 0x00007610ff0e7816 */ /* 0x004fc4000000000e */
[----:B0-----:R-:W-:-:S04]  /*189f0*/  @!P0 LOP3.LUT R5, R5, R4, RZ, 0x3c, !PT ;  /* 0x0000000405058212 */ /* 0x001fc800078e3cff */
[----:B------:R-:W-:-:S04]  /*18a00*/  @!P0 LOP3.LUT R4, R5, R4, RZ, 0x3c, !PT ;  /* 0x0000000405048212 */ /* 0x000fc800078e3cff */
[----:B------:R-:W-:-:S05]  /*18a10*/  @!P0 LOP3.LUT R5, R5, R4, RZ, 0x3c, !PT ;  /* 0x0000000405058212 */ /* 0x000fca00078e3cff */
[----:B------:R-:W2:Y:S04]  /*18a20*/  @!P0 LDG.E.U16 R14, desc[UR8][R4.64] ;  /* 0x00000008040e8981 */ /* 0x000ea8000c1e1500 */
[----:B----4-:R-:W-:Y:S04]  /*18a30*/  STL [R1+0x2364], R11 ;  /* 0x0023640b01007387 */ /* 0x010fe80000100800 */
        /* <DEDUP_REMOVED lines=40> */
[----:B----4-:R0:W-:Y:S04]  /*18cc0*/  STL [R1+0x2c], R12 ;  /* 0x00002c0c01007387 */ /* 0x0101e80000100800 */
[----:B------:R1:W4:Y:S01]  /*18cd0*/  @!P0 LDG.E.U16 R11, desc[UR8][R4.64] ;  /* 0x00000008040b8981 */ /* 0x000322000c1e1500 */
[----:B------:R-:W-:-:S03]  /*18ce0*/  PRMT R10, RZ, 0x7610, R10 ;  /* 0x00007610ff0a7816 */ /* 0x000fc6000000000a */
[----:B0-----:R-:W3:Y:S04]  /*18cf0*/  LDL R12, [R1+0x10c0] ;  /* 0x0010c000010c7983 */ /* 0x001ee80000100800 */
[----:B------:R-:W1:Y:S04]  /*18d00*/  LDL R4, [R1+0x1140] ;  /* 0x0011400001047983 */ /* 0x000e680000100800 */
[----:B------:R-:W1:Y:S02]  /*18d10*/  LDL R5, [R1+0x117c] ;  /* 0x00117c0001057983 */ /* 0x000e640000100800 */
[----:B-1----:R-:W-:-:S04]  /*18d20*/  @!P0 LOP3.LUT R5, R5, R4, RZ, 0x3c, !PT ;  /* 0x0000000405058212 */ /* 0x002fc800078e3cff */
        /* <DEDUP_REMOVED lines=11> */
[----:B----4-:R-:W-:Y:S04]  /*18de0*/  STL [R1+0x2350], R10 ;  /* 0x0023500a01007387 */ /* 0x010fe80000100800 */
[----:B------:R0:W4:Y:S04]  /*18df0*/  @!P0 LDG.E.U16 R9, desc[UR8][R4.64] ;  /* 0x0000000804098981 */ /* 0x000128000c1e1500 */
[----:B------:R-:W0:Y:S04]  /*18e00*/  LDL R4, [R1+0xfcc] ;  /* 0x000fcc0001047983 */ /* 0x000e280000100800 */
[----:B------:R-:W0:Y:S01]  /*18e10*/  LDL R5, [R1+0x10f8] ;  /* 0x0010f80001057983 */ /* 0x000e220000100800 */
[----:B--2---:R-:W-:-:S02]  /*18e20*/  PRMT R14, RZ, 0x7610, R14 ;  /* 0x00007610ff0e7816 */ /* 0x004fc4000000000e */
[----:B---3--:R-:W-:Y:S02]  /*18e30*/  PRMT R0, RZ, 0x7610, R0 ;  /* 0x00007610ff007816 */ /* 0x008fe40000000000 */
[----:B0-----:R-:W-:-:S04]  /*18e40*/  @!P0 LOP3.LUT R5, R5, R4, RZ, 0x3c, !PT ;  /* 0x0000000405058212 */ /* 0x001fc800078e3cff */
[----:B------:R-:W-:-:S04]  /*18e50*/  @!P0 LOP3.LUT R4, R5, R4, RZ, 0x3c, !PT ;  /* 0x0000000405048212 */ /* 0x000fc800078e3cff */
[----:B------:R-:W-:-:S05]  /*18e60*/  @!P0 LOP3.LUT R5, R5, R4, RZ, 0x3c, !PT ;  /* 0x0000000405058212 */ /* 0x000fca00078e3cff */
[----:B------:R0:W2:Y:S02]  /*18e70*/  @!P0 LDG.E.U16 R14, desc[UR8][R4.64] ;  /* 0x00000008040e8981 */ /* 0x0000a4000c1e1500 */
[----:B0-----:R-:W-:Y:S02]  /*18e80*/  @!P0 IMAD.MOV.U32 R4, RZ, RZ, R12 ;  /* 0x000000ffff048224 */ /* 0x001fe400078e000c */
[----:B------:R-:W-:-:S05]  /*18e90*/  @!P0 IMAD.MOV.U32 R5, RZ, RZ, R18 ;  /* 0x000000ffff058224 */ /* 0x000fca00078e0012 */
[----:B------:R-:W3:Y:S04]  /*18ea0*/  @!P0 LDG.E.U16 R0, desc[UR8][R4.64] ;  /* 0x0000000804008981 */ /* 0x000ee8000c1e1500 */
[----:B----4-:R-:W-:Y:S04]  /*18eb0*/  STL [R1+0x2354], R9 ;  /* 0x0023540901007387 */ /* 0x010fe80000100800 */
[----:B--2---:R0:W-:Y:S04]  /*18ec0*/  STL [R1+0x40], R14 ;  /* 0x0000400e01007387 */ /* 0x0041e80000100800 */
[----:B0-----:R-:W2:Y:S04]  /*18ed0*/  LDL.LU R14, [R1+0x2390] ;  /* 0x00239000010e7983 */ /* 0x001ea80000300800 */
[----:B------:R-:W4:Y:S04]  /*18ee0*/  LDL R18, [R1+0x1148] ;  /* 0x0011480001127983 */ /* 0x000f280000100800 */
[----:B------:R-:W2:Y:S04]  /*18ef0*/  LDL R12, [R1+0x1184] ;  /* 0x00118400010c7983 */ /* 0x000ea80000100800 */
[----:B---3--:R0:W-:Y:S04]  /*18f00*/  STL [R1+0x3c], R0 ;  /* 0x00003c0001007387 */ /* 0x0081e80000100800 */
[----:B0-----:R-:W3:Y:S04]  /*18f10*/  LDL.LU R0, [R1+0x238c] ;  /* 0x00238c0001007983 */ /* 0x001ee80000300800 */
[----:B------:R-:W4:Y:S01]  /*18f20*/  LDL R5, [R1+0x107c] ;  /* 0x00107c0001057983 */ /* 0x000f220000100800 */
[----:B------:R-:W-:Y:S01]  /*18f30*/  PRMT R10, RZ, 0x7610, R10 ;  /* 0x00007610ff0a7816 */ /* 0x000fe2000000000a */
[----:B------:R-:W-:-:S02]  /*18f40*/  @!P0 IMAD.MOV.U32 R4, RZ, RZ, R11 ;  /* 0x000000ffff048224 */ /* 0x000fc400078e000b */
[----:B------:R-:W2:Y:S04]  /*18f50*/  LDL R11, [R1+0x1188] ;  /* 0x00118800010b7983 */ /* 0x000ea80000100800 */
[----:B----4-:R0:W4:Y:S04]  /*18f60*/  @!P0 LDG.E.U16 R10, desc[UR8][R4.64] ;  /* 0x00000008040a8981 */ /* 0x010128000c1e1500 */
        /* <DEDUP_REMOVED lines=11> */
[----:B------:R-:W2:Y:S04]  /*19020*/  LDL R4, [R1+0xffc] ;  /* 0x000ffc0001047983 */ /* 0x000ea80000100800 */
[----:B------:R-:W2:Y:S01]  /*19030*/  LDL R5, [R1+0x1000] ;  /* 0x0010000001057983 */ /* 0x000ea20000100800 */
[----:B------:R-:W-:-:S02]  /*19040*/  PRMT R15, RZ, 0x7610, R15 ;  /* 0x00007610ff0f7816 */ /* 0x000fc4000000000f */
[----:B--2---:R-:W-:-:S04]  /*19050*/  @!P0 LOP3.LUT R5, R5, R4, RZ, 0x3c, !PT ;  /* 0x0000000405058212 */ /* 0x004fc800078e3cff */
        /* <DEDUP_REMOVED lines=8> */
[----:B------:R-:W-:Y:S02]  /*190e0*/  PRMT R8, RZ, 0x7610, R8 ;  /* 0x00007610ff087816 */ /* 0x000fe40000000008 */
[----:B----4-:R-:W-:-:S04]  /*190f0*/  @!P0 LOP3.LUT R5, R5, R4, RZ, 0x3c, !PT ;  /* 0x0000000405058212 */ /* 0x010fc800078e3cff */
[----:B------:R-:W-:-:S04]  /*19100*/  @!P0 LOP3.LUT R4, R5, R4, RZ, 0x3c, !PT ;  /* 0x0000000405048212 */ /* 0x000fc800078e3cff */
[----:B------:R-:W-:-:S05]  /*19110*/  @!P0 LOP3.LUT R5, R5, R4, RZ, 0x3c, !PT ;  /* 0x0000000405058212 */ /* 0x000fca00078e3cff */
[----:B------:R0:W3:Y:S02]  /*19120*/  @!P0 LDG.E.U16 R0, desc[UR8][R4.64] ;  /* 0x0000000804008981 */ /* 0x0000e4000c1e1500 */
[----:B0-----:R-:W-:Y:S02]  /*19130*/  @!P0 IMAD.MOV.U32 R4, RZ, RZ, R12 ;  /* 0x000000ffff048224 */ /* 0x001fe400078e000c */
[----:B------:R-:W-:-:S05]  /*19140*/  @!P0 IMAD.MOV.U32 R5, RZ, RZ, R18 ;  /* 0x000000ffff058224 */ /* 0x000fca00078e0012 */
[----:B------:R0:W4:Y:S01]  /*19150*/  @!P0 LDG.E.U16 R8, desc[UR8][R4.64] ;  /* 0x0000000804088981 */ /* 0x000122000c1e1500 */
[----:B------:R-:W-:Y:S01]  /*19160*/  PRMT R7, RZ, 0x7610, R7 ;  /* 0x00007610ff077816 */ /* 0x000fe20000000007 */
[----:B0-----:R-:W-:Y:S02]  /*19170*/  @!P0 IMAD.MOV.U32 R4, RZ, RZ, R10 ;  /* 0x000000ffff048224 */ /* 0x001fe400078e000a */
[----:B------:R-:W-:-:S05]  /*19180*/  @!P0 IMAD.MOV.U32 R5, RZ, RZ, R11 ;  /* 0x000000ffff058224 */ /* 0x000fca00078e000b */
[----:B------:R-:W2:Y:S04]  /*19190*/  @!P0 LDG.E.U16 R7, desc[UR8][R4.64] ;  /* 0x0000000804078981 */ /* 0x000ea8000c1e1500 */
[----:B---3--:R0:W-:Y:S04]  /*191a0*/  STL [R1+0x4], R0 ;  /* 0x0000040001007387 */ /* 0x0081e80000100800 */
[----:B0-----:R-:W3:Y:S04]  /*191b0*/  LDL.LU R0, [R1+0x2380] ;  /* 0x0023800001007983 */ /* 0x001ee80000300800 */
[----:B------:R-:W3:Y:S04]  /*191c0*/  LDL R12, [R1+0x1078] ;  /* 0x00107800010c7983 */ /* 0x000ee80000100800 */
[----:B----4-:R0:W-:Y:S04]  /*191d0*/  STL [R1+0x2334], R8 ;  /* 0x0023340801007387 */ /* 0x0101e80000100800 */
[----:B------:R-:W4:Y:S01]  /*191e0*/  LDL R5, [R1+0xfc8] ;  /* 0x000fc80001057983 */ /* 0x000f220000100800 */
[----:B------:R-:W-:-:S03]  /*191f0*/  PRMT R9, RZ, 0x7610, R9 ;  /* 0x00007610ff097816 */ /* 0x000fc60000000009 */
[----:B------:R-:W3:Y:S04]  /*19200*/  LDL R18, [R1+0x1038] ;  /* 0x0010380001127983 */ /* 0x000ee80000100800 */
[----:B------:R-:W3:Y:S04]  /*19210*/  LDL R11, [R1+0xff8] ;  /* 0x000ff800010b7983 */ /* 0x000ee80000100800 */
[----:B------:R-:W3:Y:S04]  /*19220*/  LDL R10, [R1+0x110c] ;  /* 0x00110c00010a7983 */ /* 0x000ee80000100800 */
[----:B0-----:R-:W4:Y:S04]  /*19230*/  LDL R8, [R1+0x10f4] ;  /* 0x0010f40001087983 */ /* 0x001f280000100800 */
[----:B--2---:R-:W-:Y:S01]  /*19240*/  STL [R1+0x2330], R7 ;  /* 0x0023300701007387 */ /* 0x004fe20000100800 */
[----:B----4-:R-:W-:-:S05]  /*19250*/  @!P0 IMAD.MOV.U32 R4, RZ, RZ, R8 ;  /* 0x000000ffff048224 */ /* 0x010fca00078e0008 */
[----:B------:R0:W2:Y:S04]  /*19260*/  @!P0 LDG.E.U16 R9, desc[UR8][R4.64] ;  /* 0x0000000804098981 */ /* 0x0000a8000c1e1500 */
[----:B------:R-:W0:Y:S04]  /*19270*/  LDL R4, [R1+0x10b4] ;  /* 0x0010b40001047983 */ /* 0x000e280000100800 */
[----:B------:R-:W0:Y:S01]  /*19280*/  LDL R5, [R1+0x10b8] ;  /* 0x0010b80001057983 */ /* 0x000e220000100800 */
[----:B------:R-:W-:Y:S02]  /*19290*/  PRMT R2, RZ, 0x7610, R2 ;  /* 0x00007610ff027816 */ /* 0x000fe40000000002 */
[----:B0-----:R-:W-:-:S04]  /*192a0*/  @!P0 LOP3.LUT R5, R5, R4, RZ, 0x3c, !PT ;  /* 0x0000000405058212 */ /* 0x001fc800078e3cff */
[----:B------:R-:W-:-:S04]  /*192b0*/  @!P0 LOP3.LUT R4, R5, R4, RZ, 0x3c, !PT ;  /* 0x0000000405048212 */ /* 0x000fc800078e3cff */
[----:B------:R-:W-:-:S05]  /*192c0*/  @!P0 LOP3.LUT R5, R5, R4, RZ, 0x3c, !PT ;  /* 0x0000000405058212 */ /* 0x000fca00078e3cff */
[----:B------:R-:W4:Y:S04]  /*192d0*/  @!P0 LDG.E.U16 R2, desc[UR8][R4.64] ;  /* 0x0000000804028981 */ /* 0x000f28000c1e1500 */
[----:B--2---:R0:W-:Y:S04]  /*192e0*/  STL [R1+0x20], R9 ;  /* 0x0000200901007387 */ /* 0x0041e80000100800 */
[----:B------:R-:W2:Y:S04]  /*192f0*/  LDL R8, [R1+0x114c] ;  /* 0x00114c0001087983 */ /* 0x000ea80000100800 */
[----:B0-----:R-:W2:Y:S04]  /*19300*/  LDL R9, [R1+0x1110] ;  /* 0x0011100001097983 */ /* 0x001ea80000100800 */
[----:B----4-:R-:W-:Y:S04]  /*19310*/  STL [R1+0x1c], R2 ;  /* 0x00001c0201007387 */ /* 0x010fe80000100800 */
[----:B------:R-:W4:Y:S01]  /*19320*/  LDL R5, [R1+0x1074] ;  /* 0x0010740001057983 */ /* 0x000f220000100800 */
[----:B------:R-:W-:Y:S01]  /*19330*/  PRMT R7, RZ, 0x7610, R7 ;  /* 0x00007610ff077816 */ /* 0x000fe20000000007 */
[----:B---3--:R-:W-:Y:S01]  /*19340*/  @!P0 IMAD.MOV.U32 R4, RZ, RZ, R12 ;  /* 0x000000ffff048224 */ /* 0x008fe200078e000c */
[----:B------:R-:W-:-:S02]  /*19350*/  PRMT R15, RZ, 0x7610, R15 ;  /* 0x00007610ff0f7816 */ /* 0x000fc4000000000f */
[----:B------:R-:W-:Y:S02]  /*19360*/  PRMT R14, RZ, 0x7610, R14 ;  /* 0x00007610ff0e7816 */ /* 0x000fe4000000000e */
[----:B------:R-:W-:Y:S01]  /*19370*/  PRMT R22, RZ, 0x7610, R22 ;  /* 0x00007610ff167816 */ /* 0x000fe20000000016 */
[----:B------:R-:W3:Y:S04]  /*19380*/  LDL R12, [R1+0x1150] ;  /* 0x00115000010c7983 */ /* 0x000ee80000100800 */
[----:B----4-:R0:W4:Y:S04]  /*19390*/  @!P0 LDG.E.U16 R7, desc[UR8][R4.64] ;  /* 0x0000000804078981 */ /* 0x010128000c1e1500 */
[----:B------:R-:W2:Y:S01]  /*193a0*/  LDL R5, [R1+0x1034] ;  /* 0x0010340001057983 */ /* 0x000ea20000100800 */
[----:B0-----:R-:W-:-:S05]  /*193b0*/  @!P0 IMAD.MOV.U32 R4, RZ, RZ, R18 ;  /* 0x000000ffff048224 */ /* 0x001fca00078e0012 */
[----:B--2---:R0:W2:Y:S02]  /*193c0*/  @!P0 LDG.E.U16 R15, desc[UR8][R4.64] ;  /* 0x00000008040f8981 */ /* 0x0040a4000c1e1500 */
[----:B0-----:R-:W-:Y:S02]  /*193d0*/  @!P0 IMAD.MOV.U32 R4, RZ, RZ, R10 ;  /* 0x000000ffff048224 */ /* 0x001fe400078e000a */
[----:B------:R-:W-:-:S05]  /*193e0*/  @!P0 IMAD.MOV.U32 R5, RZ, RZ, R11 ;  /* 0x000000ffff058224 */ /* 0x000fca00078e000b */
[----:B------:R0:W3:Y:S04]  /*193f0*/  @!P0 LDG.E.U16 R14, desc[UR8][R4.64] ;  /* 0x00000008040e8981 */ /* 0x0000e8000c1e1500 */
[----:B----4-:R1:W-:Y:S04]  /*19400*/  STL [R1+0x18], R7 ;  /* 0x0000180701007387 */ /* 0x0103e80000100800 */
[----:B------:R-:W4:Y:S04]  /*19410*/  LDL R11, [R1+0x1190] ;  /* 0x00119000010b7983 */ /* 0x000f280000100800 */
[----:B------:R-:W4:Y:S04]  /*19420*/  LDL R10, [R1+0x11b0] ;  /* 0x0011b000010a7983 */ /* 0x000f280000100800 */
[----:B------:R-:W4:Y:S01]  /*19430*/  LDL R18, [R1+0x10f0] ;  /* 0x0010f00001127983 */ /* 0x000f220000100800 */
[----:B0-----:R-:W-:-:S02]  /*19440*/  @!P0 IMAD.MOV.U32 R4, RZ, RZ, R8 ;  /* 0x000000ffff048224 */ /* 0x001fc400078e0008 */
[----:B------:R-:W-:Y:S01]  /*19450*/  @!P0 IMAD.MOV.U32 R5, RZ, RZ, R9 ;  /* 0x000000ffff058224 */ /* 0x000fe200078e0009 */
[----:B-1----:R-:W4:Y:S04]  /*19460*/  LDL R7, [R1+0x118c] ;  /* 0x00118c0001077983 */ /* 0x002f280000100800 */
[----:B------:R-:W4:Y:S04]  /*19470*/  LDL R9, [R1+0x10ac] ;  /* 0x0010ac0001097983 */ /* 0x000f280000100800 */
[----:B------:R0:W2:Y:S04]  /*19480*/  @!P0 LDG.E.U16 R22, desc[UR8][R4.64] ;  /* 0x0000000804168981 */ /* 0x0000a8000c1e1500 */
[----:B------:R-:W4:Y:S01]  /*19490*/  LDL R8, [R1+0x10b0] ;  /* 0x0010b00001087983 */ /* 0x000f220000100800 */
[----:B------:R-:W-:-:S02]  /*194a0*/  PRMT R6, RZ, 0x7610, R6 ;  /* 0x00007610ff067816 */ /* 0x000fc40000000006 */
[----:B0-----:R-:W-:Y:S01]  /*194b0*/  PRMT R5, RZ, 0x7610, R5 ;  /* 0x00007610ff057816 */ /* 0x001fe20000000005 */
[----:B--2---:R0:W-:Y:S04]  /*194c0*/  STL [R1+0x2338], R22 ;  /* 0x0023381601007387 */ /* 0x0041e80000100800 */
[----:B0-----:R-:W2:Y:S04]  /*194d0*/  LDL R22, [R1+0x10ec] ;  /* 0x0010ec0001167983 */ /* 0x001ea80000100800 */
[----:B---3--:R4:W-:Y:S04]  /*194e0*/  STL [R1+0x10], R14 ;  /* 0x0000100e01007387 */ /* 0x0089e80000100800 */
[----:B------:R0:W-:Y:S01]  /*194f0*/  STL [R1+0x14], R15 ;  /* 0x0000140f01007387 */ /* 0x0001e20000100800 */
[----:B----4-:R-:W-:-:S02]  /*19500*/  @!P0 IMAD.MOV.U32 R14, RZ, RZ, R7 ;  /* 0x000000ffff0e8224 */ /* 0x010fc400078e0007 */
[----:B0-----:R-:W-:Y:S01]  /*19510*/  @!P0 IMAD.MOV.U32 R15, RZ, RZ, R12 ;  /* 0x000000ffff0f8224 */ /* 0x001fe200078e000c */
[----:B------:R-:W3:Y:S04]  /*19520*/  LDL R7, [R1+0x1070] ;  /* 0x0010700001077983 */ /* 0x000ee80000100800 */
[----:B------:R-:W4:Y:S04]  /*19530*/  LDL R12, [R1+0x106c] ;  /* 0x00106c00010c7983 */ /* 0x000f280000100800 */
[----:B------:R0:W2:Y:S02]  /*19540*/  @!P0 LDG.E.U16 R6, desc[UR8][R14.64] ;  /* 0x000000080e068981 */ /* 0x0000a4000c1e1500 */
[----:B0-----:R-:W-:-:S02]  /*19550*/  @!P0 IMAD.MOV.U32 R14, RZ, RZ, R10 ;  /* 0x000000ffff0e8224 */ /* 0x001fc400078e000a */
[----:B------:R-:W-:-:S05]  /*19560*/  @!P0 IMAD.MOV.U32 R15, RZ, RZ, R11 ;  /* 0x000000ffff0f8224 */ /* 0x000fca00078e000b */
[----:B------:R0:W3:Y:S01]  /*19570*/  @!P0 LDG.E.U16 R5, desc[UR8][R14.64] ;  /* 0x000000080e058981 */ /* 0x0000e2000c1e1500 */
[----:B------:R-:W-:Y:S02]  /*19580*/  PRMT R13, RZ, 0x7610, R13 ;  /* 0x00007610ff0d7816 */ /* 0x000fe4000000000d */
[----:B------:R-:W-:Y:S01]  /*19590*/  PRMT R29, RZ, 0x7610, R29 ;  /* 0x00007610ff1d7816 */ /* 0x000fe2000000001d */
[----:B0-----:R-:W-:Y:S01]  /*195a0*/  @!P0 IMAD.MOV.U32 R14, RZ, RZ, R18 ;  /* 0x000000ffff0e8224 */ /* 0x001fe200078e0012 */
[----:B------:R-:W-:Y:S01]  /*195b0*/  PRMT R28, RZ, 0x7610, R28 ;  /* 0x00007610ff1c7816 */ /* 0x000fe2000000001c */
[----:B--2---:R0:W-:Y:S04]  /*195c0*/  STL [R1+0x233c], R6 ;  /* 0x00233c0601007387 */ /* 0x0041e80000100800 */
[----:B------:R-:W2:Y:S04]  /*195d0*/  LDL R11, [R1+0x102c] ;  /* 0x00102c00010b7983 */ /* 0x000ea80000100800 */
[----:B------:R-:W2:Y:S01]  /*195e0*/  LDL R10, [R1+0x1030] ;  /* 0x00103000010a7983 */ /* 0x000ea20000100800 */
[----:B------:R-:W-:-:S05]  /*195f0*/  @!P0 IMAD.MOV.U32 R15, RZ, RZ, R22 ;  /* 0x000000ffff0f8224 */ /* 0x000fca00078e0016 */
[----:B------:R1:W2:Y:S04]  /*19600*/  @!P0 LDG.E.U16 R13, desc[UR8][R14.64] ;  /* 0x000000080e0d8981 */ /* 0x0002a8000c1e1500 */
[----:B---3--:R3:W-:Y:S01]  /*19610*/  STL [R1+0x2340], R5 ;  /* 0x0023400501007387 */ /* 0x0087e20000100800 */
[----:B-1----:R-:W-:Y:S02]  /*19620*/  @!P0 IMAD.MOV.U32 R14, RZ, RZ, R8 ;  /* 0x000000ffff0e8224 */ /* 0x002fe400078e0008 */
[----:B------:R-:W-:Y:S01]  /*19630*/  @!P0 IMAD.MOV.U32 R15, RZ, RZ, R9 ;  /* 0x000000ffff0f8224 */ /* 0x000fe200078e0009 */
[----:B------:R-:W3:Y:S04]  /*19640*/  LDL R8, [R1+0x1114] ;  /* 0x0011140001087983 */ /* 0x000ee80000100800 */
[----:B------:R-:W3:Y:S04]  /*19650*/  LDL R9, [R1+0xff4] ;  /* 0x000ff40001097983 */ /* 0x000ee80000100800 */
[----:B------:R1:W3:Y:S02]  /*19660*/  @!P0 LDG.E.U16 R29, desc[UR8][R14.64] ;  /* 0x000000080e1d8981 */ /* 0x0002e4000c1e1500 */
[----:B-1----:R-:W-:-:S02]  /*19670*/  @!P0 IMAD.MOV.U32 R14, RZ, RZ, R7 ;  /* 0x000000ffff0e8224 */ /* 0x002fc400078e0007 */
[----:B----4-:R-:W-:-:S05]  /*19680*/  @!P0 IMAD.MOV.U32 R15, RZ, RZ, R12 ;  /* 0x000000ffff0f8224 */ /* 0x010fca00078e000c */
[----:B------:R2:W4:Y:S01]  /*19690*/  @!P0 LDG.E.U16 R28, desc[UR8][R14.64] ;  /* 0x000000080e1c8981 */ /* 0x000522000c1e1500 */
[----:B------:R-:W-:Y:S02]  /*196a0*/  PRMT R27, RZ, 0x7610, R27 ;  /* 0x00007610ff1b7816 */ /* 0x000fe4000000001b */
[----:B------:R-:W-:Y:S01]  /*196b0*/  PRMT R26, RZ, 0x7610, R26 ;  /* 0x00007610ff1a7816 */ /* 0x000fe2000000001a */
[----:B--2---:R-:W-:Y:S02]  /*196c0*/  @!P0 IMAD.MOV.U32 R15, RZ, RZ, R11 ;  /* 0x000000ffff0f8224 */ /* 0x004fe400078e000b */
[----:B------:R-:W-:-:S05]  /*196d0*/  @!P0 IMAD.MOV.U32 R14, RZ, RZ, R10 ;  /* 0x000000ffff0e8224 */ /* 0x000fca00078e000a */
[----:B------:R3:W2:Y:S02]  /*196e0*/  @!P0 LDG.E.U16 R27, desc[UR8][R14.64] ;  /* 0x000000080e1b8981 */ /* 0x0006a4000c1e1500 */
[----:B---3--:R-:W-:Y:S02]  /*196f0*/  @!P0 IMAD.MOV.U32 R14, RZ, RZ, R8 ;  /* 0x000000ffff0e8224 */ /* 0x008fe400078e0008 */
[----:B------:R-:W-:Y:S01]  /*19700*/  @!P0 IMAD.MOV.U32 R15, RZ, RZ, R9 ;  /* 0x000000ffff0f8224 */ /* 0x000fe200078e0009 */
[----:B------:R-:W-:Y:S04]  /*19710*/  STL [R1+0x2344], R29 ;  /* 0x0023441d01007387 */ /* 0x000fe80000100800 */
[----:B------:R-:W3:Y:S04]  /*19720*/  LDL R7, [R1+0x1118] ;  /* 0x0011180001077983 */ /* 0x000ee80000100800 */
[----:B0-----:R-:W3:Y:S04]  /*19730*/  LDL R6, [R1+0x1154] ;  /* 0x0011540001067983 */ /* 0x001ee80000100800 */
[----:B------:R3:W3:Y:S04]  /*19740*/  @!P0 LDG.E.U16 R26, desc[UR8][R14.64] ;  /* 0x000000080e1a8981 */ /* 0x0006e8000c1e1500 */
[----:B----4-:R-:W-:Y:S04]  /*19750*/  STL [R1+0x2348], R28 ;  /* 0x0023481c01007387 */ /* 0x010fe80000100800 */
[----:B------:R-:W4:Y:S04]  /*19760*/  LDL R12, [R1+0x1158] ;  /* 0x00115800010c7983 */ /* 0x000f280000100800 */
[----:B------:R-:W4:Y:S04]  /*19770*/  LDL R11, [R1+0x1194] ;  /* 0x00119400010b7983 */ /* 0x000f280000100800 */
[----:B------:R-:W4:Y:S04]  /*19780*/  LDL R10, [R1+0x1198] ;  /* 0x00119800010a7983 */ /* 0x000f280000100800 */
[----:B------:R-:W4:Y:S01]  /*19790*/  LDL R5, [R1+0x11ac] ;  /* 0x0011ac0001057983 */ /* 0x000f220000100800 */
[----:B------:R-:W-:-:S02]  /*197a0*/  PRMT R20, RZ, 0x7610, R20 ;  /* 0x00007610ff147816 */ /* 0x000fc40000000014 */
[----:B------:R-:W-:Y:S01]  /*197b0*/  PRMT R4, RZ, 0x7610, R4 ;  /* 0x00007610ff047816 */ /* 0x000fe20000000004 */
[----:B--2---:R-:W-:Y:S04]  /*197c0*/  STL [R1+0x234c], R27 ;  /* 0x00234c1b01007387 */ /* 0x004fe80000100800 */
[----:B------:R-:W2:Y:S04]  /*197d0*/  LDL R9, [R1+0x10e4] ;  /* 0x0010e40001097983 */ /* 0x000ea80000100800 */
[----:B------:R-:W2:Y:S01]  /*197e0*/  LDL R8, [R1+0x10e8] ;  /* 0x0010e80001087983 */ /* 0x000ea20000100800 */
[----:B---3--:R-:W-:-:S02]  /*197f0*/  @!P0 IMAD.MOV.U32 R15, RZ, RZ, R7 ;  /* 0x000000ffff0f8224 */ /* 0x008fc400078e0007 */
[----:B------:R-:W-:Y:S01]  /*19800*/  @!P0 IMAD.MOV.U32 R14, RZ, RZ, R6 ;  /* 0x000000ffff0e8224 */ /* 0x000fe200078e0006 */
[----:B------:R-:W-:Y:S04]  /*19810*/  STL [R1+0x2358], R26 ;  /* 0x0023581a01007387 */ /* 0x000fe80000100800 */
[----:B------:R-:W3:Y:S04]  /*19820*/  LDL R7, [R1+0x10a4] ;  /* 0x0010a40001077983 */ /* 0x000ee80000100800 */
[----:B------:R-:W3:Y:S04]  /*19830*/  LDL R6, [R1+0x10a8] ;  /* 0x0010a80001067983 */ /* 0x000ee80000100800 */
[----:B------:R4:W3:Y:S02]  /*19840*/  @!P0 LDG.E.U16 R20, desc[UR8][R14.64] ;  /* 0x000000080e148981 */ /* 0x0008e4000c1e1500 */
[----:B----4-:R-:W-:-:S02]  /*19850*/  @!P0 IMAD.MOV.U32 R15, RZ, RZ, R12 ;  /* 0x000000ffff0f8224 */ /* 0x010fc400078e000c */
[----:B------:R-:W-:-:S05]  /*19860*/  @!P0 IMAD.MOV.U32 R14, RZ, RZ, R11 ;  /* 0x000000ffff0e8224 */ /* 0x000fca00078e000b */
[----:B------:R0:W4:Y:S01]  /*19870*/  @!P0 LDG.E.U16 R4, desc[UR8][R14.64] ;  /* 0x000000080e048981 */ /* 0x000122000c1e1500 */
[----:B------:R-:W-:Y:S02]  /*19880*/  PRMT R3, RZ, 0x7610, R3 ;  /* 0x00007610ff037816 */ /* 0x000fe40000000003 */
[----:B------:R-:W-:Y:S01]  /*19890*/  PRMT R16, RZ, 0x7610, R16 ;  /* 0x00007610ff107816 */ /* 0x000fe20000000010 */
[----:B0-----:R-:W-:Y:S02]  /*198a0*/  @!P0 IMAD.MOV.U32 R14, RZ, RZ, R5 ;  /* 0x000000ffff0e8224 */ /* 0x001fe400078e0005 */
[----:B------:R-:W-:-:S05]  /*198b0*/  @!P0 IMAD.MOV.U32 R15, RZ, RZ, R10 ;  /* 0x000000ffff0f8224 */ /* 0x000fca00078e000a */
[----:B------:R2:W4:Y:S01]  /*198c0*/  @!P0 LDG.E.U16 R3, desc[UR8][R14.64] ;  /* 0x000000080e038981 */ /* 0x000522000c1e1500 */
[----:B------:R-:W-:-:S03]  /*198d0*/  PRMT R17, RZ, 0x7610, R17 ;  /* 0x00007610ff117816 */ /* 0x000fc60000000011 */
[----:B------:R-:W-:Y:S01]  /*198e0*/  STL [R1], R13 ;  /* 0x0000000d01007387 */ /* 0x000fe20000100800 */
[----:B--2---:R-:W-:Y:S02]  /*198f0*/  @!P0 IMAD.MOV.U32 R15, RZ, RZ, R9 ;  /* 0x000000ffff0f8224 */ /* 0x004fe400078e0009 */
[----:B------:R-:W-:-:S05]  /*19900*/  @!P0 IMAD.MOV.U32 R14, RZ, RZ, R8 ;  /* 0x000000ffff0e8224 */ /* 0x000fca00078e0008 */
[----:B------:R3:W2:Y:S02]  /*19910*/  @!P0 LDG.E.U16 R16, desc[UR8][R14.64] ;  /* 0x000000080e108981 */ /* 0x0006a4000c1e1500 */
[----:B---3--:R-:W-:Y:S02]  /*19920*/  @!P0 IMAD.MOV.U32 R15, RZ, RZ, R7 ;  /* 0x000000ffff0f8224 */ /* 0x008fe400078e0007 */
[----:B------:R-:W-:-:S05]  /*19930*/  @!P0 IMAD.MOV.U32 R14, RZ, RZ, R6 ;  /* 0x000000ffff0e8224 */ /* 0x000fca00078e0006 */
[----:B------:R-:W3:Y:S04]  /*19940*/  @!P0 LDG.E.U16 R17, desc[UR8][R14.64] ;  /* 0x000000080e118981 */ /* 0x000ee8000c1e1500 */
[----:B------:R-:W-:Y:S04]  /*19950*/  STL [R1+0x235c], R20 ;  /* 0x00235c1401007387 */ /* 0x000fe80000100800 */
[----:B----4-:R0:W-:Y:S04]  /*19960*/  STL [R1+0x2368], R4 ;  /* 0x0023680401007387 */ /* 0x0101e80000100800 */
[----:B------:R-:W4:Y:S04]  /*19970*/  LDL R5, [R1+0x1064] ;  /* 0x0010640001057983 */ /* 0x000f280000100800 */
[----:B0-----:R-:W4:Y:S04]  /*19980*/  LDL R4, [R1+0x1068] ;  /* 0x0010680001047983 */ /* 0x001f280000100800 */
[----:B------:R0:W-:Y:S04]  /*19990*/  STL [R1+0x2374], R3 ;  /* 0x0023740301007387 */ /* 0x0001e80000100800 */
[----:B------:R-:W4:Y:S04]  /*199a0*/  LDL.LU R10, [R1+0x7ac] ;  /* 0x0007ac00010a7983 */ /* 0x000f280000300800 */
[----:B--2---:R-:W-:Y:S04]  /*199b0*/  STL [R1+0x2378], R16 ;  /* 0x0023781001007387 */ /* 0x004fe80000100800 */
[----:B------:R-:W2:Y:S04]  /*199c0*/  LDL R12, [R1+0x1024] ;  /* 0x00102400010c7983 */ /* 0x000ea80000100800 */
[----:B------:R-:W2:Y:S04]  /*199d0*/  LDL R8, [R1+0x1028] ;  /* 0x0010280001087983 */ /* 0x000ea80000100800 */
[----:B------:R-:W2:Y:S04]  /*199e0*/  LDL.LU R27, [R1+0x7a8] ;  /* 0x0007a800011b7983 */ /* 0x000ea80000300800 */
[----:B------:R-:W2:Y:S04]  /*199f0*/  LDL.LU R28, [R1+0x7a4] ;  /* 0x0007a400011c7983 */ /* 0x000ea80000300800 */
[----:B------:R-:W2:Y:S04]  /*19a00*/  LDL.LU R13, [R1+0x7a0] ;  /* 0x0007a000010d7983 */ /* 0x000ea80000300800 */
[----:B---3--:R1:W-:Y:S04]  /*19a10*/  STL [R1+0x237c], R17 ;  /* 0x00237c1101007387 */ /* 0x0083e80000100800 */
[----:B------:R-:W3:Y:S04]  /*19a20*/  LDL R11, [R1+0xff0] ;  /* 0x000ff000010b7983 */ /* 0x000ee80000100800 */
[----:B------:R-:W3:Y:S04]  /*19a30*/  LDL R9, [R1+0x111c] ;  /* 0x00111c0001097983 */ /* 0x000ee80000100800 */
[----:B------:R-:W3:Y:S04]  /*19a40*/  LDL R7, [R1+0x1120] ;  /* 0x0011200001077983 */ /* 0x000ee80000100800 */
[----:B------:R-:W3:Y:S04]  /*19a50*/  LDL R6, [R1+0x115c] ;  /* 0x00115c0001067983 */ /* 0x000ee80000100800 */
[----:B0-----:R-:W3:Y:S01]  /*19a60*/  LDL R3, [R1+0x119c] ;  /* 0x00119c0001037983 */ /* 0x001ee20000100800 */
[----:B----4-:R-:W-:-:S03]  /*19a70*/  @!P0 IMAD.MOV.U32 R14, RZ, RZ, R4 ;  /* 0x000000ffff0e8224 */ /* 0x010fc600078e0004 */
[----:B------:R-:W4:Y:S04]  /*19a80*/  LDL R4, [R1+0x1160] ;  /* 0x0011600001047983 */ /* 0x000f280000100800 */
[----:B------:R-:W4:Y:S01]  /*19a90*/  LDL.LU R18, [R1+0x728] ;  /* 0x0007280001127983 */ /* 0x000f220000300800 */
[----:B------:R-:W-:Y:S01]  /*19aa0*/  PRMT R19, RZ, 0x7610, R19 ;  /* 0x00007610ff137816 */ /* 0x000fe20000000013 */
[----:B------:R-:W-:Y:S02]  /*19ab0*/  @!P0 IMAD.MOV.U32 R15, RZ, RZ, R5 ;  /* 0x000000ffff0f8224 */ /* 0x000fe400078e0005 */
[----:B------:R-:W4:Y:S04]  /*19ac0*/  LDL.LU R29, [R1+0x720] ;  /* 0x00072000011d7983 */ /* 0x000f280000300800 */
[----:B------:R-:W4:Y:S04]  /*19ad0*/  LDL.LU R5, [R1+0x718] ;  /* 0x0007180001057983 */ /* 0x000f280000300800 */
[----:B------:R-:W4:Y:S04]  /*19ae0*/  LDL.LU R22, [R1+0x710] ;  /* 0x0007100001167983 */ /* 0x000f280000300800 */
[----:B------:R2:W4:Y:S01]  /*19af0*/  @!P0 LDG.E.U16 R19, desc[UR8][R14.64] ;  /* 0x000000080e138981 */ /* 0x000522000c1e1500 */
[----:B------:R-:W-:Y:S01]  /*19b00*/  PRMT R21, RZ, 0x7610, R21 ;  /* 0x00007610ff157816 */ /* 0x000fe20000000015 */
[----:B------:R-:W0:Y:S01]  /*19b10*/  S2R R2, SR_TID.X ;  /* 0x0000000000027919 */ /* 0x000e220000002100 */
[----:B------:R-:W-:-:S02]  /*19b20*/  PRMT R23, RZ, 0x7610, R23 ;  /* 0x00007610ff177816 */ /* 0x000fc40000000017 */
[----:B------:R-:W-:Y:S02]  /*19b30*/  PRMT R24, RZ, 0x7610, R24 ;  /* 0x00007610ff187816 */ /* 0x000fe40000000018 */
[----:B------:R-:W-:Y:S01]  /*19b40*/  PRMT R25, RZ, 0x7610, R25 ;  /* 0x00007610ff197816 */ /* 0x000fe20000000019 */
[----:B--2---:R-:W-:Y:S02]  /*19b50*/  @!P0 IMAD.MOV.U32 R15, RZ, RZ, R12 ;  /* 0x000000ffff0f8224 */ /* 0x004fe400078e000c */
[----:B------:R-:W2:Y:S01]  /*19b60*/  LDL.LU R12, [R1+0x348] ;  /* 0x00034800010c7983 */ /* 0x000ea20000300800 */
[----:B------:R-:W-:-:S03]  /*19b70*/  @!P0 IMAD.MOV.U32 R14, RZ, RZ, R8 ;  /* 0x000000ffff0e8224 */ /* 0x000fc600078e0008 */
[----:B------:R-:W2:Y:S04]  /*19b80*/  LDL.LU R8, [R1+0x340] ;  /* 0x0003400001087983 */ /* 0x000ea80000300800 */
[----:B------:R3:W2:Y:S02]  /*19b90*/  @!P0 LDG.E.U16 R21, desc[UR8][R14.64] ;  /* 0x000000080e158981 */ /* 0x0006a4000c1e1500 */
[----:B---3--:R-:W-:Y:S02]  /*19ba0*/  @!P0 IMAD.MOV.U32 R15, RZ, RZ, R11 ;  /* 0x000000ffff0f8224 */ /* 0x008fe400078e000b */
[----:B------:R-:W3:Y:S01]  /*19bb0*/  LDL.LU R11, [R1+0x338] ;  /* 0x00033800010b7983 */ /* 0x000ee20000300800 */
[----:B------:R-:W-:Y:S01]  /*19bc0*/  @!P0 IMAD.MOV.U32 R14, RZ, RZ, R9 ;  /* 0x000000ffff0e8224 */ /* 0x000fe200078e0009 */
[----:B0-----:R-:W-:-:S04]  /*19bd0*/  LOP3.LUT R2, R2, 0x3f, RZ, 0xc0, !PT ;  /* 0x0000003f02027812 */ /* 0x001fc800078ec0ff */
[----:B------:R0:W3:Y:S01]  /*19be0*/  @!P0 LDG.E.U16 R23, desc[UR8][R14.64] ;  /* 0x000000080e178981 */ /* 0x0000e2000c1e1500 */
[----:B------:R-:W-:Y:S02]  /*19bf0*/  IMAD.SHL.U32 R2, R2, 0x2, RZ ;  /* 0x0000000202027824 */ /* 0x000fe400078e00ff */
[----:B0-----:R-:W-:Y:S02]  /*19c00*/  @!P0 IMAD.MOV.U32 R14, RZ, RZ, R6 ;  /* 0x000000ffff0e8224 */ /* 0x001fe400078e0006 */
[----:B------:R-:W-:Y:S02]  /*19c10*/  @!P0 IMAD.MOV.U32 R15, RZ, RZ, R7 ;  /* 0x000000ffff0f8224 */ /* 0x000fe400078e0007 */
[----:B------:R-:W3:Y:S04]  /*19c20*/  LDL.LU R7, [R1+0x330] ;  /* 0x0003300001077983 */ /* 0x000ee80000300800 */
[----:B------:R0:W3:Y:S04]  /*19c30*/  @!P0 LDG.E.U16 R24, desc[UR8][R14.64] ;  /* 0x000000080e188981 */ /* 0x0000e8000c1e1500 */
[----:B-1----:R-:W3:Y:S04]  /*19c40*/  LDL.LU R17, [R1+0x1fc] ;  /* 0x0001fc0001117983 */ /* 0x002ee80000300800 */
[----:B------:R-:W3:Y:S04]  /*19c50*/  LDL.LU R16, [R1+0x1f8] ;  /* 0x0001f80001107983 */ /* 0x000ee80000300800 */
[----:B------:R-:W3:Y:S04]  /*19c60*/  LDL.LU R6, [R1+0x1f4] ;  /* 0x0001f40001067983 */ /* 0x000ee80000300800 */
[----:B------:R-:W3:Y:S01]  /*19c70*/  LDL.LU R9, [R1+0x1f0] ;  /* 0x0001f00001097983 */ /* 0x000ee20000300800 */
[----:B0-----:R-:W-:-:S02]  /*19c80*/  @!P0 IMAD.MOV.U32 R14, RZ, RZ, R3 ;  /* 0x000000ffff0e8224 */ /* 0x001fc400078e0003 */
[----:B----4-:R-:W-:-:S05]  /*19c90*/  @!P0 IMAD.MOV.U32 R15, RZ, RZ, R4 ;  /* 0x000000ffff0f8224 */ /* 0x010fca00078e0004 */
[----:B------:R0:W4:Y:S02]  /*19ca0*/  @!P0 LDG.E.U16 R25, desc[UR8][R14.64] ;  /* 0x000000080e198981 */ /* 0x000124000c1e1500 */
[----:B0-----:R-:W-:-:S05]  /*19cb0*/  LOP3.LUT R14, R2, 0x60, RZ, 0x3c, !PT ;  /* 0x00000060020e7812 */ /* 0x001fca00078e3cff */
[----:B------:R0:W-:Y:S04]  /*19cc0*/  STS.U16 [R14+UR4+0x2c00], R10 ;  /* 0x002c000a0e007988 */ /* 0x0001e80008000404 */
[----:B------:R-:W-:Y:S04]  /*19cd0*/  STS.U16 [R14+UR4+0x2c80], R27 ;  /* 0x002c801b0e007988 */ /* 0x000fe80008000404 */
[----:B------:R-:W-:Y:S04]  /*19ce0*/  STS.U16 [R14+UR4+0x2d00], R28 ;  /* 0x002d001c0e007988 */ /* 0x000fe80008000404 */
[----:B------:R1:W-:Y:S04]  /*19cf0*/  STS.U16 [R14+UR4+0x2d80], R13 ;  /* 0x002d800d0e007988 */ /* 0x0003e80008000404 */
[----:B------:R1:W-:Y:S04]  /*19d00*/  STS.U16 [R14+UR4+0x3c00], R18 ;  /* 0x003c00120e007988 */ /* 0x0003e80008000404 */
[----:B0-----:R-:W4:Y:S04]  /*19d10*/  LDL.LU R10, [R1+0x114] ;  /* 0x00011400010a7983 */ /* 0x001f280000300800 */
[----:B-1----:R-:W4:Y:S04]  /*19d20*/  LDL.LU R13, [R1+0x10c] ;  /* 0x00010c00010d7983 */ /* 0x002f280000300800 */
[----:B------:R-:W4:Y:S04]  /*19d30*/  LDL.LU R3, [R1+0x104] ;  /* 0x0001040001037983 */ /* 0x000f280000300800 */
[----:B------:R-:W4:Y:S04]  /*19d40*/  LDL.LU R18, [R1+0xfc] ;  /* 0x0000fc0001127983 */ /* 0x000f280000300800 */
[----:B------:R-:W-:Y:S04]  /*19d50*/  STS.U16 [R14+UR4+0x3c80], R29 ;  /* 0x003c801d0e007988 */ /* 0x000fe80008000404 */
[----:B------:R-:W-:Y:S04]  /*19d60*/  STS.U16 [R14+UR4+0x3d00], R5 ;  /* 0x003d00050e007988 */ /* 0x000fe80008000404 */
[----:B------:R0:W-:Y:S04]  /*19d70*/  STS.U16 [R14+UR4+0x3d80], R22 ;  /* 0x003d80160e007988 */ /* 0x0001e80008000404 */
[----:B0-----:R-:W4:Y:S04]  /*19d80*/  LDL.LU R22, [R1+0xd8] ;  /* 0x0000d80001167983 */ /* 0x001f280000300800 */
[----:B------:R-:W4:Y:S04]  /*19d90*/  LDL.LU R4, [R1+0xd4] ;  /* 0x0000d40001047983 */ /* 0x000f280000300800 */
[----:B------:R-:W4:Y:S04]  /*19da0*/  LDL.LU R20, [R1+0xd0] ;  /* 0x0000d00001147983 */ /* 0x000f280000300800 */
[----:B--2---:R0:W-:Y:S04]  /*19db0*/  STS.U16 [R14+UR4+0x4c00], R12 ;  /* 0x004c000c0e007988 */ /* 0x0041e80008000404 */
[----:B0-----:R-:W2:Y:S04]  /*19dc0*/  LDL.LU R12, [R1+0x7cc] ;  /* 0x0007cc00010c7983 */ /* 0x001ea80000300800 */
[----:B------:R-:W2:Y:S04]  /*19dd0*/  LDL.LU R26, [R1+0x7c8] ;  /* 0x0007c800011a7983 */ /* 0x000ea80000300800 */
[----:B------:R-:W2:Y:S04]  /*19de0*/  LDL.LU R27, [R1+0x7c4] ;  /* 0x0007c400011b7983 */ /* 0x000ea80000300800 */
[----:B------:R0:W-:Y:S04]  /*19df0*/  STS.U16 [R14+UR4+0x4c80], R8 ;  /* 0x004c80080e007988 */ /* 0x0001e80008000404 */
[----:B------:R-:W2:Y:S04]  /*19e00*/  LDL.LU R28, [R1+0x7c0] ;  /* 0x0007c000011c7983 */ /* 0x000ea80000300800 */
[----:B---3--:R1:W-:Y:S04]  /*19e10*/  STS.U16 [R14+UR4+0x4d00], R11 ;  /* 0x004d000b0e007988 */ /* 0x0083e80008000404 */
[----:B0-----:R-:W3:Y:S04]  /*19e20*/  LDL.LU R8, [R1+0x7bc] ;  /* 0x0007bc0001087983 */ /* 0x001ee80000300800 */
[----:B-1----:R-:W3:Y:S04]  /*19e30*/  LDL.LU R11, [R1+0x7b8] ;  /* 0x0007b800010b7983 */ /* 0x002ee80000300800 */
[----:B------:R-:W3:Y:S04]  /*19e40*/  LDL.LU R29, [R1+0x7b4] ;  /* 0x0007b400011d7983 */ /* 0x000ee80000300800 */
[----:B------:R-:W3:Y:S04]  /*19e50*/  LDL.LU R5, [R1+0x7b0] ;  /* 0x0007b00001057983 */ /* 0x000ee80000300800 */
[----:B------:R0:W-:Y:S04]  /*19e60*/  STS.U16 [R14+UR4+0x4d80], R7 ;  /* 0x004d80070e007988 */ /* 0x0001e80008000404 */
[----:B------:R-:W-:Y:S04]  /*19e70*/  STS.U16 [R14+UR4+0x5c00], R17 ;  /* 0x005c00110e007988 */ /* 0x000fe80008000404 */
[----:B------:R-:W-:Y:S04]  /*19e80*/  STS.U16 [R14+UR4+0x5c80], R16 ;  /* 0x005c80100e007988 */ /* 0x000fe80008000404 */
[----:B------:R1:W-:Y:S04]  /*19e90*/  STS.U16 [R14+UR4+0x5d00], R6 ;  /* 0x005d00060e007988 */ /* 0x0003e80008000404 */
[----:B------:R1:W-:Y:S04]  /*19ea0*/  STS.U16 [R14+UR4+0x5d80], R9 ;  /* 0x005d80090e007988 */ /* 0x0003e80008000404 */
[----:B0-----:R-:W3:Y:S04]  /*19eb0*/  LDL.LU R7, [R1+0x79c] ;  /* 0x00079c0001077983 */ /* 0x001ee80000300800 */
[----:B-1----:R-:W3:Y:S04]  /*19ec0*/  LDL.LU R6, [R1+0x798] ;  /* 0x0007980001067983 */ /* 0x002ee80000300800 */
[----:B------:R-:W3:Y:S04]  /*19ed0*/  LDL.LU R9, [R1+0x794] ;  /* 0x0007940001097983 */ /* 0x000ee80000300800 */
[----:B----4-:R0:W-:Y:S04]  /*19ee0*/  STS.U16 [R14+UR4+0x6c00], R10 ;  /* 0x006c000a0e007988 */ /* 0x0101e80008000404 */
[----:B------:R1:W-:Y:S04]  /*19ef0*/  STS.U16 [R14+UR4+0x6c80], R13 ;  /* 0x006c800d0e007988 */ /* 0x0003e80008000404 */
[----:B------:R-:W-:Y:S04]  /*19f00*/  STS.U16 [R14+UR4+0x6d00], R3 ;  /* 0x006d00030e007988 */ /* 0x000fe80008000404 */
[----:B------:R4:W-:Y:S04]  /*19f10*/  STS.U16 [R14+UR4+0x6d80], R18 ;  /* 0x006d80120e007988 */ /* 0x0009e80008000404 */
[----:B0-----:R-:W3:Y:S04]  /*19f20*/  LDL.LU R10, [R1+0x790] ;  /* 0x00079000010a7983 */ /* 0x001ee80000300800 */
[----:B-1----:R-:W3:Y:S04]  /*19f30*/  LDL.LU R13, [R1+0x70c] ;  /* 0x00070c00010d7983 */ /* 0x002ee80000300800 */
[----:B----4-:R-:W4:Y:S04]  /*19f40*/  LDL.LU R18, [R1+0x708] ;  /* 0x0007080001127983 */ /* 0x010f280000300800 */
[----:B------:R0:W-:Y:S04]  /*19f50*/  STS.U16 [R14+UR4+0x7c00], R0 ;  /* 0x007c00000e007988 */ /* 0x0001e80008000404 */
[----:B------:R1:W-:Y:S04]  /*19f60*/  STS.U16 [R14+UR4+0x7c80], R22 ;  /* 0x007c80160e007988 */ /* 0x0003e80008000404 */
[----:B------:R-:W-:Y:S04]  /*19f70*/  STS.U16 [R14+UR4+0x7d00], R4 ;  /* 0x007d00040e007988 */ /* 0x000fe80008000404 */
[----:B------:R-:W-:Y:S01]  /*19f80*/  STS.U16 [R14+UR4+0x7d80], R20 ;  /* 0x007d80140e007988 */ /* 0x000fe20008000404 */
[----:B0-----:R-:W-:-:S03]  /*19f90*/  LOP3.LUT R0, R2, 0x70, RZ, 0x3c, !PT ;  /* 0x0000007002007812 */ /* 0x001fc600078e3cff */
[----:B-1----:R-:W4:Y:S04]  /*19fa0*/  LDL.LU R22, [R1+0x704] ;  /* 0x0007040001167983 */ /* 0x002f280000300800 */
[----:B--2---:R0:W-:Y:S04]  /*19fb0*/  STS.U16 [R0+UR4+0xe00], R12 ;  /* 0x000e000c00007988 */ /* 0x0041e80008000404 */
[----:B0-----:R-:W2:Y:S04]  /*19fc0*/  LDL.LU R12, [R1+0x700] ;  /* 0x00070000010c7983 */ /* 0x001ea80000300800 */
[----:B------:R-:W-:Y:S04]  /*19fd0*/  STS.U16 [R0+UR4+0xe80], R26 ;  /* 0x000e801a00007988 */ /* 0x000fe80008000404 */
[----:B------:R-:W-:Y:S04]  /*19fe0*/  STS.U16 [R0+UR4+0xf00], R27 ;  /* 0x000f001b00007988 */ /* 0x000fe80008000404 */
[----:B------:R-:W-:Y:S04]  /*19ff0*/  STS.U16 [R0+UR4+0xf80], R28 ;  /* 0x000f801c00007988 */ /* 0x000fe80008000404 */
[----:B---3--:R0:W-:Y:S04]  /*1a000*/  STS.U16 [R0+UR4+0x1e00], R8 ;  /* 0x001e000800007988 */ /* 0x0081e80008000404 */
[----:B------:R1:W-:Y:S04]  /*1a010*/  STS.U16 [R0+UR4+0x1e80], R11 ;  /* 0x001e800b00007988 */ /* 0x0003e80008000404 */
[----:B0-----:R-:W3:Y:S04]  /*1a020*/  LDL.LU R8, [R1+0x32c] ;  /* 0x00032c0001087983 */ /* 0x001ee80000300800 */
[----:B-1----:R-:W3:Y:S04]  /*1a030*/  LDL.LU R11, [R1+0x328] ;  /* 0x00032800010b7983 */ /* 0x002ee80000300800 */
[----:B------:R0:W-:Y:S04]  /*1a040*/  STS.U16 [R0+UR4+0x1f00], R29 ;  /* 0x001f001d00007988 */ /* 0x0001e80008000404 */
[----:B------:R-:W-:Y:S04]  /*1a050*/  STS.U16 [R0+UR4+0x1f80], R5 ;  /* 0x001f800500007988 */ /* 0x000fe80008000404 */
[----:B------:R-:W3:Y:S04]  /*1a060*/  LDL.LU R17, [R1+0x324] ;  /* 0x0003240001117983 */ /* 0x000ee80000300800 */
[----:B------:R-:W3:Y:S04]  /*1a070*/  LDL.LU R16, [R1+0x320] ;  /* 0x0003200001107983 */ /* 0x000ee80000300800 */
[----:B------:R-:W3:Y:S04]  /*1a080*/  LDL.LU R28, [R1+0x1ec] ;  /* 0x0001ec00011c7983 */ /* 0x000ee80000300800 */
[----:B------:R1:W-:Y:S04]  /*1a090*/  STS.U16 [R0+UR4+0x2e00], R7 ;  /* 0x002e000700007988 */ /* 0x0003e80008000404 */
[----:B0-----:R-:W3:Y:S04]  /*1a0a0*/  LDL.LU R29, [R1+0x1e8] ;  /* 0x0001e800011d7983 */ /* 0x001ee80000300800 */
[----:B------:R-:W-:Y:S04]  /*1a0b0*/  STS.U16 [R0+UR4+0x2e80], R6 ;  /* 0x002e800600007988 */ /* 0x000fe80008000404 */
[----:B------:R-:W-:Y:S04]  /*1a0c0*/  STS.U16 [R0+UR4+0x2f00], R9 ;  /* 0x002f000900007988 */ /* 0x000fe80008000404 */
[----:B-1----:R-:W3:Y:S04]  /*1a0d0*/  LDL.LU R7, [R1+0x1e4] ;  /* 0x0001e40001077983 */ /* 0x002ee80000300800 */
[----:B------:R0:W-:Y:S04]  /*1a0e0*/  STS.U16 [R0+UR4+0x2f80], R10 ;  /* 0x002f800a00007988 */ /* 0x0001e80008000404 */
[----:B------:R1:W-:Y:S04]  /*1a0f0*/  STS.U16 [R0+UR4+0x3e00], R13 ;  /* 0x003e000d00007988 */ /* 0x0003e80008000404 */
[----:B----4-:R4:W-:Y:S04]  /*1a100*/  STS.U16 [R0+UR4+0x3e80], R18 ;  /* 0x003e801200007988 */ /* 0x0109e80008000404 */
[----:B0-----:R-:W3:Y:S04]  /*1a110*/  LDL.LU R10, [R1+0x11c] ;  /* 0x00011c00010a7983 */ /* 0x001ee80000300800 */
[----:B------:R-:W3:Y:S04]  /*1a120*/  LDL.LU R3, [R1+0xf4] ;  /* 0x0000f40001037983 */ /* 0x000ee80000300800 */
[----:B------:R-:W3:Y:S04]  /*1a130*/  LDL.LU R9, [R1+0xec] ;  /* 0x0000ec0001097983 */ /* 0x000ee80000300800 */
[----:B-1----:R-:W3:Y:S04]  /*1a140*/  LDL.LU R13, [R1+0xe4] ;  /* 0x0000e400010d7983 */ /* 0x002ee80000300800 */
[----:B----4-:R-:W4:Y:S04]  /*1a150*/  LDL.LU R18, [R1+0xe0] ;  /* 0x0000e00001127983 */ /* 0x010f280000300800 */
[----:B------:R-:W4:Y:S04]  /*1a160*/  LDL.LU R5, [R1+0xcc] ;  /* 0x0000cc0001057983 */ /* 0x000f280000300800 */
[----:B------:R-:W4:Y:S04]  /*1a170*/  LDL.LU R2, [R1+0xc8] ;  /* 0x0000c80001027983 */ /* 0x000f280000300800 */
[----:B------:R0:W-:Y:S04]  /*1a180*/  STS.U16 [R0+UR4+0x3f00], R22 ;  /* 0x003f001600007988 */ /* 0x0001e80008000404 */
[----:B------:R-:W4:Y:S04]  /*1a190*/  LDL.LU R15, [R1+0xc4] ;  /* 0x0000c400010f7983 */ /* 0x000f280000300800 */
[----:B0-----:R-:W4:Y:S04]  /*1a1a0*/  LDL.LU R22, [R1+0xbc] ;  /* 0x0000bc0001167983 */ /* 0x001f280000300800 */
[----:B------:R-:W4:Y:S04]  /*1a1b0*/  LDL.LU R4, [R1+0x98] ;  /* 0x0000980001047983 */ /* 0x000f280000300800 */
[----:B------:R-:W4:Y:S04]  /*1a1c0*/  LDL.LU R20, [R1+0x94] ;  /* 0x0000940001147983 */ /* 0x000f280000300800 */
[----:B------:R-:W4:Y:S04]  /*1a1d0*/  LDL.LU R26, [R1+0x8c] ;  /* 0x00008c00011a7983 */ /* 0x000f280000300800 */
[----:B--2---:R0:W-:Y:S04]  /*1a1e0*/  STS.U16 [R0+UR4+0x3f80], R12 ;  /* 0x003f800c00007988 */ /* 0x0041e80008000404 */
[----:B0-----:R-:W2:Y:S04]  /*1a1f0*/  LDL.LU R12, [R1+0x88] ;  /* 0x00008800010c7983 */ /* 0x001ea80000300800 */
[----:B---3--:R0:W-:Y:S04]  /*1a200*/  STS.U16 [R0+UR4+0x4e00], R8 ;  /* 0x004e000800007988 */ /* 0x0081e80008000404 */
[----:B------:R1:W-:Y:S04]  /*1a210*/  STS.U16 [R0+UR4+0x4e80], R11 ;  /* 0x004e800b00007988 */ /* 0x0003e80008000404 */
[----:B0-----:R-:W3:Y:S04]  /*1a220*/  LDL.LU R8, [R1+0x84] ;  /* 0x0000840001087983 */ /* 0x001ee80000300800 */
[----:B------:R-:W3:Y:S04]  /*1a230*/  LDL.LU R27, [R1+0x80] ;  /* 0x00008000011b7983 */ /* 0x000ee80000300800 */
[----:B------:R-:W3:Y:S04]  /*1a240*/  LDL.LU R6, [R1+0x7c] ;  /* 0x00007c0001067983 */ /* 0x000ee80000300800 */
[----:B-1----:R-:W3:Y:S04]  /*1a250*/  LDL.LU R11, [R1+0x78] ;  /* 0x00007800010b7983 */ /* 0x002ee80000300800 */
[----:B------:R0:W-:Y:S04]  /*1a260*/  STS.U16 [R0+UR4+0x4f00], R17 ;  /* 0x004f001100007988 */ /* 0x0001e80008000404 */
[----:B------:R1:W-:Y:S04]  /*1a270*/  STS.U16 [R0+UR4+0x4f80], R16 ;  /* 0x004f801000007988 */ /* 0x0003e80008000404 */
[----:B------:R1:W-:Y:S04]  /*1a280*/  STS.U16 [R0+UR4+0x5e00], R28 ;  /* 0x005e001c00007988 */ /* 0x0003e80008000404 */
[----:B------:R1:W-:Y:S04]  /*1a290*/  STS.U16 [R0+UR4+0x5e80], R29 ;  /* 0x005e801d00007988 */ /* 0x0003e80008000404 */
[----:B------:R1:W-:Y:S04]  /*1a2a0*/  STS.U16 [R0+UR4+0x5f00], R7 ;  /* 0x005f000700007988 */ /* 0x0003e80008000404 */
[----:B0-----:R-:W3:Y:S04]  /*1a2b0*/  LDL.LU R17, [R1+0x237c] ;  /* 0x00237c0001117983 */ /* 0x001ee80000300800 */
[----:B-1----:R-:W3:Y:S04]  /*1a2c0*/  LDL.LU R16, [R1+0x2378] ;  /* 0x0023780001107983 */ /* 0x002ee80000300800 */
[----:B------:R-:W3:Y:S04]  /*1a2d0*/  LDL.LU R28, [R1+0x74] ;  /* 0x00007400011c7983 */ /* 0x000ee80000300800 */
[----:B------:R-:W3:Y:S04]  /*1a2e0*/  LDL.LU R29, [R1+0x70] ;  /* 0x00007000011d7983 */ /* 0x000ee80000300800 */
[----:B------:R-:W3:Y:S04]  /*1a2f0*/  LDL.LU R7, [R1+0x6c] ;  /* 0x00006c0001077983 */ /* 0x000ee80000300800 */
[----:B------:R0:W-:Y:S04]  /*1a300*/  STS.U16 [R0+UR4+0x5f80], R10 ;  /* 0x005f800a00007988 */ /* 0x0001e80008000404 */
[----:B------:R-:W-:Y:S04]  /*1a310*/  STS.U16 [R0+UR4+0x6e00], R3 ;  /* 0x006e000300007988 */ /* 0x000fe80008000404 */
[----:B------:R-:W-:Y:S04]  /*1a320*/  STS.U16 [R0+UR4+0x6e80], R9 ;  /* 0x006e800900007988 */ /* 0x000fe80008000404 */
[----:B------:R-:W-:Y:S04]  /*1a330*/  STS.U16 [R0+UR4+0x6f00], R13 ;  /* 0x006f000d00007988 */ /* 0x000fe80008000404 */
[----:B----4-:R-:W-:Y:S04]  /*1a340*/  STS.U16 [R0+UR4+0x6f80], R18 ;  /* 0x006f801200007988 */ /* 0x010fe80008000404 */
[----:B------:R-:W-:Y:S04]  /*1a350*/  STS.U16 [R0+UR4+0x7e00], R5 ;  /* 0x007e000500007988 */ /* 0x000fe80008000404 */
[----:B------:R1:W-:Y:S04]  /*1a360*/  STS.U16 [R0+UR4+0x7e80], R2 ;  /* 0x007e800200007988 */ /* 0x0003e80008000404 */
[----:B0-----:R-:W4:Y:S01]  /*1a370*/  LDL.LU R10, [R1+0x68] ;  /* 0x00006800010a7983 */ /* 0x001f220000300800 */
[----:B-1----:R-:W0:Y:S03]  /*1a380*/  S2R R2, SR_TID.X ;  /* 0x0000000000027919 */ /* 0x002e260000002100 */
[----:B------:R-:W-:Y:S04]  /*1a390*/  STS.U16 [R0+UR4+0x7f00], R15 ;  /* 0x007f000f00007988 */ /* 0x000fe80008000404 */
[----:B------:R1:W-:Y:S04]  /*1a3a0*/  STS.U16 [R0+UR4+0x7f80], R22 ;  /* 0x007f801600007988 */ /* 0x0003e80008000404 */
[----:B------:R-:W4:Y:S04]  /*1a3b0*/  LDL.LU R3, [R1+0x2374] ;  /* 0x0023740001037983 */ /* 0x000f280000300800 */
[----:B------:R-:W4:Y:S04]  /*1a3c0*/  LDL.LU R9, [R1+0x64] ;  /* 0x0000640001097983 */ /* 0x000f280000300800 */
[----:B------:R-:W4:Y:S04]  /*1a3d0*/  LDL.LU R13, [R1+0x2370] ;  /* 0x00237000010d7983 */ /* 0x000f280000300800 */
[----:B------:R-:W4:Y:S04]  /*1a3e0*/  LDL.LU R18, [R1+0x236c] ;  /* 0x00236c0001127983 */ /* 0x000f280000300800 */
[----:B------:R-:W4:Y:S04]  /*1a3f0*/  LDL.LU R5, [R1+0x24] ;  /* 0x0000240001057983 */ /* 0x000f280000300800 */
[----:B-1----:R-:W4:Y:S01]  /*1a400*/  LDL.LU R22, [R1+0x60] ;  /* 0x0000600001167983 */ /* 0x002f220000300800 */
[----:B0-----:R-:W-:-:S05]  /*1a410*/  LOP3.LUT R2, R2, 0x3f, RZ, 0xc0, !PT ;  /* 0x0000003f02027812 */ /* 0x001fca00078ec0ff */
[----:B------:R-:W-:-:S05]  /*1a420*/  IMAD.SHL.U32 R2, R2, 0x2, RZ ;  /* 0x0000000202027824 */ /* 0x000fca00078e00ff */
[----:B------:R-:W-:Y:S04]  /*1a430*/  STS.U16 [R2+UR4+0x8000], R4 ;  /* 0x0080000402007988 */ /* 0x000fe80008000404 */
[----:B------:R-:W-:Y:S04]  /*1a440*/  STS.U16 [R2+UR4+0x8400], R20 ;  /* 0x0084001402007988 */ /* 0x000fe80008000404 */
[----:B------:R-:W-:Y:S04]  /*1a450*/  STS.U16 [R2+UR4+0x8800], R26 ;  /* 0x0088001a02007988 */ /* 0x000fe80008000404 */
[----:B--2---:R0:W-:Y:S02]  /*1a460*/  STS.U16 [R2+UR4+0x8c00], R12 ;  /* 0x008c000c02007988 */ /* 0x0041e40008000404 */
[----:B0-----:R-:W0:Y:S02]  /*1a470*/  S2R R12, SR_TID.X ;  /* 0x00000000000c7919 */ /* 0x001e240000002100 */
[----:B---3--:R1:W-:Y:S04]  /*1a480*/  STS.U16 [R2+UR4+0x9000], R8 ;  /* 0x0090000802007988 */ /* 0x0083e80008000404 */
[----:B------:R-:W-:Y:S04]  /*1a490*/  STS.U16 [R2+UR4+0x9400], R27 ;  /* 0x0094001b02007988 */ /* 0x000fe80008000404 */
[----:B------:R-:W-:Y:S04]  /*1a4a0*/  STS.U16 [R2+UR4+0x9800], R6 ;  /* 0x0098000602007988 */ /* 0x000fe80008000404 */
[----:B------:R2:W-:Y:S04]  /*1a4b0*/  STS.U16 [R2+UR4+0x9c00], R11 ;  /* 0x009c000b02007988 */ /* 0x0005e80008000404 */
[----:B-1----:R-:W3:Y:S04]  /*1a4c0*/  LDL.LU R8, [R1+0x58] ;  /* 0x0000580001087983 */ /* 0x002ee80000300800 */
[----:B--2---:R-:W2:Y:S04]  /*1a4d0*/  LDL.LU R2, [R1+0x50] ;  /* 0x0000500001027983 */ /* 0x004ea80000300800 */
[----:B------:R-:W2:Y:S04]  /*1a4e0*/  LDL.LU R4, [R1+0x48] ;  /* 0x0000480001047983 */ /* 0x000ea80000300800 */
[----:B------:R-:W2:Y:S01]  /*1a4f0*/  LDL.LU R11, [R1+0x30] ;  /* 0x00003000010b7983 */ /* 0x000ea20000300800 */
[----:B0-----:R-:W-:-:S05]  /*1a500*/  LOP3.LUT R12, R12, 0x3f, RZ, 0xc0, !PT ;  /* 0x0000003f0c0c7812 */ /* 0x001fca00078ec0ff */
[----:B------:R-:W-:Y:S02]  /*1a510*/  IMAD.SHL.U32 R6, R12, 0x2, RZ ;  /* 0x000000020c067824 */ /* 0x000fe400078e00ff */
[----:B------:R-:W2:Y:S04]  /*1a520*/  LDL.LU R12, [R1+0xc] ;  /* 0x00000c00010c7983 */ /* 0x000ea80000300800 */
[----:B------:R-:W2:Y:S04]  /*1a530*/  LDL.LU R26, [R1+0x5c] ;  /* 0x00005c00011a7983 */ /* 0x000ea80000300800 */
[----:B------:R-:W2:Y:S01]  /*1a540*/  LDL.LU R15, [R1+0x4c] ;  /* 0x00004c00010f7983 */ /* 0x000ea20000300800 */
[----:B------:R-:W-:-:S05]  /*1a550*/  LOP3.LUT R6, R6, 0x10, RZ, 0x3c, !PT ;  /* 0x0000001006067812 */ /* 0x000fca00078e3cff */
[----:B------:R-:W-:Y:S04]  /*1a560*/  STS.U16 [R6+UR4+0x8080], R28 ;  /* 0x0080801c06007988 */ /* 0x000fe80008000404 */
[----:B------:R-:W-:Y:S04]  /*1a570*/  STS.U16 [R6+UR4+0x8480], R29 ;  /* 0x0084801d06007988 */ /* 0x000fe80008000404 */
[----:B------:R-:W-:Y:S04]  /*1a580*/  STS.U16 [R6+UR4+0x8880], R7 ;  /* 0x0088800706007988 */ /* 0x000fe80008000404 */
[----:B----4-:R0:W-:Y:S02]  /*1a590*/  STS.U16 [R6+UR4+0x8c80], R10 ;  /* 0x008c800a06007988 */ /* 0x0101e40008000404 */
[----:B0-----:R-:W0:Y:S02]  /*1a5a0*/  S2R R10, SR_TID.X ;  /* 0x00000000000a7919 */ /* 0x001e240000002100 */
[----:B------:R1:W-:Y:S04]  /*1a5b0*/  STS.U16 [R6+UR4+0x9080], R9 ;  /* 0x0090800906007988 */ /* 0x0003e80008000404 */
[----:B------:R-:W-:Y:S04]  /*1a5c0*/  STS.U16 [R6+UR4+0x9480], R5 ;  /* 0x0094800506007988 */ /* 0x000fe80008000404 */
[----:B------:R4:W-:Y:S04]  /*1a5d0*/  STS.U16 [R6+UR4+0x9880], R18 ;  /* 0x0098801206007988 */ /* 0x0009e80008000404 */
[----:B------:R4:W-:Y:S04]  /*1a5e0*/  STS.U16 [R6+UR4+0x9c80], R13 ;  /* 0x009c800d06007988 */ /* 0x0009e80008000404 */
[----:B-1----:R-:W2:Y:S01]  /*1a5f0*/  LDL.LU R9, [R1+0x44] ;  /* 0x0000440001097983 */ /* 0x002ea20000300800 */
[----:B0-----:R-:W-:-:S03]  /*1a600*/  LOP3.LUT R27, R10, 0x3f, RZ, 0xc0, !PT ;  /* 0x0000003f0a1b7812 */ /* 0x001fc600078ec0ff */
[----:B------:R-:W2:Y:S04]  /*1a610*/  LDL.LU R10, [R1+0x2c] ;  /* 0x00002c00010a7983 */ /* 0x000ea80000300800 */
[----:B------:R-:W2:Y:S01]  /*1a620*/  LDL.LU R7, [R1+0x8] ;  /* 0x0000080001077983 */ /* 0x000ea20000300800 */
[----:B------:R-:W-:-:S03]  /*1a630*/  IMAD.SHL.U32 R20, R27, 0x2, RZ ;  /* 0x000000021b147824 */ /* 0x000fc600078e00ff */
[----:B----4-:R-:W4:Y:S04]  /*1a640*/  LDL.LU R18, [R1+0x54] ;  /* 0x0000540001127983 */ /* 0x010f280000300800 */
[----:B------:R-:W4:Y:S04]  /*1a650*/  LDL.LU R28, [R1+0x40] ;  /* 0x00004000011c7983 */ /* 0x000f280000300800 */
[----:B------:R-:W4:Y:S04]  /*1a660*/  LDL.LU R29, [R1+0x3c] ;  /* 0x00003c00011d7983 */ /* 0x000f280000300800 */
[----:B------:R-:W4:Y:S01]  /*1a670*/  LDL.LU R5, [R1+0x38] ;  /* 0x0000380001057983 */ /* 0x000f220000300800 */
[----:B------:R-:W-:-:S03]  /*1a680*/  LOP3.LUT R20, R20, 0x20, RZ, 0x3c, !PT ;  /* 0x0000002014147812 */ /* 0x000fc600078e3cff */
[----:B------:R-:W4:Y:S04]  /*1a690*/  LDL.LU R6, [R1+0x34] ;  /* 0x0000340001067983 */ /* 0x000f280000300800 */
[----:B------:R0:W-:Y:S04]  /*1a6a0*/  STS.U16 [R20+UR4+0x8100], R22 ;  /* 0x0081001614007988 */ /* 0x0001e80008000404 */
[----:B0-----:R-:W4:Y:S04]  /*1a6b0*/  LDL.LU R22, [R1+0x28] ;  /* 0x0000280001167983 */ /* 0x001f280000300800 */
[----:B---3--:R0:W-:Y:S04]  /*1a6c0*/  STS.U16 [R20+UR4+0x8500], R8 ;  /* 0x0085000814007988 */ /* 0x0081e80008000404 */
[----:B--2---:R1:W-:Y:S04]  /*1a6d0*/  STS.U16 [R20+UR4+0x8900], R2 ;  /* 0x0089000214007988 */ /* 0x0043e80008000404 */
[----:B------:R2:W-:Y:S04]  /*1a6e0*/  STS.U16 [R20+UR4+0x8d00], R4 ;  /* 0x008d000414007988 */ /* 0x0005e80008000404 */
[----:B------:R3:W-:Y:S04]  /*1a6f0*/  STS.U16 [R20+UR4+0x9100], R11 ;  /* 0x0091000b14007988 */ /* 0x0007e80008000404 */
[----:B0-----:R-:W4:Y:S04]  /*1a700*/  LDL.LU R8, [R1+0x4] ;  /* 0x0000040001087983 */ /* 0x001f280000300800 */
[----:B------:R-:W4:Y:S04]  /*1a710*/  LDL.LU R13, [R1+0x10] ;  /* 0x00001000010d7983 */ /* 0x000f280000300800 */
[----:B-1----:R-:W4:Y:S04]  /*1a720*/  LDL.LU R2, [R1] ;  /* 0x0000000001027983 */ /* 0x002f280000300800 */
[----:B--2---:R-:W2:Y:S04]  /*1a730*/  LDL.LU R4, [R1+0x2368] ;  /* 0x0023680001047983 */ /* 0x004ea80000300800 */
[----:B---3--:R-:W3:Y:S04]  /*1a740*/  LDL.LU R11, [R1+0x2364] ;  /* 0x00236400010b7983 */ /* 0x008ee80000300800 */
[----:B------:R0:W-:Y:S04]  /*1a750*/  STS.U16 [R20+UR4+0x9500], R12 ;  /* 0x0095000c14007988 */ /* 0x0001e80008000404 */
[----:B0-----:R-:W4:Y:S01]  /*1a760*/  LDL.LU R12, [R1+0x2360] ;  /* 0x00236000010c7983 */ /* 0x001f220000300800 */
[----:B------:R-:W-:-:S05]  /*1a770*/  IMAD.SHL.U32 R27, R27, 0x2, RZ ;  /* 0x000000021b1b7824 */ /* 0x000fca00078e00ff */
[----:B------:R-:W-:Y:S01]  /*1a780*/  LOP3.LUT R27, R27, 0x30, RZ, 0x3c, !PT ;  /* 0x000000301b1b7812 */ /* 0x000fe200078e3cff */
[----:B----4-:R0:W-:Y:S04]  /*1a790*/  STS.U16 [R20+UR4+0x9900], R12 ;  /* 0x0099000c14007988 */ /* 0x0101e80008000404 */
[----:B---3--:R1:W-:Y:S04]  /*1a7a0*/  STS.U16 [R20+UR4+0x9d00], R11 ;  /* 0x009d000b14007988 */ /* 0x0083e80008000404 */
[----:B------:R3:W-:Y:S04]  /*1a7b0*/  STS.U16 [R27+UR4+0x8180], R26 ;  /* 0x0081801a1b007988 */ /* 0x0007e80008000404 */
[----:B------:R-:W-:Y:S04]  /*1a7c0*/  STS.U16 [R27+UR4+0x8580], R18 ;  /* 0x008580121b007988 */ /* 0x000fe80008000404 */
[----:B------:R4:W-:Y:S04]  /*1a7d0*/  STS.U16 [R27+UR4+0x8980], R15 ;  /* 0x0089800f1b007988 */ /* 0x0009e80008000404 */
[----:B------:R2:W-:Y:S04]  /*1a7e0*/  STS.U16 [R27+UR4+0x8d80], R9 ;  /* 0x008d80091b007988 */ /* 0x0005e80008000404 */
[----:B0-----:R-:W2:Y:S04]  /*1a7f0*/  LDL.LU R12, [R1+0x14] ;  /* 0x00001400010c7983 */ /* 0x001ea80000300800 */
[----:B-1----:R-:W2:Y:S04]  /*1a800*/  LDL.LU R20, [R1+0x235c] ;  /* 0x00235c0001147983 */ /* 0x002ea80000300800 */
[----:B------:R-:W2:Y:S04]  /*1a810*/  LDL.LU R11, [R1+0x18] ;  /* 0x00001800010b7983 */ /* 0x000ea80000300800 */
[----:B---3--:R-:W3:Y:S04]  /*1a820*/  LDL.LU R26, [R1+0x2358] ;  /* 0x00235800011a7983 */ /* 0x008ee80000300800 */
[----:B----4-:R-:W4:Y:S04]  /*1a830*/  LDL.LU R15, [R1+0x90] ;  /* 0x00009000010f7983 */ /* 0x010f280000300800 */
[----:B--2---:R-:W2:Y:S04]  /*1a840*/  LDL.LU R9, [R1+0x2354] ;  /* 0x0023540001097983 */ /* 0x004ea80000300800 */
[----:B------:R0:W-:Y:S04]  /*1a850*/  STS.U16 [R27+UR4+0x9180], R10 ;  /* 0x0091800a1b007988 */ /* 0x0001e80008000404 */
[----:B0-----:R-:W3:Y:S01]  /*1a860*/  LDL.LU R10, [R1+0x2350] ;  /* 0x00235000010a7983 */ /* 0x001ee20000300800 */
[----:B------:R-:W0:Y:S03]  /*1a870*/  S2R R18, SR_TID.X ;  /* 0x0000000000127919 */ /* 0x000e260000002100 */
[----:B------:R1:W-:Y:S01]  /*1a880*/  STS.U16 [R27+UR4+0x9580], R7 ;  /* 0x009580071b007988 */ /* 0x0003e20008000404 */
[----:B0-----:R-:W-:-:S05]  /*1a890*/  LOP3.LUT R18, R18, 0x3f, RZ, 0xc0, !PT ;  /* 0x0000003f12127812 */ /* 0x001fca00078ec0ff */
[----:B-1----:R-:W-:-:S05]  /*1a8a0*/  IMAD.SHL.U32 R7, R18, 0x2, RZ ;  /* 0x0000000212077824 */ /* 0x002fca00078e00ff */
[----:B------:R-:W-:Y:S01]  /*1a8b0*/  LOP3.LUT R7, R7, 0x40, RZ, 0x3c, !PT ;  /* 0x0000004007077812 */ /* 0x000fe200078e3cff */
[----:B---3--:R0:W-:Y:S04]  /*1a8c0*/  STS.U16 [R27+UR4+0x9980], R10 ;  /* 0x0099800a1b007988 */ /* 0x0081e80008000404 */
[----:B--2---:R1:W-:Y:S04]  /*1a8d0*/  STS.U16 [R27+UR4+0x9d80], R9 ;  /* 0x009d80091b007988 */ /* 0x0043e80008000404 */
[----:B------:R2:W-:Y:S04]  /*1a8e0*/  STS.U16 [R7+UR4+0x8200], R28 ;  /* 0x0082001c07007988 */ /* 0x0005e80008000404 */
[----:B------:R3:W-:Y:S04]  /*1a8f0*/  STS.U16 [R7+UR4+0x8600], R29 ;  /* 0x0086001d07007988 */ /* 0x0007e80008000404 */
[----:B------:R4:W-:Y:S04]  /*1a900*/  STS.U16 [R7+UR4+0x8a00], R5 ;  /* 0x008a000507007988 */ /* 0x0009e80008000404 */
[----:B------:R4:W-:Y:S04]  /*1a910*/  STS.U16 [R7+UR4+0x8e00], R6 ;  /* 0x008e000607007988 */ /* 0x0009e80008000404 */
[----:B0-----:R-:W4:Y:S04]  /*1a920*/  LDL.LU R10, [R1+0x1c] ;  /* 0x00001c00010a7983 */ /* 0x001f280000300800 */
[----:B-1----:R-:W4:Y:S04]  /*1a930*/  LDL.LU R27, [R1+0x234c] ;  /* 0x00234c00011b7983 */ /* 0x002f280000300800 */
[----:B------:R-:W4:Y:S04]  /*1a940*/  LDL.LU R9, [R1+0x20] ;  /* 0x0000200001097983 */ /* 0x000f280000300800 */
[----:B--2---:R-:W2:Y:S04]  /*1a950*/  LDL.LU R28, [R1+0x2348] ;  /* 0x00234800011c7983 */ /* 0x004ea80000300800 */
[----:B---3--:R-:W3:Y:S04]  /*1a960*/  LDL.LU R29, [R1+0x2344] ;  /* 0x00234400011d7983 */ /* 0x008ee80000300800 */
[----:B----4-:R-:W4:Y:S04]  /*1a970*/  LDL.LU R5, [R1+0x2340] ;  /* 0x0023400001057983 */ /* 0x010f280000300800 */
[----:B------:R-:W2:Y:S04]  /*1a980*/  LDL.LU R6, [R1+0x233c] ;  /* 0x00233c0001067983 */ /* 0x000ea80000300800 */
[----:B------:R0:W-:Y:S04]  /*1a990*/  STS.U16 [R7+UR4+0x9200], R22 ;  /* 0x0092001607007988 */ /* 0x0001e80008000404 */
[----:B------:R1:W-:Y:S04]  /*1a9a0*/  STS.U16 [R7+UR4+0x9600], R8 ;  /* 0x0096000807007988 */ /* 0x0003e80008000404 */
[----:B0-----:R-:W3:Y:S04]  /*1a9b0*/  LDL.LU R22, [R1+0x2338] ;  /* 0x0023380001167983 */ /* 0x001ee80000300800 */
[----:B-1----:R-:W4:Y:S01]  /*1a9c0*/  LDL.LU R8, [R1+0x2334] ;  /* 0x0023340001087983 */ /* 0x002f220000300800 */
[----:B------:R-:W-:-:S03]  /*1a9d0*/  IMAD.SHL.U32 R18, R18, 0x2, RZ ;  /* 0x0000000212127824 */ /* 0x000fc600078e00ff */
[----:B----4-:R0:W-:Y:S04]  /*1a9e0*/  STS.U16 [R7+UR4+0x9a00], R8 ;  /* 0x009a000807007988 */ /* 0x0101e80008000404 */
[----:B0-----:R-:W4:Y:S01]  /*1a9f0*/  LDL.LU R7, [R1+0x2330] ;  /* 0x0023300001077983 */ /* 0x001f220000300800 */
[----:B------:R-:W0:Y:S01]  /*1aa00*/  S2R R8, SR_TID.X ;  /* 0x0000000000087919 */ /* 0x000e220000002100 */
[----:B------:R-:W-:Y:S02]  /*1aa10*/  LOP3.LUT R18, R18, 0x50, RZ, 0x3c, !PT ;  /* 0x0000005012127812 */ /* 0x000fe400078e3cff */
[----:B0-----:R-:W-:-:S05]  /*1aa20*/  LOP3.LUT R8, R8, 0x3f, RZ, 0xc0, !PT ;  /* 0x0000003f08087812 */ /* 0x001fca00078ec0ff */
[----:B------:R-:W-:-:S05]  /*1aa30*/  IMAD.SHL.U32 R8, R8, 0x2, RZ ;  /* 0x0000000208087824 */ /* 0x000fca00078e00ff */
[----:B------:R-:W-:-:S05]  /*1aa40*/  LOP3.LUT R8, R8, 0x40, RZ, 0x3c, !PT ;  /* 0x0000004008087812 */ /* 0x000fca00078e3cff */
[----:B----4-:R-:W-:Y:S04]  /*1aa50*/  STS.U16 [R8+UR4+0x9e00], R7 ;  /* 0x009e000708007988 */ /* 0x010fe80008000404 */
[----:B------:R-:W-:Y:S04]  /*1aa60*/  STS.U16 [R18+UR4+0x8280], R9 ;  /* 0x0082800912007988 */ /* 0x000fe80008000404 */
[----:B------:R-:W-:Y:S04]  /*1aa70*/  STS.U16 [R18+UR4+0x8680], R10 ;  /* 0x0086800a12007988 */ /* 0x000fe80008000404 */
[----:B------:R-:W-:Y:S04]  /*1aa80*/  STS.U16 [R18+UR4+0x8a80], R11 ;  /* 0x008a800b12007988 */ /* 0x000fe80008000404 */
[----:B------:R-:W-:Y:S04]  /*1aa90*/  STS.U16 [R18+UR4+0x8e80], R12 ;  /* 0x008e800c12007988 */ /* 0x000fe80008000404 */
[----:B------:R0:W-:Y:S04]  /*1aaa0*/  STS.U16 [R18+UR4+0x9280], R13 ;  /* 0x0092800d12007988 */ /* 0x0001e80008000404 */
[----:B---3--:R-:W-:Y:S04]  /*1aab0*/  STS.U16 [R18+UR4+0x9680], R22 ;  /* 0x0096801612007988 */ /* 0x008fe80008000404 */
[----:B--2---:R-:W-:Y:S04]  /*1aac0*/  STS.U16 [R18+UR4+0x9a80], R6 ;  /* 0x009a800612007988 */ /* 0x004fe80008000404 */
[----:B------:R-:W-:Y:S01]  /*1aad0*/  STS.U16 [R18+UR4+0x9e80], R5 ;  /* 0x009e800512007988 */ /* 0x000fe20008000404 */
[----:B0-----:R-:W0:Y:S03]  /*1aae0*/  S2R R13, SR_TID.X ;  /* 0x00000000000d7919 */ /* 0x001e260000002100 */
        /* <DEDUP_REMOVED lines=12> */
[----:B------:R-:W-:Y:S04]  /*1abb0*/  STS.U16 [R0+UR4+0x8f80], R21 ;  /* 0x008f801500007988 */ /* 0x000fe80008000404 */
[----:B------:R-:W-:Y:S04]  /*1abc0*/  STS.U16 [R0+UR4+0x9380], R23 ;  /* 0x0093801700007988 */ /* 0x000fe80008000404 */
[----:B------:R-:W-:Y:S04]  /*1abd0*/  STS.U16 [R0+UR4+0x9780], R24 ;  /* 0x0097801800007988 */ /* 0x000fe80008000404 */
[----:B------:R-:W-:Y:S01]  /*1abe0*/  STS.U16 [R0+UR4+0x9b80], R25 ;  /* 0x009b801900007988 */ /* 0x000fe20008000404 */
[----:B------:R-:W-:Y:S01]  /*1abf0*/  BAR.SYNC.DEFER_BLOCKING 0x0 ;  /* 0x0000000000007b1d */ /* 0x000fe20000010000 */
[C---:B0-----:R-:W-:Y:S01]  /*1ac00*/  LOP3.LUT R15, R13.reuse, 0x7, RZ, 0xc0, !PT ;  /* 0x000000070d0f7812 */ /* 0x041fe200078ec0ff */
[----:B------:R-:W-:-:S04]  /*1ac10*/  IMAD.SHL.U32 R14, R13, 0x2, RZ ;  /* 0x000000020d0e7824 */ /* 0x000fc800078e00ff */
[C---:B------:R-:W-:Y:S02]  /*1ac20*/  IMAD R18, R15.reuse, 0x210, RZ ;  /* 0x000002100f127824 */ /* 0x040fe400078e02ff */
[----:B------:R-:W-:Y:S01]  /*1ac30*/  IMAD R15, R15, 0x90, RZ ;  /* 0x000000900f0f7824 */ /* 0x000fe200078e02ff */
[----:B------:R-:W-:-:S04]  /*1ac40*/  LOP3.LUT R28, R14, 0x10, RZ, 0xc0, !PT ;  /* 0x000000100e1c7812 */ /* 0x000fc800078ec0ff */
[----:B------:R-:W-:Y:S02]  /*1ac50*/  LOP3.LUT R28, R28, 0x20, R13, 0xf8, !PT ;  /* 0x000000201c1c7812 */ /* 0x000fe400078ef80d */
[----:B------:R-:W-:Y:S02]  /*1ac60*/  LOP3.LUT R12, R15, 0x30, R14, 0x78, !PT ;  /* 0x000000300f0c7812 */ /* 0x000fe400078e780e */
[----:B------:R-:W-:-:S03]  /*1ac70*/  LOP3.LUT R28, R18, R28, RZ, 0x3c, !PT ;  /* 0x0000001c121c7212 */ /* 0x000fc600078e3cff */
[----:B------:R-:W0:Y:S04]  /*1ac80*/  LDSM.16.M88.4 R16, [R12+UR4+0x8000] ;  /* 0x008000040c10783b */ /* 0x000e280008000200 */
[----:B------:R-:W1:Y:S04]  /*1ac90*/  LDSM.16.M88.4 R20, [R12+UR4+0x8400] ;  /* 0x008400040c14783b */ /* 0x000e680008000200 */
[----:B------:R-:W2:Y:S04]  /*1aca0*/  LDSM.16.M88.4 R24, [R12+UR4+0x8800] ;  /* 0x008800040c18783b */ /* 0x000ea80008000200 */
[----:B------:R-:W-:Y:S04]  /*1acb0*/  LDSM.16.M88.4 R8, [R12+UR4+0x8c00] ;  /* 0x008c00040c08783b */ /* 0x000fe80008000200 */
[----:B0-----:R-:W-:Y:S04]  /*1acc0*/  STL [R1+0x1fb4], R18 ;  /* 0x001fb41201007387 */ /* 0x001fe80000100800 */
[----:B------:R-:W-:Y:S04]  /*1acd0*/  STL [R1+0x1fb0], R19 ;  /* 0x001fb01301007387 */ /* 0x000fe80000100800 */
[----:B-1----:R-:W-:Y:S04]  /*1ace0*/  STL.64 [R1+0xd0], R20 ;  /* 0x0000d01401007387 */ /* 0x002fe80000100a00 */
[----:B------:R-:W-:Y:S04]  /*1acf0*/  STL.64 [R1+0xd8], R22 ;  /* 0x0000d81601007387 */ /* 0x000fe80000100a00 */
[----:B------:R-:W0:Y:S04]  /*1ad00*/  LDSM.16.M88.4 R20, [R12+UR4+0x9000] ;  /* 0x009000040c14783b */ /* 0x000e280008000200 */
[----:B--2---:R-:W-:Y:S04]  /*1ad10*/  STL.64 [R1+0xc0], R24 ;  /* 0x0000c01801007387 */ /* 0x004fe80000100a00 */
[----:B------:R-:W-:Y:S04]  /*1ad20*/  STL.64 [R1+0xc8], R26 ;  /* 0x0000c81a01007387 */ /* 0x000fe80000100a00 */
[----:B------:R-:W1:Y:S04]  /*1ad30*/  LDSM.16.M88.4 R24, [R12+UR4+0x9400] ;  /* 0x009400040c18783b */ /* 0x000e680008000200 */
[----:B0-----:R-:W-:Y:S01]  /*1ad40*/  STL.64 [R1+0xa0], R20 ;  /* 0x0000a01401007387 */ /* 0x001fe20000100a00 */
[----:B------:R-:W-:-:S03]  /*1ad50*/  IMAD.MOV.U32 R18, RZ, RZ, R20 ;  /* 0x000000ffff127224 */ /* 0x000fc600078e0014 */
[----:B------:R-:W-:Y:S01]  /*1ad60*/  STL.64 [R1+0xa8], R22 ;  /* 0x0000a81601007387 */ /* 0x000fe20000100a00 */
[----:B------:R-:W-:-:S03]  /*1ad70*/  IMAD.MOV.U32 R3, RZ, RZ, R21 ;  /* 0x000000ffff037224 */ /* 0x000fc600078e0015 */
[----:B------:R-:W0:Y:S04]  /*1ad80*/  LDSM.16.M88.4 R20, [R12+UR4+0x9800] ;  /* 0x009800040c14783b */ /* 0x000e280008000200 */
[----:B-1----:R-:W-:Y:S04]  /*1ad90*/  STL.64 [R1+0x90], R24 ;  /* 0x0000901801007387 */ /* 0x002fe80000100a00 */
[----:B------:R-:W-:Y:S01]  /*1ada0*/  STL.64 [R1+0x98], R26 ;  /* 0x0000981a01007387 */ /* 0x000fe20000100a00 */
[----:B------:R-:W-:-:S03]  /*1adb0*/  IMAD.SHL.U32 R2, R13, 0x100, RZ ;  /* 0x000001000d027824 */ /* 0x000fc600078e00ff */
[----:B------:R-:W1:Y:S04]  /*1adc0*/  LDSM.16.M88.4 R24, [R12+UR4+0x9c00] ;  /* 0x009c00040c18783b */ /* 0x000e680008000200 */
[----:B0-----:R-:W-:Y:S04]  /*1add0*/  STL.64 [R1+0x80], R20 ;  /* 0x0000801401007387 */ /* 0x001fe80000100a00 */
[----:B------:R-:W-:Y:S04]  /*1ade0*/  STL.64 [R1+0x88], R22 ;  /* 0x0000881601007387 */ /* 0x000fe80000100a00 */
[----:B------:R-:W-:Y:S04]  /*1adf0*/  STL.64 [R1+0xb0], R8 ;  /* 0x0000b00801007387 */ /* 0x000fe80000100a00 */
[----:B------:R-:W-:Y:S04]  /*1ae00*/  STL.64 [R1+0xb8], R10 ;  /* 0x0000b80a01007387 */ /* 0x000fe80000100a00 */
[----:B------:R0:W-:Y:S04]  /*1ae10*/  STL.64 [R1+0x2318], R8 ;  /* 0x0023180801007387 */ /* 0x0001e80000100a00 */
[----:B0-----:R-:W2:Y:S04]  /*1ae20*/  LDL.64 R8, [R1+0xc0] ;  /* 0x0000c00001087983 */ /* 0x001ea80000100a00 */
[----:B--2---:R0:W-:Y:S04]  /*1ae30*/  STL.64 [R1+0x2320], R8 ;  /* 0x0023200801007387 */ /* 0x0041e80000100a00 */
[----:B0-----:R-:W2:Y:S01]  /*1ae40*/  LDL.64 R8, [R1+0xd0] ;  /* 0x0000d00001087983 */ /* 0x001ea20000100a00 */
[----:B------:R-:W-:-:S05]  /*1ae50*/  LOP3.LUT R28, R28, 0x1000, R2, 0xf8, !PT ;  /* 0x000010001c1c7812 */ /* 0x000fca00078ef802 */
[----:B------:R-:W-:Y:S04]  /*1ae60*/  LDSM.16.MT88.4 R4, [R28+UR4] ;  /* 0x000000041c04783b */ /* 0x000fe80008004200 */
[----:B------:R-:W0:Y:S01]  /*1ae70*/  LDSM.16.MT88.4 R12, [R28+UR4+0x80] ;  /* 0x000080041c0c783b */ /* 0x000e220008004200 */
[----:B------:R-:W-:Y:S02]  /*1ae80*/  IMAD.MOV.U32 R2, RZ, RZ, R20 ;  /* 0x000000ffff027224 */ /* 0x000fe400078e0014 */
[----:B------:R-:W-:Y:S02]  /*1ae90*/  IMAD.MOV.U32 R0, RZ, RZ, R21 ;  /* 0x000000ffff007224 */ /* 0x000fe400078e0015 */
[----:B------:R-:W3:Y:S04]  /*1aea0*/  LDSM.16.MT88.4 R20, [R28+UR4+0x100] ;  /* 0x000100041c14783b */ /* 0x000ee80008004200 */
[----:B--2---:R2:W-:Y:S04]  /*1aeb0*/  STL.64 [R1+0x2328], R8 ;  /* 0x0023280801007387 */ /* 0x0045e80000100a00 */
[----:B--2---:R-:W2:Y:S04]  /*1aec0*/  LDL.LU.64 R8, [R1+0x6a0] ;  /* 0x0006a00001087983 */ /* 0x004ea80000300a00 */
[----:B------:R-:W2:Y:S04]  /*1aed0*/  LDL.LU.64 R10, [R1+0x6a8] ;  /* 0x0006a800010a7983 */ /* 0x000ea80000300a00 */
[----:B-1----:R-:W-:Y:S04]  /*1aee0*/  STL [R1+0x1f34], R26 ;  /* 0x001f341a01007387 */ /* 0x002fe80000100800 */
[----:B------:R-:W-:Y:S04]  /*1aef0*/  STL [R1+0x1f30], R27 ;  /* 0x001f301b01007387 */ /* 0x000fe80000100800 */
[----:B------:R1:W-:Y:S04]  /*1af00*/  STL.64 [R1+0x22f0], R24 ;  /* 0x0022f01801007387 */ /* 0x0003e80000100a00 */
[----:B-1----:R-:W4:Y:S04]  /*1af10*/  LDL.LU.64 R24, [R1+0x5f0] ;  /* 0x0005f00001187983 */ /* 0x002f280000300a00 */
[----:B------:R-:W4:Y:S04]  /*1af20*/  LDL.LU.64 R26, [R1+0x5f8] ;  /* 0x0005f800011a7983 */ /* 0x000f280000300a00 */
[----:B0-----:R-:W-:Y:S04]  /*1af30*/  STL.64 [R1+0x22e8], R14 ;  /* 0x0022e80e01007387 */ /* 0x001fe80000100a00 */
[----:B------:R0:W-:Y:S04]  /*1af40*/  STL.64 [R1+0x22e0], R12 ;  /* 0x0022e00c01007387 */ /* 0x0001e80000100a00 */
[----:B0-----:R-:W4:Y:S04]  /*1af50*/  LDL.LU.64 R12, [R1+0x590] ;  /* 0x00059000010c7983 */ /* 0x001f280000300a00 */
[----:B------:R-:W4:Y:S04]  /*1af60*/  LDL.LU.64 R14, [R1+0x598] ;  /* 0x00059800010e7983 */ /* 0x000f280000300a00 */
[----:B---3--:R-:W-:Y:S04]  /*1af70*/  STL.64 [R1+0x2278], R22 ;  /* 0x0022781601007387 */ /* 0x008fe80000100a00 */
[----:B------:R0:W-:Y:S02]  /*1af80*/  STL.64 [R1+0x2270], R20 ;  /* 0x0022701401007387 */ /* 0x0001e40000100a00 */
[----:B0-----:R-:W-:-:S02]  /*1af90*/  IMAD.MOV.U32 R20, RZ, RZ, R18 ;  /* 0x000000ffff147224 */ /* 0x001fc400078e0012 */
[----:B------:R-:W-:-:S05]  /*1afa0*/  IMAD.MOV.U32 R21, RZ, RZ, R3 ;  /* 0x000000ffff157224 */ /* 0x000fca00078e0003 */
[----:B------:R0:W-:Y:S04]  /*1afb0*/  STL.64 [R1+0x2310], R20 ;  /* 0x0023101401007387 */ /* 0x0001e80000100a00 */
[----:B0-----:R-:W3:Y:S04]  /*1afc0*/  LDL.LU.64 R20, [R1+0x510] ;  /* 0x0005100001147983 */ /* 0x001ee80000300a00 */
[----:B------:R-:W3:Y:S01]  /*1afd0*/  LDL.LU.64 R22, [R1+0x518] ;  /* 0x0005180001167983 */ /* 0x000ee20000300a00 */
[----:B--2---:R-:W-:-:S15]  /*1afe0*/  HMMA.16816.F32.BF16 R8, R4, R16, R8 ;  /* 0x000000100408723c */ /* 0x004fde0000041808 */
[----:B------:R-:W-:-:S08]  /*1aff0*/  NOP ;  /* 0x0000000000007918 */ /* 0x000fd00000000000 */
[----:B------:R0:W-:Y:S04]  /*1b000*/  STL.64 [R1+0x350], R8 ;  /* 0x0003500801007387 */ /* 0x0001e80000100a00 */
[----:B------:R-:W-:Y:S04]  /*1b010*/  STL.64 [R1+0x358], R10 ;  /* 0x0003580a01007387 */ /* 0x000fe80000100a00 */
[----:B0-----:R-:W4:Y:S02]  /*1b020*/  LDL.LU.64 R8, [R1+0x2328] ;  /* 0x0023280001087983 */ /* 0x001f240000300a00 */
[----:B----4-:R-:W-:-:S15]  /*1b030*/  HMMA.16816.F32.BF16 R24, R4, R8, R24 ;  /* 0x000000080418723c */ /* 0x010fde0000041818 */
[----:B------:R-:W-:-:S08]  /*1b040*/  NOP ;  /* 0x0000000000007918 */ /* 0x000fd00000000000 */
[----:B------:R-:W-:Y:S04]  /*1b050*/  STL.64 [R1+0x340], R24 ;  /* 0x0003401801007387 */ /* 0x000fe80000100a00 */
[----:B------:R0:W-:Y:S02]  /*1b060*/  STL.64 [R1+0x348], R26 ;  /* 0x0003481a01007387 */ /* 0x0001e40000100a00 */
[----:B0-----:R-:W-:Y:S02]  /*1b070*/  IMAD.MOV.U32 R27, RZ, RZ, R8 ;  /* 0x000000ffff1b7224 */ /* 0x001fe400078e0008 */
[----:B------:R-:W-:Y:S02]  /*1b080*/  IMAD.MOV.U32 R26, RZ, RZ, R9 ;  /* 0x000000ffff1a7224 */ /* 0x000fe400078e0009 */
[----:B------:R-:W2:Y:S02]  /*1b090*/  LDL.LU.64 R8, [R1+0x2320] ;  /* 0x0023200001087983 */ /* 0x000ea40000300a00 */
[----:B--2---:R-:W-:-:S15]  /*1b0a0*/  HMMA.16816.F32.BF16 R12, R4, R8, R12 ;  /* 0x00000008040c723c */ /* 0x004fde000004180c */
[----:B------:R-:W-:-:S08]  /*1b0b0*/  NOP ;  /* 0x0000000000007918 */ /* 0x000fd00000000000 */
[----:B------:R0:W-:Y:S04]  /*1b0c0*/  STL.64 [R1+0x330], R12 ;  /* 0x0003300c01007387 */ /* 0x0001e80000100a00 */
[----:B------:R-:W-:Y:S01]  /*1b0d0*/  STL.64 [R1+0x338], R14 ;  /* 0x0003380e01007387 */ /* 0x000fe20000100a00 */
[----:B0-----:R-:W-:Y:S02]  /*1b0e0*/  IMAD.MOV.U32 R13, RZ, RZ, R8 ;  /* 0x000000ffff0d7224 */ /* 0x001fe400078e0008 */
[----:B------:R-:W-:Y:S02]  /*1b0f0*/  IMAD.MOV.U32 R12, RZ, RZ, R9 ;  /* 0x000000ffff0c7224 */ /* 0x000fe400078e0009 */
[----:B------:R-:W3:Y:S04]  /*1b100*/  LDL.LU.64 R8, [R1+0x2318] ;  /* 0x0023180001087983 */ /* 0x000ee80000300a00 */
[----:B------:R0:W-:Y:S04]  /*1b110*/  STL.64 [R1+0x2308], R12 ;  /* 0x0023080c01007387 */ /* 0x0001e80000100a00 */
[----:B0-----:R-:W2:Y:S04]  /*1b120*/  LDL.LU.64 R12, [R1+0x2a0] ;  /* 0x0002a000010c7983 */ /* 0x001ea80000300a00 */
[----:B------:R-:W2:Y:S01]  /*1b130*/  LDL.LU.64 R14, [R1+0x2a8] ;  /* 0x0002a800010e7983 */ /* 0x000ea20000300a00 */
[----:B---3--:R-:W-:Y:S06]  /*1b140*/  HMMA.16816.F32.BF16 R20, R4, R8, R20 ;  /* 0x000000080414723c */ /* 0x008fec0000041814 */
[----:B------:R-:W-:-:S02]  /*1b150*/  IMAD.MOV.U32 R18, RZ, RZ, R8 ;  /* 0x000000ffff127224 */ /* 0x000fc400078e0008 */
[----:B------:R-:W-:Y:S02]  /*1b160*/  IMAD.MOV.U32 R3, RZ, RZ, R9 ;  /* 0x000000ffff037224 */ /* 0x000fe400078e0009 */
[----:B------:R-:W0:-:S13]  /*1b170*/  LDSM.16.MT88.4 R8, [R28+UR4+0x180] ;  /* 0x000180041c08783b */ /* 0x000e1a0008004200 */
[----:B------:R1:W-:Y:S04]  /*1b180*/  STL.64 [R1+0x320], R20 ;  /* 0x0003201401007387 */ /* 0x0003e80000100a00 */
[----:B------:R-:W-:Y:S04]  /*1b190*/  STL.64 [R1+0x328], R22 ;  /* 0x0003281601007387 */ /* 0x000fe80000100a00 */
[----:B-1----:R-:W2:Y:S04]  /*1b1a0*/  LDL.LU.64 R20, [R1+0x2310] ;  /* 0x0023100001147983 */ /* 0x002ea80000300a00 */
[----:B------:R-:W-:Y:S04]  /*1b1b0*/  STL [R1+0x2300], R18 ;  /* 0x0023001201007387 */ /* 0x000fe80000100800 */
[----:B------:R1:W-:Y:S04]  /*1b1c0*/  STL.64 [R1+0x22f8], R16 ;  /* 0x0022f81001007387 */ /* 0x0003e80000100a00 */
[----:B-1----:R-:W3:Y:S04]  /*1b1d0*/  LDL.64 R16, [R1+0x90] ;  /* 0x0000900001107983 */ /* 0x002ee80000100a00 */
[----:B0-----:R-:W-:Y:S04]  /*1b1e0*/  STL.64 [R1+0x2200], R10 ;  /* 0x0022000a01007387 */ /* 0x001fe80000100a00 */
[----:B------:R0:W-:Y:S04]  /*1b1f0*/  STL.64 [R1+0x21f8], R8 ;  /* 0x0021f80801007387 */ /* 0x0001e80000100a00 */
[----:B0-----:R-:W3:Y:S04]  /*1b200*/  LDL.LU.64 R8, [R1+0x290] ;  /* 0x0002900001087983 */ /* 0x001ee80000300a00 */
[----:B------:R-:W3:Y:S01]  /*1b210*/  LDL.LU.64 R10, [R1+0x298] ;  /* 0x00029800010a7983 */ /* 0x000ee20000300a00 */
[----:B------:R-:W-:-:S02]  /*1b220*/  IMAD.MOV.U32 R24, RZ, RZ, R2 ;  /* 0x000000ffff187224 */ /* 0x000fc400078e0002 */
[----:B------:R-:W-:Y:S01]  /*1b230*/  IMAD.MOV.U32 R25, RZ, RZ, R0 ;  /* 0x000000ffff197224 */ /* 0x000fe200078e0000 */
[C---:B--2---:R-:W-:Y:S06]  /*1b240*/  HMMA.16816.F32.BF16 R12, R4.reuse, R20, R12 ;  /* 0x00000014040c723c */ /* 0x044fec000004180c */
[----:B---3--:R-:W-:-:S15]  /*1b250*/  HMMA.16816.F32.BF16 R8, R4, R16, R8 ;  /* 0x000000100408723c */ /* 0x008fde0000041808 */
[----:B------:R-:W-:-:S02]  /*1b260*/  NOP ;  /* 0x0000000000007918 */ /* 0x000fc40000000000 */
[----:B------:R0:W-:Y:S04]  /*1b270*/  STL.64 [R1+0x310], R12 ;  /* 0x0003100c01007387 */ /* 0x0001e80000100a00 */
[----:B------:R-:W-:Y:S01]  /*1b280*/  STL.64 [R1+0x318], R14 ;  /* 0x0003180e01007387 */ /* 0x000fe20000100a00 */
[----:B------:R-:W-:Y:S02]  /*1b290*/  IMAD.MOV.U32 R2, RZ, RZ, R16 ;  /* 0x000000ffff027224 */ /* 0x000fe400078e0010 */
[----:B------:R-:W-:Y:S01]  /*1b2a0*/  IMAD.MOV.U32 R0, RZ, RZ, R17 ;  /* 0x000000ffff007224 */ /* 0x000fe200078e0011 */
[----:B0-----:R-:W2:Y:S04]  /*1b2b0*/  LDL.LU.64 R12, [R1+0x2308] ;  /* 0x00230800010c7983 */ /* 0x001ea80000300a00 */
[----:B------:R0:W-:Y:S04]  /*1b2c0*/  STL.64 [R1+0x2298], R20 ;  /* 0x0022981401007387 */ /* 0x0001e80000100a00 */
[----:B------:R-:W-:Y:S04]  /*1b2d0*/  STL.64 [R1+0x300], R8 ;  /* 0x0003000801007387 */ /* 0x000fe80000100a00 */
[----:B------:R-:W-:Y:S04]  /*1b2e0*/  STL.64 [R1+0x308], R10 ;  /* 0x0003080a01007387 */ /* 0x000fe80000100a00 */
[----:B------:R-:W3:Y:S04]  /*1b2f0*/  LDL.LU.64 R16, [R1+0x280] ;  /* 0x0002800001107983 */ /* 0x000ee80000300a00 */
[----:B------:R-:W3:Y:S04]  /*1b300*/  LDL.LU.64 R18, [R1+0x288] ;  /* 0x0002880001127983 */ /* 0x000ee80000300a00 */
[----:B0-----:R-:W4:Y:S04]  /*1b310*/  LDL.LU.64 R20, [R1+0x4f0] ;  /* 0x0004f00001147983 */ /* 0x001f280000300a00 */
[----:B------:R-:W2:Y:S04]  /*1b320*/  LDL.LU.64 R22, [R1+0x4f8] ;  /* 0x0004f80001167983 */ /* 0x000ea80000300a00 */
[----:B--2---:R-:W-:Y:S04]  /*1b330*/  STL.64 [R1+0x22a8], R22 ;  /* 0x0022a81601007387 */ /* 0x004fe80000100a00 */
[----:B----4-:R0:W-:Y:S02]  /*1b340*/  STL.64 [R1+0x22a0], R20 ;  /* 0x0022a01401007387 */ /* 0x0101e40000100a00 */
[----:B0-----:R-:W-:-:S02]  /*1b350*/  IMAD.MOV.U32 R20, RZ, RZ, R13 ;  /* 0x000000ffff147224 */ /* 0x001fc400078e000d */
[----:B------:R-:W-:Y:S02]  /*1b360*/  IMAD.MOV.U32 R21, RZ, RZ, R12 ;  /* 0x000000ffff157224 */ /* 0x000fe400078e000c */
[----:B------:R-:W2:Y:S04]  /*1b370*/  LDL.LU.64 R12, [R1+0x270] ;  /* 0x00027000010c7983 */ /* 0x000ea80000300a00 */
[----:B------:R-:W2:Y:S04]  /*1b380*/  LDL.LU.64 R14, [R1+0x278] ;  /* 0x00027800010e7983 */ /* 0x000ea80000300a00 */
[----:B------:R0:W-:Y:S02]  /*1b390*/  STL.64 [R1+0x22c0], R20 ;  /* 0x0022c01401007387 */ /* 0x0001e40000100a00 */
[----:B0-----:R-:W-:-:S02]  /*1b3a0*/  IMAD.MOV.U32 R20, RZ, RZ, R27 ;  /* 0x000000ffff147224 */ /* 0x001fc400078e001b */
[----:B------:R-:W-:-:S05]  /*1b3b0*/  IMAD.MOV.U32 R21, RZ, RZ, R26 ;  /* 0x000000ffff157224 */ /* 0x000fca00078e001a */
[----:B------:R0:W-:Y:S04]  /*1b3c0*/  STL.64 [R1+0x22d8], R20 ;  /* 0x0022d81401007387 */ /* 0x0001e80000100a00 */
[----:B0-----:R-:W4:Y:S04]  /*1b3d0*/  LDL.LU.64 R20, [R1+0x680] ;  /* 0x0006800001147983 */ /* 0x001f280000300a00 */
[----:B------:R-:W4:Y:S04]  /*1b3e0*/  LDL.LU.64 R22, [R1+0x688] ;  /* 0x0006880001167983 */ /* 0x000f280000300a00 */
[----:B------:R-:W2:Y:S04]  /*1b3f0*/  LDL.LU.64 R8, [R1+0x250] ;  /* 0x0002500001087983 */ /* 0x000ea80000300a00 */
[----:B------:R-:W4:Y:S01]  /*1b400*/  LDL.LU.64 R10, [R1+0x258] ;  /* 0x00025800010a7983 */ /* 0x000f220000300a00 */
[C---:B---3--:R-:W-:Y:S03]  /*1b410*/  HMMA.16816.F32.BF16 R24, R4.reuse, R24, R16 ;  /* 0x000000180418723c */ /* 0x048fe60000041810 */
[----:B----4-:R-:W-:Y:S04]  /*1b420*/  STL.64 [R1+0x22b8], R10 ;  /* 0x0022b80a01007387 */ /* 0x010fe80000100a00 */
[----:B--2---:R0:W-:Y:S04]  /*1b430*/  STL.64 [R1+0x22b0], R8 ;  /* 0x0022b00801007387 */ /* 0x0041e80000100a00 */
[----:B0-----:R-:W2:Y:S04]  /*1b440*/  LDL.LU.64 R8, [R1+0x570] ;  /* 0x0005700001087983 */ /* 0x001ea80000300a00 */
[----:B------:R-:W3:Y:S04]  /*1b450*/  LDL.LU.64 R10, [R1+0x578] ;  /* 0x00057800010a7983 */ /* 0x000ee80000300a00 */
[----:B---3--:R-:W-:Y:S04]  /*1b460*/  STL.64 [R1+0x22d0], R10 ;  /* 0x0022d00a01007387 */ /* 0x008fe80000100a00 */
[----:B--2---:R0:W-:Y:S04]  /*1b470*/  STL.64 [R1+0x22c8], R8 ;  /* 0x0022c80801007387 */ /* 0x0041e80000100a00 */
[----:B0-----:R-:W2:Y:S04]  /*1b480*/  LDL.LU.64 R8, [R1+0x5d0] ;  /* 0x0005d00001087983 */ /* 0x001ea80000300a00 */
[----:B------:R-:W2:Y:S04]  /*1b490*/  LDL.LU.64 R10, [R1+0x5d8] ;  /* 0x0005d800010a7983 */ /* 0x000ea80000300a00 */
[----:B------:R-:W3:Y:S04]  /*1b4a0*/  LDL.LU R18, [R1+0x2300] ;  /* 0x0023000001127983 */ /* 0x000ee80000300800 */
[----:B------:R-:W4:Y:S04]  /*1b4b0*/  LDL.LU.64 R16, [R1+0x22f8] ;  /* 0x0022f80001107983 */ /* 0x000f280000300a00 */
[----:B------:R0:W-:Y:S04]  /*1b4c0*/  STL.64 [R1+0x2f0], R24 ;  /* 0x0002f01801007387 */ /* 0x0001e80000100a00 */
[----:B------:R-:W-:Y:S04]  /*1b4d0*/  STL.64 [R1+0x2f8], R26 ;  /* 0x0002f81a01007387 */ /* 0x000fe80000100a00 */
[----:B0-----:R-:W2:Y:S02]  /*1b4e0*/  LDL.LU.64 R24, [R1+0x22f0] ;  /* 0x0022f00001187983 */ /* 0x001ea40000300a00 */
[----:B--2---:R-:W-:Y:S02]  /*1b4f0*/  HMMA.16816.F32.BF16 R4, R4, R24, R12 ;  /* 0x000000180404723c */ /* 0x004fe4000004180c */
[----:B------:R-:W4:Y:S04]  /*1b500*/  LDL.LU.64 R14, [R1+0x22e8] ;  /* 0x0022e800010e7983 */ /* 0x000f280000300a00 */
[----:B------:R-:W4:-:S15]  /*1b510*/  LDL.LU.64 R12, [R1+0x22e0] ;  /* 0x0022e000010c7983 */ /* 0x000f1e0000300a00 */
[----:B------:R-:W-:-:S02]  /*1b520*/  NOP ;  /* 0x0000000000007918 */ /* 0x000fc40000000000 */
[----:B------:R0:W-:Y:S04]  /*1b530*/  STL.64 [R1+0x180], R4 ;  /* 0x0001800401007387 */ /* 0x0001e80000100a00 */
[----:B------:R-:W-:Y:S01]  /*1b540*/  STL.64 [R1+0x188], R6 ;  /* 0x0001880601007387 */ /* 0x000fe20000100a00 */
[----:B0-----:R-:W-:-:S03]  /*1b550*/  IMAD.MOV.U32 R5, RZ, RZ, R3 ;  /* 0x000000ffff057224 */ /* 0x001fc600078e0003 */
[----:B------:R-:W2:Y:S01]  /*1b560*/  LDL R3, [R1+0x11e4] ;  /* 0x0011e40001037983 */ /* 0x000ea20000100800 */
[----:B----4-:R-:W-:-:S15]  /*1b570*/  HMMA.16816.F32.BF16 R20, R12, R16, R20 ;  /* 0x000000100c14723c */ /* 0x010fde0000041814 */
[----:B------:R-:W-:-:S08]  /*1b580*/  NOP ;  /* 0x0000000000007918 */ /* 0x000fd00000000000 */
[----:B------:R0:W-:Y:S04]  /*1b590*/  STL.64 [R1+0x2a0], R20 ;  /* 0x0002a01401007387 */ /* 0x0001e80000100a00 */
[----:B------:R1:W-:Y:S04]  /*1b5a0*/  STL.64 [R1+0x2a8], R22 ;  /* 0x0002a81601007387 */ /* 0x0003e80000100a00 */
[----:B0-----:R-:W1:Y:S04]  /*1b5b0*/  LDL.LU.64 R20, [R1+0x22d8] ;  /* 0x0022d80001147983 */ /* 0x001e680000300a00 */
[----:B------:R-:W-:Y:S01]  /*1b5c0*/  STL.64 [R1+0x2280], R16 ;  /* 0x0022801001007387 */ /* 0x000fe20000100a00 */
[----:B-1----:R-:W-:Y:S03]  /*1b5d0*/  HMMA.16816.F32.BF16 R20, R12, R20, R8 ;  /* 0x000000140c14723c */ /* 0x002fe60000041808 */
[----:B------:R-:W4:Y:S04]  /*1b5e0*/  LDL.LU.64 R10, [R1+0x22d0] ;  /* 0x0022d000010a7983 */ /* 0x000f280000300a00 */
[----:B------:R-:W4:-:S15]  /*1b5f0*/  LDL.LU.64 R8, [R1+0x22c8] ;  /* 0x0022c80001087983 */ /* 0x000f1e0000300a00 */
[----:B------:R-:W-:-:S01]  /*1b600*/  NOP ;  /* 0x0000000000007918 */ /* 0x000fc20000000000 */
[----:B------:R0:W-:Y:S04]  /*1b610*/  STL.64 [R1+0x290], R20 ;  /* 0x0002901401007387 */ /* 0x0001e80000100a00 */
[----:B------:R4:W-:Y:S04]  /*1b620*/  STL.64 [R1+0x298], R22 ;  /* 0x0002981601007387 */ /* 0x0009e80000100a00 */
[----:B0-----:R-:W4:Y:S02]  /*1b630*/  LDL.LU.64 R20, [R1+0x22c0] ;  /* 0x0022c00001147983 */ /* 0x001f240000300a00 */
[----:B----4-:R-:W-:Y:S02]  /*1b640*/  HMMA.16816.F32.BF16 R20, R12, R20, R8 ;  /* 0x000000140c14723c */ /* 0x010fe40000041808 */
[----:B------:R-:W4:Y:S04]  /*1b650*/  LDL.LU.64 R10, [R1+0x22b8] ;  /* 0x0022b800010a7983 */ /* 0x000f280000300a00 */
[----:B------:R-:W4:-:S15]  /*1b660*/  LDL.LU.64 R8, [R1+0x22b0] ;  /* 0x0022b00001087983 */ /* 0x000f1e0000300a00 */
[----:B------:R-:W-:-:S02]  /*1b670*/  NOP ;  /* 0x0000000000007918 */ /* 0x000fc40000000000 */
[----:B------:R0:W-:Y:S01]  /*1b680*/  STL.64 [R1+0x280], R20 ;  /* 0x0002801401007387 */ /* 0x0001e20000100a00 */
[----:B------:R-:W-:Y:S02]  /*1b690*/  IMAD.MOV.U32 R26, RZ, RZ, R22 ;  /* 0x000000ffff1a7224 */ /* 0x000fe400078e0016 */
[----:B------:R-:W-:Y:S02]  /*1b6a0*/  IMAD.MOV.U32 R27, RZ, RZ, R23 ;  /* 0x000000ffff1b7224 */ /* 0x000fe400078e0017 */
[----:B------:R-:W2:Y:S04]  /*1b6b0*/  LDL.LU.64 R22, [R1+0x22a8] ;  /* 0x0022a80001167983 */ /* 0x000ea80000300a00 */
[----:B0-----:R-:W2:Y:S01]  /*1b6c0*/  LDL.LU.64 R20, [R1+0x22a0] ;  /* 0x0022a00001147983 */ /* 0x001ea20000300a00 */
[----:B---3--:R-:W-:-:S03]  /*1b6d0*/  IMAD.MOV.U32 R4, RZ, RZ, R18 ;  /* 0x000000ffff047224 */ /* 0x008fc600078e0012 */
[----:B------:R-:W-:Y:S04]  /*1b6e0*/  STL [R1+0x1f3c], R26 ;  /* 0x001f3c1a01007387 */ /* 0x000fe80000100800 */
[----:B------:R-:W-:Y:S01]  /*1b6f0*/  STL [R1+0x1f38], R27 ;  /* 0x001f381b01007387 */ /* 0x000fe20000100800 */
[----:B--2---:R-:W-:Y:S03]  /*1b700*/  HMMA.16816.F32.BF16 R4, R12, R4, R20 ;  /* 0x000000040c04723c */ /* 0x004fe60000041814 */
[----:B------:R-:W4:-:S15]  /*1b710*/  LDL.LU.64 R20, [R1+0x2298] ;  /* 0x0022980001147983 */ /* 0x000f1e0000300a00 */
[----:B------:R-:W-:-:S05]  /*1b720*/  NOP ;  /* 0x0000000000007918 */ /* 0x000fca0000000000 */
[----:B------:R-:W-:Y:S04]  /*1b730*/  STL.64 [R1+0x270], R4 ;  /* 0x0002700401007387 */ /* 0x000fe80000100a00 */
[----:B------:R4:W-:Y:S01]  /*1b740*/  STL [R1+0x278], R6 ;  /* 0x0002780601007387 */ /* 0x0009e20000100800 */
[----:B------:R-:W-:-:S05]  /*1b750*/  IMAD.MOV.U32 R29, RZ, RZ, R7 ;  /* 0x000000ffff1d7224 */ /* 0x000fca00078e0007 */
[----:B------:R-:W-:Y:S01]  /*1b760*/  STL [R1+0x1f40], R29 ;  /* 0x001f401d01007387 */ /* 0x000fe20000100800 */
[----:B----4-:R-:W-:-:S15]  /*1b770*/  HMMA.16816.F32.BF16 R4, R12, R20, R8 ;  /* 0x000000140c04723c */ /* 0x010fde0000041808 */
[----:B------:R-:W-:-:S08]  /*1b780*/  NOP ;  /* 0x0000000000007918 */ /* 0x000fd00000000000 */
[----:B------:R-:W-:Y:S04]  /*1b790*/  STL [R1+0x260], R4 ;  /* 0x0002600401007387 */ /* 0x000fe80000100800 */
[----:B------:R-:W-:Y:S04]  /*1b7a0*/  STL [R1+0x26c], R7 ;  /* 0x00026c0701007387 */ /* 0x000fe80000100800 */
[----:B------:R-:W2:Y:S04]  /*1b7b0*/  LDL.LU.64 R20, [R1+0x230] ;  /* 0x0002300001147983 */ /* 0x000ea80000300a00 */
[----:B------:R-:W3:Y:S01]  /*1b7c0*/  LDL.LU.64 R22, [R1+0x238] ;  /* 0x0002380001167983 */ /* 0x000ee20000300a00 */
[----:B------:R-:W-:-:S02]  /*1b7d0*/  IMAD.MOV.U32 R26, RZ, RZ, R5 ;  /* 0x000000ffff1a7224 */ /* 0x000fc400078e0005 */
[----:B------:R-:W-:Y:S02]  /*1b7e0*/  IMAD.MOV.U32 R27, RZ, RZ, R6 ;  /* 0x000000ffff1b7224 */ /* 0x000fe400078e0006 */
[----:B------:R-:W0:Y:S04]  /*1b7f0*/  LDSM.16.MT88.4 R4, [R3+UR4] ;  /* 0x000000040304783b */ /* 0x000e280008004200 */
[----:B---3--:R-:W-:Y:S04]  /*1b800*/  STL.64 [R1+0x2290], R22 ;  /* 0x0022901601007387 */ /* 0x008fe80000100a00 */
[----:B--2---:R1:W-:Y:S04]  /*1b810*/  STL.64 [R1+0x2288], R20 ;  /* 0x0022881401007387 */ /* 0x0043e80000100a00 */
[----:B-1----:R-:W2:Y:S04]  /*1b820*/  LDL.LU.64 R20, [R1+0x240] ;  /* 0x0002400001147983 */ /* 0x002ea80000300a00 */
[----:B------:R-:W2:Y:S01]  /*1b830*/  LDL.LU.64 R22, [R1+0x248] ;  /* 0x0002480001167983 */ /* 0x000ea20000300a00 */
[----:B------:R-:W-:-:S02]  /*1b840*/  IMAD.MOV.U32 R16, RZ, RZ, R2 ;  /* 0x000000ffff107224 */ /* 0x000fc400078e0002 */
[----:B------:R-:W-:Y:S01]  /*1b850*/  IMAD.MOV.U32 R17, RZ, RZ, R0 ;  /* 0x000000ffff117224 */ /* 0x000fe200078e0000 */
[----:B------:R-:W3:Y:S04]  /*1b860*/  LDL.LU.64 R8, [R1+0x1a0] ;  /* 0x0001a00001087983 */ /* 0x000ee80000300a00 */
[----:B------:R-:W3:Y:S04]  /*1b870*/  LDL.LU.64 R10, [R1+0x1a8] ;  /* 0x0001a800010a7983 */ /* 0x000ee80000300a00 */
[----:B------:R-:W-:Y:S04]  /*1b880*/  STL [R1+0x1f48], R26 ;  /* 0x001f481a01007387 */ /* 0x000fe80000100800 */
[----:B------:R-:W-:Y:S04]  /*1b890*/  STL [R1+0x1f44], R27 ;  /* 0x001f441b01007387 */ /* 0x000fe80000100800 */
[----:B0-----:R-:W-:Y:S04]  /*1b8a0*/  STL.64 [R1+0x2178], R6 ;  /* 0x0021780601007387 */ /* 0x001fe80000100a00 */
[----:B------:R0:W-:Y:S04]  /*1b8b0*/  STL.64 [R1+0x2170], R4 ;  /* 0x0021700401007387 */ /* 0x0001e80000100a00 */
[----:B0-----:R-:W4:Y:S01]  /*1b8c0*/  LDL.64 R4, [R1+0x80] ;  /* 0x0000800001047983 */ /* 0x001f220000100a00 */
[----:B--2---:R-:W-:Y:S03]  /*1b8d0*/  HMMA.16816.F32.BF16 R16, R12, R16, R20 ;  /* 0x000000100c10723c */ /* 0x004fe60000041814 */
[----:B------:R-:W4:Y:S04]  /*1b8e0*/  LDL.LU.64 R22, [R1+0x2290] ;  /* 0x0022900001167983 */ /* 0x000f280000300a00 */
[----:B------:R-:W4:-:S15]  /*1b8f0*/  LDL.LU.64 R20, [R1+0x2288] ;  /* 0x0022880001147983 */ /* 0x000f1e0000300a00 */
[----:B------:R-:W-:-:S02]  /*1b900*/  NOP ;  /* 0x0000000000007918 */ /* 0x000fc40000000000 */
[----:B------:R-:W-:Y:S02]  /*1b910*/  IMAD.MOV.U32 R27, RZ, RZ, R17 ;  /* 0x000000ffff1b7224 */ /* 0x000fe400078e0011 */
[----:B------:R-:W-:Y:S02]  /*1b920*/  IMAD.MOV.U32 R26, RZ, RZ, R16 ;  /* 0x000000ffff1a7224 */ /* 0x000fe400078e0010 */
[----:B------:R-:W-:Y:S01]  /*1b930*/  IMAD.MOV.U32 R29, RZ, RZ, R19 ;  /* 0x000000ffff1d7224 */ /* 0x000fe200078e0013 */
[----:B------:R0:W-:Y:S04]  /*1b940*/  STL [R1+0x258], R18 ;  /* 0x0002581201007387 */ /* 0x0001e80000100800 */
[----:B------:R-:W2:Y:S04]  /*1b950*/  LDL.LU.64 R16, [R1+0x2280] ;  /* 0x0022800001107983 */ /* 0x000ea80000300a00 */
[----:B------:R-:W-:Y:S04]  /*1b960*/  STL [R1+0x2054], R27 ;  /* 0x0020541b01007387 */ /* 0x000fe80000100800 */
[----:B------:R-:W-:Y:S04]  /*1b970*/  STL [R1+0x2050], R26 ;  /* 0x0020501a01007387 */ /* 0x000fe80000100800 */
[----:B------:R-:W-:Y:S01]  /*1b980*/  STL [R1+0x2048], R29 ;  /* 0x0020481d01007387 */ /* 0x000fe20000100800 */
[----:B----4-:R-:W-:-:S15]  /*1b990*/  HMMA.16816.F32.BF16 R20, R12, R4, R20 ;  /* 0x000000040c14723c */ /* 0x010fde0000041814 */
[----:B------:R-:W-:-:S08]  /*1b9a0*/  NOP ;  /* 0x0000000000007918 */ /* 0x000fd00000000000 */
[----:B------:R1:W-:Y:S01]  /*1b9b0*/  STL.64 [R1+0x248], R22 ;  /* 0x0002481601007387 */ /* 0x0003e20000100a00 */
[----:B------:R-:W-:Y:S02]  /*1b9c0*/  IMAD.MOV.U32 R19, RZ, RZ, R21 ;  /* 0x000000ffff137224 */ /* 0x000fe400078e0015 */
[----:B0-----:R-:W-:Y:S01]  /*1b9d0*/  IMAD.MOV.U32 R18, RZ, RZ, R20 ;  /* 0x000000ffff127224 */ /* 0x001fe200078e0014 */
[----:B-1----:R-:W2:Y:S04]  /*1b9e0*/  LDL.LU.64 R22, [R1+0x2278] ;  /* 0x0022780001167983 */ /* 0x002ea80000300a00 */
[----:B------:R-:W2:Y:S04]  /*1b9f0*/  LDL.LU.64 R20, [R1+0x2270] ;  /* 0x0022700001147983 */ /* 0x000ea80000300a00 */
[----:B------:R0:W-:Y:S04]  /*1ba00*/  STL.64 [R1+0x2210], R4 ;  /* 0x0022100401007387 */ /* 0x0001e80000100a00 */
[----:B------:R-:W-:Y:S04]  /*1ba10*/  STL [R1+0x2058], R19 ;  /* 0x0020581301007387 */ /* 0x000fe80000100800 */
[----:B------:R-:W-:Y:S04]  /*1ba20*/  STL [R1+0x204c], R18 ;  /* 0x00204c1201007387 */ /* 0x000fe80000100800 */
[----:B0-----:R-:W4:Y:S04]  /*1ba30*/  LDL.LU.64 R4, [R1+0x470] ;  /* 0x0004700001047983 */ /* 0x001f280000300a00 */
[----:B------:R-:W2:Y:S01]  /*1ba40*/  LDL.LU.64 R6, [R1+0x478] ;  /* 0x0004780001067983 */ /* 0x000ea20000300a00 */
[----:B---3--:R-:W-:Y:S03]  /*1ba50*/  HMMA.16816.F32.BF16 R8, R12, R24, R8 ;  /* 0x000000180c08723c */ /* 0x008fe60000041808 */
[----:B------:R-:W0:-:S15]  /*1ba60*/  LDSM.16.MT88.4 R12, [R3+UR4+0x80] ;  /* 0x00008004030c783b */ /* 0x000e1e0008004200 */
[----:B------:R-:W-:-:S05]  /*1ba70*/  NOP ;  /* 0x0000000000007918 */ /* 0x000fca0000000000 */
[----:B------:R-:W-:Y:S04]  /*1ba80*/  STL.64 [R1+0x130], R8 ;  /* 0x0001300801007387 */ /* 0x000fe80000100a00 */
[----:B------:R-:W-:Y:S04]  /*1ba90*/  STL.64 [R1+0x138], R10 ;  /* 0x0001380a01007387 */ /* 0x000fe80000100a00 */
[----:B--2---:R-:W-:Y:S04]  /*1baa0*/  STL.64 [R1+0x2220], R6 ;  /* 0x0022200601007387 */ /* 0x004fe80000100a00 */
[----:B----4-:R1:W-:Y:S04]  /*1bab0*/  STL.64 [R1+0x2218], R4 ;  /* 0x0022180401007387 */ /* 0x0103e80000100a00 */
[----:B-1----:R-:W2:Y:S04]  /*1bac0*/  LDL.64 R4, [R1+0xa0] ;  /* 0x0000a00001047983 */ /* 0x002ea80000100a00 */
[----:B--2---:R1:W-:Y:S04]  /*1bad0*/  STL.64 [R1+0x2230], R4 ;  /* 0x0022300401007387 */ /* 0x0043e80000100a00 */
[----:B-1----:R-:W2:Y:S04]  /*1bae0*/  LDL.64 R4, [R1+0xb0] ;  /* 0x0000b00001047983 */ /* 0x002ea80000100a00 */
[----:B--2---:R1:W-:Y:S04]  /*1baf0*/  STL.64 [R1+0x2248], R4 ;  /* 0x0022480401007387 */ /* 0x0043e80000100a00 */
[----:B-1----:R-:W2:Y:S04]  /*1bb00*/  LDL.64 R4, [R1+0xc0] ;  /* 0x0000c00001047983 */ /* 0x002ea80000100a00 */
[----:B--2---:R1:W-:Y:S04]  /*1bb10*/  STL.64 [R1+0x2260], R4 ;  /* 0x0022600401007387 */ /* 0x0043e80000100a00 */
[----:B-1----:R-:W2:Y:S04]  /*1bb20*/  LDL.64 R4, [R1+0xd0] ;  /* 0x0000d00001047983 */ /* 0x002ea80000100a00 */
[----:B--2---:R1:W-:Y:S04]  /*1bb30*/  STL.64 [R1+0x2268], R4 ;  /* 0x0022680401007387 */ /* 0x0043e80000100a00 */
[----:B-1----:R-:W2:Y:S04]  /*1bb40*/  LDL.LU.64 R4, [R1+0x640] ;  /* 0x0006400001047983 */ /* 0x002ea80000300a00 */
[----:B------:R-:W2:Y:S04]  /*1bb50*/  LDL.LU.64 R6, [R1+0x648] ;  /* 0x0006480001067983 */ /* 0x000ea80000300a00 */
[----:B------:R1:W-:Y:S04]  /*1bb60*/  STL.64 [R1+0x2208], R24 ;  /* 0x0022081801007387 */ /* 0x0003e80000100a00 */
[----:B-1----:R-:W3:Y:S04]  /*1bb70*/  LDL.64 R24, [R1+0x90] ;  /* 0x0000900001187983 */ /* 0x002ee80000100a00 */
[----:B---3--:R1:W-:Y:S04]  /*1bb80*/  STL.64 [R1+0x2228], R24 ;  /* 0x0022281801007387 */ /* 0x0083e80000100a00 */
[----:B-1----:R-:W3:Y:S04]  /*1bb90*/  LDL.LU.64 R24, [R1+0x480] ;  /* 0x0004800001187983 */ /* 0x002ee80000300a00 */
[----:B------:R-:W4:Y:S01]  /*1bba0*/  LDL.LU.64 R26, [R1+0x488] ;  /* 0x00048800011a7983 */ /* 0x000f220000300a00 */
[C---:B--2---:R-:W-:Y:S03]  /*1bbb0*/  HMMA.16816.F32.BF16 R4, R20.reuse, R16, R4 ;  /* 0x000000101404723c */ /* 0x044fe60000041804 */
[----:B----4-:R-:W-:Y:S04]  /*1bbc0*/  STL.64 [R1+0x2240], R26 ;  /* 0x0022401a01007387 */ /* 0x010fe80000100a00 */
[----:B---3--:R1:W-:Y:S04]  /*1bbd0*/  STL.64 [R1+0x2238], R24 ;  /* 0x0022381801007387 */ /* 0x0083e80000100a00 */
[----:B-1----:R-:W2:Y:S04]  /*1bbe0*/  LDL.LU.64 R24, [R1+0x4e0] ;  /* 0x0004e00001187983 */ /* 0x002ea80000300a00 */
[----:B------:R-:W3:Y:S04]  /*1bbf0*/  LDL.LU.64 R26, [R1+0x4e8] ;  /* 0x0004e800011a7983 */ /* 0x000ee80000300a00 */
[----:B---3--:R-:W-:Y:S04]  /*1bc00*/  STL.64 [R1+0x2258], R26 ;  /* 0x0022581a01007387 */ /* 0x008fe80000100a00 */
[----:B--2---:R1:W-:Y:S04]  /*1bc10*/  STL.64 [R1+0x2250], R24 ;  /* 0x0022501801007387 */ /* 0x0043e80000100a00 */
[----:B-1----:R-:W2:Y:S04]  /*1bc20*/  LDL.LU.64 R24, [R1+0x560] ;  /* 0x0005600001187983 */ /* 0x002ea80000300a00 */
[----:B------:R-:W2:Y:S04]  /*1bc30*/  LDL.LU.64 R26, [R1+0x568] ;  /* 0x00056800011a7983 */ /* 0x000ea80000300a00 */
[----:B------:R-:W3:Y:S04]  /*1bc40*/  LDL.LU.64 R8, [R1+0x2e0] ;  /* 0x0002e00001087983 */ /* 0x000ee80000300a00 */
[----:B------:R-:W3:Y:S04]  /*1bc50*/  LDL.LU.64 R10, [R1+0x2e8] ;  /* 0x0002e800010a7983 */ /* 0x000ee80000300a00 */
[----:B0-----:R-:W-:Y:S04]  /*1bc60*/  STL.64 [R1+0x2110], R14 ;  /* 0x0021100e01007387 */ /* 0x001fe80000100a00 */
[----:B------:R0:W-:Y:S04]  /*1bc70*/  STL.64 [R1+0x2108], R12 ;  /* 0x0021080c01007387 */ /* 0x0001e80000100a00 */
[----:B0-----:R-:W4:Y:S04]  /*1bc80*/  LDL.LU.64 R12, [R1+0x220] ;  /* 0x00022000010c7983 */ /* 0x001f280000300a00 */
[----:B------:R-:W4:Y:S04]  /*1bc90*/  LDL.LU.64 R14, [R1+0x228] ;  /* 0x00022800010e7983 */ /* 0x000f280000300a00 */
[----:B------:R0:W-:Y:S04]  /*1bca0*/  STL.64 [R1+0x230], R4 ;  /* 0x0002300401007387 */ /* 0x0001e80000100a00 */
[----:B------:R-:W-:Y:S04]  /*1bcb0*/  STL.64 [R1+0x238], R6 ;  /* 0x0002380601007387 */ /* 0x000fe80000100a00 */
[----:B0-----:R-:W4:Y:S02]  /*1bcc0*/  LDL.LU.64 R4, [R1+0x2268] ;  /* 0x0022680001047983 */ /* 0x001f240000300a00 */
[----:B----4-:R-:W-:-:S15]  /*1bcd0*/  HMMA.16816.F32.BF16 R12, R20, R4, R12 ;  /* 0x00000004140c723c */ /* 0x010fde000004180c */
[----:B------:R-:W-:-:S08]  /*1bce0*/  NOP ;  /* 0x0000000000007918 */ /* 0x000fd00000000000 */
[----:B------:R0:W-:Y:S04]  /*1bcf0*/  STL.64 [R1+0x220], R12 ;  /* 0x0002200c01007387 */ /* 0x0001e80000100a00 */
[----:B------:R1:W-:Y:S01]  /*1bd00*/  STL.64 [R1+0x228], R14 ;  /* 0x0002280e01007387 */ /* 0x0003e20000100a00 */
[----:B0-----:R-:W-:Y:S02]  /*1bd10*/  IMAD.MOV.U32 R13, RZ, RZ, R4 ;  /* 0x000000ffff0d7224 */ /* 0x001fe400078e0004 */
[----:B------:R-:W-:Y:S02]  /*1bd20*/  IMAD.MOV.U32 R12, RZ, RZ, R5 ;  /* 0x000000ffff0c7224 */ /* 0x000fe400078e0005 */
[----:B------:R-:W2:Y:S02]  /*1bd30*/  LDL.LU.64 R4, [R1+0x2260] ;  /* 0x0022600001047983 */ /* 0x000ea40000300a00 */
[----:B--2---:R-:W-:Y:S06]  /*1bd40*/  HMMA.16816.F32.BF16 R24, R20, R4, R24 ;  /* 0x000000041418723c */ /* 0x004fec0000041818 */
[----:B-1----:R-:W-:-:S02]  /*1bd50*/  IMAD.MOV.U32 R15, RZ, RZ, R4 ;  /* 0x000000ffff0f7224 */ /* 0x002fc400078e0004 */
[----:B------:R-:W-:-:S15]  /*1bd60*/  IMAD.MOV.U32 R14, RZ, RZ, R5 ;  /* 0x000000ffff0e7224 */ /* 0x000fde00078e0005 */
[----:B------:R-:W-:Y:S04]  /*1bd70*/  STL.64 [R1+0x210], R24 ;  /* 0x0002101801007387 */ /* 0x000fe80000100a00 */
[----:B------:R0:W-:Y:S04]  /*1bd80*/  STL.64 [R1+0x218], R26 ;  /* 0x0002181a01007387 */ /* 0x0001e80000100a00 */
[----:B0-----:R-:W2:Y:S04]  /*1bd90*/  LDL.LU.64 R26, [R1+0x2258] ;  /* 0x00225800011a7983 */ /* 0x001ea80000300a00 */
[----:B------:R-:W2:Y:S04]  /*1bda0*/  LDL.LU.64 R24, [R1+0x2250] ;  /* 0x0022500001187983 */ /* 0x000ea80000300a00 */
[----:B------:R-:W2:Y:S02]  /*1bdb0*/  LDL.LU.64 R4, [R1+0x2248] ;  /* 0x0022480001047983 */ /* 0x000ea40000300a00 */
[----:B--2---:R-:W-:Y:S06]  /*1bdc0*/  HMMA.16816.F32.BF16 R24, R20, R4, R24 ;  /* 0x000000041418723c */ /* 0x004fec0000041818 */
[----:B------:R-:W-:-:S02]  /*1bdd0*/  IMAD.MOV.U32 R19, RZ, RZ, R4 ;  /* 0x000000ffff137224 */ /* 0x000fc400078e0004 */
        /* <DEDUP_REMOVED lines=9> */
[----:B------:R0:W-:Y:S04]  /*1be70*/  STL.64 [R1+0x1f0], R24 ;  /* 0x0001f01801007387 */ /* 0x0001e80000100a00 */
[----:B------:R-:W-:Y:S04]  /*1be80*/  STL.64 [R1+0x1f8], R26 ;  /* 0x0001f81a01007387 */ /* 0x000fe80000100a00 */
[----:B0-----:R-:W2:Y:S04]  /*1be90*/  LDL.LU.64 R24, [R1+0x2228] ;  /* 0x0022280001187983 */ /* 0x001ea80000300a00 */
[----:B------:R-:W2:Y:S04]  /*1bea0*/  LDL.LU.64 R6, [R1+0x2220] ;  /* 0x0022200001067983 */ /* 0x000ea80000300a00 */
[----:B------:R-:W2:Y:S02]  /*1beb0*/  LDL.LU.64 R4, [R1+0x2218] ;  /* 0x0022180001047983 */ /* 0x000ea40000300a00 */
[----:B--2---:R-:W-:-:S15]  /*1bec0*/  HMMA.16816.F32.BF16 R4, R20, R24, R4 ;  /* 0x000000181404723c */ /* 0x004fde0000041804 */
[----:B------:R-:W-:-:S08]  /*1bed0*/  NOP ;  /* 0x0000000000007918 */ /* 0x000fd00000000000 */
[----:B------:R0:W-:Y:S04]  /*1bee0*/  STL.64 [R1+0x1e0], R4 ;  /* 0x0001e00401007387 */ /* 0x0001e80000100a00 */
[----:B------:R1:W-:Y:S04]  /*1bef0*/  STL.64 [R1+0x1e8], R6 ;  /* 0x0001e80601007387 */ /* 0x0003e80000100a00 */
[----:B0-----:R-:W3:Y:S01]  /*1bf00*/  LDL.LU.64 R4, [R1+0x2210] ;  /* 0x0022100001047983 */ /* 0x001ee20000300a00 */
[----:B-1----:R-:W-:Y:S02]  /*1bf10*/  IMAD.MOV.U32 R7, RZ, RZ, R24 ;  /* 0x000000ffff077224 */ /* 0x002fe400078e0018 */
[----:B------:R-:W-:-:S02]  /*1bf20*/  IMAD.MOV.U32 R6, RZ, RZ, R25 ;  /* 0x000000ffff067224 */ /* 0x000fc400078e0019 */
[----:B------:R-:W2:Y:S01]  /*1bf30*/  LDL.LU.64 R24, [R1+0x2208] ;  /* 0x0022080001187983 */ /* 0x000ea20000300a00 */
[----:B---3--:R-:W-:Y:S06]  /*1bf40*/  HMMA.16816.F32.BF16 R8, R20, R4, R8 ;  /* 0x000000041408723c */ /* 0x008fec0000041808 */
[----:B------:R0:W-:Y:S02]  /*1bf50*/  STL.64 [R1+0x2180], R4 ;  /* 0x0021800401007387 */ /* 0x0001e40000100a00 */
[----:B0-----:R-:W-:Y:S02]  /*1bf60*/  IMAD.MOV.U32 R4, RZ, RZ, R7 ;  /* 0x000000ffff047224 */ /* 0x001fe400078e0007 */
[----:B------:R-:W-:-:S13]  /*1bf70*/  IMAD.MOV.U32 R5, RZ, RZ, R6 ;  /* 0x000000ffff057224 */ /* 0x000fda00078e0006 */
[----:B------:R0:W-:Y:S04]  /*1bf80*/  STL.64 [R1+0x1d0], R8 ;  /* 0x0001d00801007387 */ /* 0x0001e80000100a00 */
[----:B------:R1:W-:Y:S04]  /*1bf90*/  STL.64 [R1+0x1d8], R10 ;  /* 0x0001d80a01007387 */ /* 0x0003e80000100a00 */
[----:B0-----:R-:W2:Y:S04]  /*1bfa0*/  LDL.LU.64 R8, [R1+0x190] ;  /* 0x0001900001087983 */ /* 0x001ea80000300a00 */
[----:B-1----:R-:W2:Y:S04]  /*1bfb0*/  LDL.LU.64 R10, [R1+0x198] ;  /* 0x00019800010a7983 */ /* 0x002ea80000300a00 */
[----:B------:R0:W-:Y:S04]  /*1bfc0*/  STL.64 [R1+0x2198], R4 ;  /* 0x0021980401007387 */ /* 0x0001e80000100a00 */
[----:B0-----:R-:W3:Y:S04]  /*1bfd0*/  LDL.LU.64 R4, [R1+0x460] ;  /* 0x0004600001047983 */ /* 0x001ee80000300a00 */
[----:B------:R-:W4:Y:S04]  /*1bfe0*/  LDL.LU.64 R6, [R1+0x468] ;  /* 0x0004680001067983 */ /* 0x000f280000300a00 */
[----:B----4-:R-:W-:Y:S04]  /*1bff0*/  STL.64 [R1+0x21a8], R6 ;  /* 0x0021a80601007387 */ /* 0x010fe80000100a00 */
[----:B---3--:R0:W-:Y:S02]  /*1c000*/  STL.64 [R1+0x21a0], R4 ;  /* 0x0021a00401007387 */ /* 0x0081e40000100a00 */
[----:B0-----:R-:W-:-:S02]  /*1c010*/  IMAD.MOV.U32 R4, RZ, RZ, R19 ;  /* 0x000000ffff047224 */ /* 0x001fc400078e0013 */
[----:B------:R-:W-:-:S05]  /*1c020*/  IMAD.MOV.U32 R5, RZ, RZ, R18 ;  /* 0x000000ffff057224 */ /* 0x000fca00078e0012 */
[----:B------:R0:W-:Y:S02]  /*1c030*/  STL.64 [R1+0x21c0], R4 ;  /* 0x0021c00401007387 */ /* 0x0001e40000100a00 */
[----:B0-----:R-:W-:Y:S02]  /*1c040*/  IMAD.MOV.U32 R4, RZ, RZ, R15 ;  /* 0x000000ffff047224 */ /* 0x001fe400078e000f */
[----:B------:R-:W-:-:S05]  /*1c050*/  IMAD.MOV.U32 R5, RZ, RZ, R14 ;  /* 0x000000ffff057224 */ /* 0x000fca00078e000e */
[----:B------:R0:W-:Y:S02]  /*1c060*/  STL.64 [R1+0x21d8], R4 ;  /* 0x0021d80401007387 */ /* 0x0001e40000100a00 */
[----:B0-----:R-:W-:Y:S02]  /*1c070*/  IMAD.MOV.U32 R4, RZ, RZ, R13 ;  /* 0x000000ffff047224 */ /* 0x001fe400078e000d */
[----:B------:R-:W-:-:S05]  /*1c080*/  IMAD.MOV.U32 R5, RZ, RZ, R12 ;  /* 0x000000ffff057224 */ /* 0x000fca00078e000c */
[----:B------:R0:W-:Y:S04]  /*1c090*/  STL.64 [R1+0x21f0], R4 ;  /* 0x0021f00401007387 */ /* 0x0001e80000100a00 */
[----:B0-----:R-:W3:Y:S04]  /*1c0a0*/  LDL.LU.64 R4, [R1+0x630] ;  /* 0x0006300001047983 */ /* 0x001ee80000300a00 */
[----:B------:R-:W3:Y:S04]  /*1c0b0*/  LDL.LU.64 R6, [R1+0x638] ;  /* 0x0006380001067983 */ /* 0x000ee80000300a00 */
[----:B------:R-:W4:Y:S04]  /*1c0c0*/  LDL.LU.64 R12, [R1+0x2b0] ;  /* 0x0002b000010c7983 */ /* 0x000f280000300a00 */
[----:B------:R-:W2:Y:S04]  /*1c0d0*/  LDL.LU.64 R14, [R1+0x2b8] ;  /* 0x0002b800010e7983 */ /* 0x000ea80000300a00 */
[----:B--2---:R-:W-:Y:S04]  /*1c0e0*/  STL.64 [R1+0x2190], R14 ;  /* 0x0021900e01007387 */ /* 0x004fe80000100a00 */
[----:B----4-:R0:W-:Y:S04]  /*1c0f0*/  STL.64 [R1+0x2188], R12 ;  /* 0x0021880c01007387 */ /* 0x0101e80000100a00 */
[----:B0-----:R-:W2:Y:S04]  /*1c100*/  LDL.LU.64 R12, [R1+0x2d0] ;  /* 0x0002d000010c7983 */ /* 0x001ea80000300a00 */
[----:B------:R-:W4:Y:S04]  /*1c110*/  LDL.LU.64 R14, [R1+0x2d8] ;  /* 0x0002d800010e7983 */ /* 0x000f280000300a00 */
[----:B----4-:R-:W-:Y:S04]  /*1c120*/  STL.64 [R1+0x21b8], R14 ;  /* 0x0021b80e01007387 */ /* 0x010fe80000100a00 */
[----:B--2---:R0:W-:Y:S04]  /*1c130*/  STL.64 [R1+0x21b0], R12 ;  /* 0x0021b00c01007387 */ /* 0x0041e80000100a00 */
[----:B0-----:R-:W2:Y:S04]  /*1c140*/  LDL.LU.64 R12, [R1+0x4d0] ;  /* 0x0004d000010c7983 */ /* 0x001ea80000300a00 */
[----:B------:R-:W4:Y:S04]  /*1c150*/  LDL.LU.64 R14, [R1+0x4d8] ;  /* 0x0004d800010e7983 */ /* 0x000f280000300a00 */
[----:B----4-:R-:W-:Y:S04]  /*1c160*/  STL.64 [R1+0x21d0], R14 ;  /* 0x0021d00e01007387 */ /* 0x010fe80000100a00 */
[----:B--2---:R0:W-:Y:S04]  /*1c170*/  STL.64 [R1+0x21c8], R12 ;  /* 0x0021c80c01007387 */ /* 0x0041e80000100a00 */
[----:B0-----:R-:W2:Y:S04]  /*1c180*/  LDL.LU.64 R12, [R1+0x550] ;  /* 0x00055000010c7983 */ /* 0x001ea80000300a00 */
[----:B------:R-:W4:Y:S01]  /*1c190*/  LDL.LU.64 R14, [R1+0x558] ;  /* 0x00055800010e7983 */ /* 0x000f220000300a00 */
[----:B------:R-:W-:Y:S03]  /*1c1a0*/  HMMA.16816.F32.BF16 R20, R20, R24, R8 ;  /* 0x000000181414723c */ /* 0x000fe60000041808 */
[----:B----4-:R-:W-:Y:S04]  /*1c1b0*/  STL.64 [R1+0x21e8], R14 ;  /* 0x0021e80e01007387 */ /* 0x010fe80000100a00 */
[----:B--2---:R0:W-:Y:S04]  /*1c1c0*/  STL.64 [R1+0x21e0], R12 ;  /* 0x0021e00c01007387 */ /* 0x0041e80000100a00 */
[----:B0-----:R-:W2:Y:S04]  /*1c1d0*/  LDL.LU.64 R12, [R1+0x5c0] ;  /* 0x0005c000010c7983 */ /* 0x001ea80000300a00 */
[----:B------:R-:W2:Y:S04]  /*1c1e0*/  LDL.LU.64 R14, [R1+0x5c8] ;  /* 0x0005c800010e7983 */ /* 0x000ea80000300a00 */
[----:B------:R-:W3:Y:S04]  /*1c1f0*/  LDL.LU.64 R10, [R1+0x2200] ;  /* 0x00220000010a7983 */ /* 0x000ee80000300a00 */
[----:B------:R-:W3:Y:S04]  /*1c200*/  LDL.LU.64 R8, [R1+0x21f8] ;  /* 0x0021f80001087983 */ /* 0x000ee80000300a00 */
[----:B------:R-:W-:Y:S04]  /*1c210*/  STL.64 [R1+0x50], R20 ;  /* 0x0000501401007387 */ /* 0x000fe80000100a00 */
[----:B------:R-:W-:Y:S04]  /*1c220*/  STL.64 [R1+0x58], R22 ;  /* 0x0000581601007387 */ /* 0x000fe80000100a00 */
[----:B------:R-:W0:Y:S04]  /*1c230*/  LDSM.16.MT88.4 R20, [R3+UR4+0x100] ;  /* 0x000100040314783b */ /* 0x000e280008004200 */
[----:B0-----:R-:W-:Y:S04]  /*1c240*/  STL.64 [R1+0x20c0], R22 ;  /* 0x0020c01601007387 */ /* 0x001fe80000100a00 */
[----:B------:R-:W-:Y:S01]  /*1c250*/  STL.64 [R1+0x20b8], R20 ;  /* 0x0020b81401007387 */ /* 0x000fe20000100a00 */
[----:B---3--:R-:W-:-:S15]  /*1c260*/  HMMA.16816.F32.BF16 R4, R8, R16, R4 ;  /* 0x000000100804723c */ /* 0x008fde0000041804 */
[----:B------:R-:W-:-:S08]  /*1c270*/  NOP ;  /* 0x0000000000007918 */ /* 0x000fd00000000000 */
[----:B------:R0:W-:Y:S04]  /*1c280*/  STL.64 [R1+0x40], R4 ;  /* 0x0000400401007387 */ /* 0x0001e80000100a00 */
[----:B------:R2:W-:Y:S04]  /*1c290*/  STL.64 [R1+0x48], R6 ;  /* 0x0000480601007387 */ /* 0x0005e80000100a00 */
[----:B0-----:R-:W2:Y:S02]  /*1c2a0*/  LDL.LU.64 R4, [R1+0x21f0] ;  /* 0x0021f00001047983 */ /* 0x001ea40000300a00 */
[----:B--2---:R-:W-:Y:S02]  /*1c2b0*/  HMMA.16816.F32.BF16 R4, R8, R4, R12 ;  /* 0x000000040804723c */ /* 0x004fe4000004180c */
[----:B------:R-:W2:Y:S04]  /*1c2c0*/  LDL.LU.64 R14, [R1+0x21e8] ;  /* 0x0021e800010e7983 */ /* 0x000ea80000300a00 */
[----:B------:R-:W2:-:S15]  /*1c2d0*/  LDL.LU.64 R12, [R1+0x21e0] ;  /* 0x0021e000010c7983 */ /* 0x000e9e0000300a00 */
[----:B------:R-:W-:-:S02]  /*1c2e0*/  NOP ;  /* 0x0000000000007918 */ /* 0x000fc40000000000 */
        /* <DEDUP_REMOVED lines=14> */
[----:B------:R-:W-:Y:S04]  /*1c3d0*/  STL.64 [R1+0x1c0], R4 ;  /* 0x0001c00401007387 */ /* 0x000fe80000100a00 */
[----:B------:R0:W-:Y:S04]  /*1c3e0*/  STL.64 [R1+0x1c8], R6 ;  /* 0x0001c80601007387 */ /* 0x0001e80000100a00 */
[----:B0-----:R-:W3:Y:S04]  /*1c3f0*/  LDL.LU.64 R6, [R1+0x21a8] ;  /* 0x0021a80001067983 */ /* 0x001ee80000300a00 */
[----:B------:R-:W3:Y:S01]  /*1c400*/  LDL.LU.64 R4, [R1+0x21a0] ;  /* 0x0021a00001047983 */ /* 0x000ee20000300a00 */
[----:B------:R-:W-:-:S02]  /*1c410*/  IMAD.MOV.U32 R20, RZ, RZ, R2 ;  /* 0x000000ffff147224 */ /* 0x000fc400078e0002 */
[----:B------:R-:W-:-:S07]  /*1c420*/  IMAD.MOV.U32 R21, RZ, RZ, R0 ;  /* 0x000000ffff157224 */ /* 0x000fce00078e0000 */
[----:B---3--:R-:W-:-:S15]  /*1c430*/  HMMA.16816.F32.BF16 R4, R8, R20, R4 ;  /* 0x000000140804723c */ /* 0x008fde0000041804 */
[----:B------:R-:W-:-:S08]  /*1c440*/  NOP ;  /* 0x0000000000007918 */ /* 0x000fd00000000000 */
[----:B------:R0:W-:Y:S04]  /*1c450*/  STL.64 [R1+0x1b0], R4 ;  /* 0x0001b00401007387 */ /* 0x0001e80000100a00 */
[----:B------:R-:W-:Y:S04]  /*1c460*/  STL.64 [R1+0x1b8], R6 ;  /* 0x0001b80601007387 */ /* 0x000fe80000100a00 */
[----:B0-----:R-:W2:Y:S04]  /*1c470*/  LDL.LU.64 R4, [R1+0x2198] ;  /* 0x0021980001047983 */ /* 0x001ea80000300a00 */
[----:B------:R0:W-:Y:S04]  /*1c480*/  STL.64 [R1+0x2158], R20 ;  /* 0x0021581401007387 */ /* 0x0001e80000100a00 */
[----:B0-----:R-:W3:Y:S04]  /*1c490*/  LDL.LU.64 R20, [R1+0x2c0] ;  /* 0x0002c00001147983 */ /* 0x001ee80000300a00 */
[----:B------:R-:W3:Y:S01]  /*1c4a0*/  LDL.LU.64 R22, [R1+0x2c8] ;  /* 0x0002c80001167983 */ /* 0x000ee20000300a00 */
[----:B--2---:R-:W-:Y:S03]  /*1c4b0*/  HMMA.16816.F32.BF16 R4, R8, R4, R12 ;  /* 0x000000040804723c */ /* 0x004fe6000004180c */
[----:B------:R-:W2:Y:S04]  /*1c4c0*/  LDL.LU.64 R14, [R1+0x2190] ;  /* 0x00219000010e7983 */ /* 0x000ea80000300a00 */
[----:B------:R-:W2:-:S15]  /*1c4d0*/  LDL.LU.64 R12, [R1+0x2188] ;  /* 0x00218800010c7983 */ /* 0x000e9e0000300a00 */
[----:B------:R-:W-:-:S01]  /*1c4e0*/  NOP ;  /* 0x0000000000007918 */ /* 0x000fc20000000000 */
[----:B------:R0:W-:Y:S04]  /*1c4f0*/  STL.64 [R1+0x1a0], R4 ;  /* 0x0001a00401007387 */ /* 0x0001e80000100a00 */
[----:B------:R1:W-:Y:S04]  /*1c500*/  STL.64 [R1+0x1a8], R6 ;  /* 0x0001a80601007387 */ /* 0x0003e80000100a00 */
[----:B0-----:R-:W3:Y:S02]  /*1c510*/  LDL.LU.64 R4, [R1+0x2180] ;  /* 0x0021800001047983 */ /* 0x001ee40000300a00 */
[C---:B---3--:R-:W-:Y:S06]  /*1c520*/  HMMA.16816.F32.BF16 R20, R8.reuse, R4, R20 ;  /* 0x000000040814723c */ /* 0x048fec0000041814 */
[----:B--2---:R-:W-:Y:S01]  /*1c530*/  HMMA.16816.F32.BF16 R8, R8, R24, R12 ;  /* 0x000000180808723c */ /* 0x004fe2000004180c */
[----:B------:R-:W-:-:S02]  /*1c540*/  IMAD.MOV.U32 R2, RZ, RZ, R4 ;  /* 0x000000ffff027224 */ /* 0x000fc400078e0004 */
[----:B------:R-:W-:-:S14]  /*1c550*/  IMAD.MOV.U32 R0, RZ, RZ, R5 ;  /* 0x000000ffff007224 */ /* 0x000fdc00078e0005 */
[----:B------:R-:W-:Y:S04]  /*1c560*/  STL.64 [R1+0x190], R20 ;  /* 0x0001901401007387 */ /* 0x000fe80000100a00 */
[----:B------:R-:W-:Y:S04]  /*1c570*/  STL.64 [R1+0x198], R22 ;  /* 0x0001981601007387 */ /* 0x000fe80000100a00 */
[----:B-1----:R-:W2:Y:S04]  /*1c580*/  LDL.LU.64 R6, [R1+0x2178] ;  /* 0x0021780001067983 */ /* 0x002ea80000300a00 */
[----:B------:R-:W2:Y:S04]  /*1c590*/  LDL.LU.64 R4, [R1+0x2170] ;  /* 0x0021700001047983 */ /* 0x000ea80000300a00 */
[----:B------:R0:W-:Y:S04]  /*1c5a0*/  STL.64 [R1+0x2118], R24 ;  /* 0x0021181801007387 */ /* 0x0001e80000100a00 */
[----:B0-----:R-:W3:Y:S04]  /*1c5b0*/  LDL.64 R24, [R1+0xd0] ;  /* 0x0000d00001187983 */ /* 0x001ee80000100a00 */
[----:B------:R-:W-:Y:S04]  /*1c5c0*/  STL.64 [R1+0x10], R8 ;  /* 0x0000100801007387 */ /* 0x000fe80000100a00 */
[----:B------:R-:W-:Y:S04]  /*1c5d0*/  STL.64 [R1+0x18], R10 ;  /* 0x0000180a01007387 */ /* 0x000fe80000100a00 */
[----:B------:R-:W0:Y:S04]  /*1c5e0*/  LDSM.16.MT88.4 R8, [R3+UR4+0x180] ;  /* 0x000180040308783b */ /* 0x000e280008004200 */
[----:B0-----:R-:W-:Y:S04]  /*1c5f0*/  STL.64 [R1+0x2040], R10 ;  /* 0x0020400a01007387 */ /* 0x001fe80000100a00 */
[----:B------:R-:W-:Y:S04]  /*1c600*/  STL.64 [R1+0x2038], R8 ;  /* 0x0020380801007387 */ /* 0x000fe80000100a00 */
[----:B------:R-:W4:Y:S04]  /*1c610*/  LDL.LU.64 R20, [R1+0x580] ;  /* 0x0005800001147983 */ /* 0x000f280000300a00 */
[----:B------:R-:W2:Y:S04]  /*1c620*/  LDL.LU.64 R22, [R1+0x588] ;  /* 0x0005880001167983 */ /* 0x000ea80000300a00 */
[----:B--2---:R-:W-:Y:S04]  /*1c630*/  STL.64 [R1+0x2168], R22 ;  /* 0x0021681601007387 */ /* 0x004fe80000100a00 */
[----:B----4-:R0:W-:Y:S04]  /*1c640*/  STL.64 [R1+0x2160], R20 ;  /* 0x0021601401007387 */ /* 0x0101e80000100a00 */
[----:B0-----:R-:W3:Y:S04]  /*1c650*/  LDL.LU.64 R20, [R1+0x5e0] ;  /* 0x0005e00001147983 */ /* 0x001ee80000300a00 */
[----:B------:R-:W3:Y:S04]  /*1c660*/  LDL.LU.64 R22, [R1+0x5e8] ;  /* 0x0005e80001167983 */ /* 0x000ee80000300a00 */
[----:B------:R-:W2:Y:S04]  /*1c670*/  LDL.LU.64 R12, [R1+0x490] ;  /* 0x00049000010c7983 */ /* 0x000ea80000300a00 */
[----:B------:R-:W4:Y:S01]  /*1c680*/  LDL.LU.64 R14, [R1+0x498] ;  /* 0x00049800010e7983 */ /* 0x000f220000300a00 */
[----:B------:R-:W-:-:S03]  /*1c690*/  IMAD.MOV.U32 R8, RZ, RZ, R2 ;  /* 0x000000ffff087224 */ /* 0x000fc600078e0002 */
[----:B----4-:R-:W-:Y:S04]  /*1c6a0*/  STL.64 [R1+0x2138], R14 ;  /* 0x0021380e01007387 */ /* 0x010fe80000100a00 */
[----:B--2---:R0:W-:Y:S04]  /*1c6b0*/  STL.64 [R1+0x2130], R12 ;  /* 0x0021300c01007387 */ /* 0x0041e80000100a00 */
[----:B0-----:R-:W2:Y:S01]  /*1c6c0*/  LDL.64 R12, [R1+0xb0] ;  /* 0x0000b000010c7983 */ /* 0x001ea20000100a00 */
[----:B------:R-:W-:-:S03]  /*1c6d0*/  IMAD.MOV.U32 R9, RZ, RZ, R0 ;  /* 0x000000ffff097224 */ /* 0x000fc600078e0000 */
[----:B--2---:R0:W-:Y:S04]  /*1c6e0*/  STL.64 [R1+0x2150], R12 ;  /* 0x0021500c01007387 */ /* 0x0041e80000100a00 */
[----:B0-----:R-:W2:Y:S04]  /*1c6f0*/  LDL.64 R12, [R1+0xc0] ;  /* 0x0000c000010c7983 */ /* 0x001ea80000100a00 */
[----:B------:R0:W-:Y:S04]  /*1c700*/  STL.64 [R1+0x2128], R8 ;  /* 0x0021280801007387 */ /* 0x0001e80000100a00 */
[----:B0-----:R-:W4:Y:S04]  /*1c710*/  LDL.LU.64 R8, [R1+0x690] ;  /* 0x0006900001087983 */ /* 0x001f280000300a00 */
[----:B------:R-:W4:Y:S02]  /*1c720*/  LDL.LU.64 R10, [R1+0x698] ;  /* 0x00069800010a7983 */ /* 0x000f240000300a00 */
[----:B----4-:R-:W-:-:S15]  /*1c730*/  HMMA.16816.F32.BF16 R8, R4, R16, R8 ;  /* 0x000000100408723c */ /* 0x010fde0000041808 */
[----:B------:R-:W-:-:S08]  /*1c740*/  NOP ;  /* 0x0000000000007918 */ /* 0x000fd00000000000 */
[----:B------:R0:W-:Y:S04]  /*1c750*/  STL.64 [R1+0x170], R8 ;  /* 0x0001700801007387 */ /* 0x0001e80000100a00 */
[----:B------:R1:W-:Y:S04]  /*1c760*/  STL.64 [R1+0x178], R10 ;  /* 0x0001780a01007387 */ /* 0x0003e80000100a00 */
[----:B0-----:R-:W4:Y:S04]  /*1c770*/  LDL.LU.64 R8, [R1+0x3e0] ;  /* 0x0003e00001087983 */ /* 0x001f280000300a00 */
[----:B-1----:R-:W2:Y:S01]  /*1c780*/  LDL.LU.64 R10, [R1+0x3e8] ;  /* 0x0003e800010a7983 */ /* 0x002ea20000300a00 */
[----:B---3--:R-:W-:Y:S03]  /*1c790*/  HMMA.16816.F32.BF16 R20, R4, R24, R20 ;  /* 0x000000180414723c */ /* 0x008fe60000041814 */
[----:B--2---:R-:W-:Y:S04]  /*1c7a0*/  STL.64 [R1+0x2148], R10 ;  /* 0x0021480a01007387 */ /* 0x004fe80000100a00 */
[----:B----4-:R0:W-:Y:S04]  /*1c7b0*/  STL.64 [R1+0x2140], R8 ;  /* 0x0021400801007387 */ /* 0x0101e80000100a00 */
[----:B0-----:R-:W2:Y:S04]  /*1c7c0*/  LDL.LU.64 R8, [R1+0x500] ;  /* 0x0005000001087983 */ /* 0x001ea80000300a00 */
[----:B------:R-:W2:Y:S04]  /*1c7d0*/  LDL.LU.64 R10, [R1+0x508] ;  /* 0x00050800010a7983 */ /* 0x000ea80000300a00 */
[----:B------:R0:W-:Y:S04]  /*1c7e0*/  STL.64 [R1+0x2120], R16 ;  /* 0x0021201001007387 */ /* 0x0001e80000100a00 */
[----:B0-----:R-:W3:Y:S04]  /*1c7f0*/  LDL.64 R16, [R1+0x90] ;  /* 0x0000900001107983 */ /* 0x001ee80000100a00 */
[----:B------:R-:W-:Y:S04]  /*1c800*/  STL.64 [R1+0x160], R20 ;  /* 0x0001601401007387 */ /* 0x000fe80000100a00 */
[----:B------:R0:W-:Y:S04]  /*1c810*/  STL.64 [R1+0x168], R22 ;  /* 0x0001681601007387 */ /* 0x0001e80000100a00 */
[----:B0-----:R-:W4:Y:S04]  /*1c820*/  LDL.LU.64 R22, [R1+0x2168] ;  /* 0x0021680001167983 */ /* 0x001f280000300a00 */
[----:B------:R-:W4:Y:S01]  /*1c830*/  LDL.LU.64 R20, [R1+0x2160] ;  /* 0x0021600001147983 */ /* 0x000f220000300a00 */
[----:B------:R-:W-:-:S02]  /*1c840*/  IMAD.MOV.U32 R18, RZ, RZ, R24 ;  /* 0x000000ffff127224 */ /* 0x000fc400078e0018 */
[----:B------:R-:W-:Y:S02]  /*1c850*/  IMAD.MOV.U32 R3, RZ, RZ, R25 ;  /* 0x000000ffff037224 */ /* 0x000fe400078e0019 */
[----:B------:R-:W3:Y:S04]  /*1c860*/  LDL.LU.64 R24, [R1+0x3d0] ;  /* 0x0003d00001187983 */ /* 0x000ee80000300a00 */
[----:B------:R-:W3:Y:S01]  /*1c870*/  LDL.LU.64 R26, [R1+0x3d8] ;  /* 0x0003d800011a7983 */ /* 0x000ee20000300a00 */
[----:B------:R-:W-:Y:S01]  /*1c880*/  IMAD.MOV.U32 R19, RZ, RZ, R13 ;  /* 0x000000ffff137224 */ /* 0x000fe200078e000d */
[----:B----4-:R-:W-:-:S15]  /*1c890*/  HMMA.16816.F32.BF16 R20, R4, R12, R20 ;  /* 0x0000000c0414723c */ /* 0x010fde0000041814 */
[----:B------:R-:W-:-:S08]  /*1c8a0*/  NOP ;  /* 0x0000000000007918 */ /* 0x000fd00000000000 */
[----:B------:R0:W-:Y:S04]  /*1c8b0*/  STL.64 [R1+0x150], R20 ;  /* 0x0001501401007387 */ /* 0x0001e80000100a00 */
[----:B------:R1:W-:Y:S04]  /*1c8c0*/  STL.64 [R1+0x158], R22 ;  /* 0x0001581601007387 */ /* 0x0003e80000100a00 */
[----:B0-----:R-:W4:Y:S01]  /*1c8d0*/  LDL.LU.64 R20, [R1+0x2158] ;  /* 0x0021580001147983 */ /* 0x001f220000300a00 */
[----:B-1----:R-:W-:-:S03]  /*1c8e0*/  IMAD.MOV.U32 R22, RZ, RZ, R12 ;  /* 0x000000ffff167224 */ /* 0x002fc600078e000c */
[----:B------:R-:W2:Y:S02]  /*1c8f0*/  LDL.LU.64 R12, [R1+0x2150] ;  /* 0x00215000010c7983 */ /* 0x000ea40000300a00 */
[----:B--2---:R-:W-:Y:S06]  /*1c900*/  HMMA.16816.F32.BF16 R8, R4, R12, R8 ;  /* 0x0000000c0408723c */ /* 0x004fec0000041808 */
[----:B------:R-:W-:Y:S02]  /*1c910*/  IMAD.MOV.U32 R2, RZ, RZ, R12 ;  /* 0x000000ffff027224 */ /* 0x000fe400078e000c */
[----:B------:R-:W-:-:S15]  /*1c920*/  IMAD.MOV.U32 R0, RZ, RZ, R13 ;  /* 0x000000ffff007224 */ /* 0x000fde00078e000d */
[----:B------:R-:W-:Y:S04]  /*1c930*/  STL.64 [R1+0x2e0], R8 ;  /* 0x0002e00801007387 */ /* 0x000fe80000100a00 */
[----:B------:R0:W-:Y:S04]  /*1c940*/  STL.64 [R1+0x2e8], R10 ;  /* 0x0002e80a01007387 */ /* 0x0001e80000100a00 */
[----:B0-----:R-:W3:Y:S04]  /*1c950*/  LDL.LU.64 R10, [R1+0x2148] ;  /* 0x00214800010a7983 */ /* 0x001ee80000300a00 */
[----:B------:R-:W3:Y:S04]  /*1c960*/  LDL.LU.64 R8, [R1+0x2140] ;  /* 0x0021400001087983 */ /* 0x000ee80000300a00 */
[----:B------:R-:W4:Y:S04]  /*1c970*/  LDL.LU.64 R14, [R1+0x2138] ;  /* 0x00213800010e7983 */ /* 0x000f280000300a00 */
[----:B------:R-:W4:Y:S02]  /*1c980*/  LDL.LU.64 R12, [R1+0x2130] ;  /* 0x00213000010c7983 */ /* 0x000f240000300a00 */
[C---:B----4-:R-:W-:Y:S06]  /*1c990*/  HMMA.16816.F32.BF16 R12, R4.reuse, R20, R12 ;  /* 0x00000014040c723c */ /* 0x050fec000004180c */
[----:B---3--:R-:W-:-:S15]  /*1c9a0*/  HMMA.16816.F32.BF16 R8, R4, R16, R8 ;  /* 0x000000100408723c */ /* 0x008fde0000041808 */
[----:B------:R-:W-:-:S02]  /*1c9b0*/  NOP ;  /* 0x0000000000007918 */ /* 0x000fc40000000000 */
[----:B------:R0:W-:Y:S04]  /*1c9c0*/  STL.64 [R1+0x2d0], R12 ;  /* 0x0002d00c01007387 */ /* 0x0001e80000100a00 */
[----:B------:R1:W-:Y:S04]  /*1c9d0*/  STL.64 [R1+0x2d8], R14 ;  /* 0x0002d80e01007387 */ /* 0x0003e80000100a00 */
[----:B0-----:R-:W2:Y:S04]  /*1c9e0*/  LDL.LU.64 R12, [R1+0x380] ;  /* 0x00038000010c7983 */ /* 0x001ea80000300a00 */
[----:B-1----:R-:W2:Y:S04]  /*1c9f0*/  LDL.LU.64 R14, [R1+0x388] ;  /* 0x00038800010e7983 */ /* 0x002ea80000300a00 */
[----:B------:R0:W-:Y:S02]  /*1ca00*/  STL.64 [R1+0x20e0], R20 ;  /* 0x0020e01401007387 */ /* 0x0001e40000100a00 */
[----:B0-----:R-:W-:-:S02]  /*1ca10*/  IMAD.MOV.U32 R20, RZ, RZ, R22 ;  /* 0x000000ffff147224 */ /* 0x001fc400078e0016 */
[----:B------:R-:W-:-:S05]  /*1ca20*/  IMAD.MOV.U32 R21, RZ, RZ, R19 ;  /* 0x000000ffff157224 */ /* 0x000fca00078e0013 */
[----:B------:R-:W-:Y:S04]  /*1ca30*/  STL.64 [R1+0x20f0], R20 ;  /* 0x0020f01401007387 */ /* 0x000fe80000100a00 */
[----:B------:R0:W-:Y:S04]  /*1ca40*/  STL.64 [R1+0x2c0], R8 ;  /* 0x0002c00801007387 */ /* 0x0001e80000100a00 */
[----:B------:R1:W-:Y:S04]  /*1ca50*/  STL.64 [R1+0x2c8], R10 ;  /* 0x0002c80a01007387 */ /* 0x0003e80000100a00 */
[----:B0-----:R-:W3:Y:S01]  /*1ca60*/  LDL.LU.64 R8, [R1+0x2128] ;  /* 0x0021280001087983 */ /* 0x001ee20000300a00 */
[----:B------:R-:W-:-:S02]  /*1ca70*/  IMAD.MOV.U32 R21, RZ, RZ, R3 ;  /* 0x000000ffff157224 */ /* 0x000fc400078e0003 */
[----:B-1----:R-:W-:Y:S02]  /*1ca80*/  IMAD.MOV.U32 R10, RZ, RZ, R16 ;  /* 0x000000ffff0a7224 */ /* 0x002fe400078e0010 */
[----:B------:R-:W-:Y:S02]  /*1ca90*/  IMAD.MOV.U32 R3, RZ, RZ, R17 ;  /* 0x000000ffff037224 */ /* 0x000fe400078e0011 */
[----:B------:R-:W4:Y:S01]  /*1caa0*/  LDL.LU.64 R16, [R1+0x2120] ;  /* 0x0021200001107983 */ /* 0x000f220000300a00 */
[----:B---3--:R-:W-:-:S15]  /*1cab0*/  HMMA.16816.F32.BF16 R24, R4, R8, R24 ;  /* 0x000000080418723c */ /* 0x008fde0000041818 */
[----:B------:R-:W-:-:S08]  /*1cac0*/  NOP ;  /* 0x0000000000007918 */ /* 0x000fd00000000000 */
[----:B------:R0:W-:Y:S04]  /*1cad0*/  STL.64 [R1+0x2b0], R24 ;  /* 0x0002b01801007387 */ /* 0x0001e80000100a00 */
[----:B------:R-:W-:Y:S04]  /*1cae0*/  STL.64 [R1+0x2b8], R26 ;  /* 0x0002b81a01007387 */ /* 0x000fe80000100a00 */
[----:B0-----:R-:W2:Y:S04]  /*1caf0*/  LDL.LU.64 R24, [R1+0x2118] ;  /* 0x0021180001187983 */ /* 0x001ea80000300a00 */
[----:B------:R0:W-:Y:S02]  /*1cb00*/  STL.64 [R1+0x20d0], R8 ;  /* 0x0020d00801007387 */ /* 0x0001e40000100a00 */
[----:B0-----:R-:W-:-:S02]  /*1cb10*/  IMAD.MOV.U32 R8, RZ, RZ, R10 ;  /* 0x000000ffff087224 */ /* 0x001fc400078e000a */
[----:B------:R-:W-:-:S05]  /*1cb20*/  IMAD.MOV.U32 R9, RZ, RZ, R3 ;  /* 0x000000ffff097224 */ /* 0x000fca00078e0003 */
[----:B------:R0:W-:Y:S04]  /*1cb30*/  STL.64 [R1+0x20e8], R8 ;  /* 0x0020e80801007387 */ /* 0x0001e80000100a00 */
[----:B0-----:R-:W3:Y:S04]  /*1cb40*/  LDL.LU.64 R8, [R1+0x530] ;  /* 0x0005300001087983 */ /* 0x001ee80000300a00 */
[----:B------:R-:W4:Y:S01]  /*1cb50*/  LDL.LU.64 R10, [R1+0x538] ;  /* 0x00053800010a7983 */ /* 0x000f220000300a00 */
[----:B--2---:R-:W-:Y:S03]  /*1cb60*/  HMMA.16816.F32.BF16 R4, R4, R24, R12 ;  /* 0x000000180404723c */ /* 0x004fe6000004180c */
[----:B----4-:R-:W-:Y:S04]  /*1cb70*/  STL.64 [R1+0x2100], R10 ;  /* 0x0021000a01007387 */ /* 0x010fe80000100a00 */
[----:B---3--:R0:W-:Y:S04]  /*1cb80*/  STL.64 [R1+0x20f8], R8 ;  /* 0x0020f80801007387 */ /* 0x0081e80000100a00 */
[----:B0-----:R-:W2:Y:S04]  /*1cb90*/  LDL.LU.64 R8, [R1+0x5b0] ;  /* 0x0005b00001087983 */ /* 0x001ea80000300a00 */
[----:B------:R-:W2:Y:S04]  /*1cba0*/  LDL.LU.64 R10, [R1+0x5b8] ;  /* 0x0005b800010a7983 */ /* 0x000ea80000300a00 */
[----:B------:R-:W2:Y:S04]  /*1cbb0*/  LDL.LU.64 R14, [R1+0x2110] ;  /* 0x00211000010e7983 */ /* 0x000ea80000300a00 */
[----:B------:R-:W2:Y:S04]  /*1cbc0*/  LDL.LU.64 R12, [R1+0x2108] ;  /* 0x00210800010c7983 */ /* 0x000ea80000300a00 */
[----:B------:R0:W-:Y:S04]  /*1cbd0*/  STL.64 [R1+0x140], R4 ;  /* 0x0001400401007387 */ /* 0x0001e80000100a00 */
[----:B------:R1:W-:Y:S04]  /*1cbe0*/  STL.64 [R1+0x148], R6 ;  /* 0x0001480601007387 */ /* 0x0003e80000100a00 */
[----:B0-----:R-:W3:Y:S04]  /*1cbf0*/  LDL.LU.64 R4, [R1+0x620] ;  /* 0x0006200001047983 */ /* 0x001ee80000300a00 */
[----:B-1----:R-:W3:Y:S01]  /*1cc00*/  LDL.LU.64 R6, [R1+0x628] ;  /* 0x0006280001067983 */ /* 0x002ee20000300a00 */
[----:B------:R-:W-:-:S03]  /*1cc10*/  IMAD.MOV.U32 R20, RZ, RZ, R18 ;  /* 0x000000ffff147224 */ /* 0x000fc600078e0012 */
[----:B------:R-:W-:Y:S04]  /*1cc20*/  STL.64 [R1+0x20c8], R24 ;  /* 0x0020c81801007387 */ /* 0x000fe80000100a00 */
[C---:B--2---:R-:W-:Y:S06]  /*1cc30*/  HMMA.16816.F32.BF16 R20, R12.reuse, R20, R8 ;  /* 0x000000140c14723c */ /* 0x044fec0000041808 */
[----:B---3--:R-:W-:-:S15]  /*1cc40*/  HMMA.16816.F32.BF16 R4, R12, R16, R4 ;  /* 0x000000100c04723c */ /* 0x008fde0000041804 */
[----:B------:R-:W-:-:S08]  /*1cc50*/  NOP ;  /* 0x0000000000007918 */ /* 0x000fd00000000000 */
[----:B------:R0:W-:Y:S04]  /*1cc60*/  STL.64 [R1+0x120], R4 ;  /* 0x0001200401007387 */ /* 0x0001e80000100a00 */
[----:B------:R1:W-:Y:S04]  /*1cc70*/  STL.64 [R1+0x128], R6 ;  /* 0x0001280601007387 */ /* 0x0003e80000100a00 */
[----:B0-----:R-:W2:Y:S04]  /*1cc80*/  LDL.LU.64 R4, [R1+0x3f0] ;  /* 0x0003f00001047983 */ /* 0x001ea80000300a00 */
[----:B-1----:R-:W2:Y:S04]  /*1cc90*/  LDL.LU.64 R6, [R1+0x3f8] ;  /* 0x0003f80001067983 */ /* 0x002ea80000300a00 */
[----:B------:R0:W-:Y:S04]  /*1cca0*/  STL.64 [R1+0x20d8], R16 ;  /* 0x0020d81001007387 */ /* 0x0001e80000100a00 */
[----:B0-----:R-:W3:Y:S04]  /*1ccb0*/  LDL.LU.64 R16, [R1+0x4c0] ;  /* 0x0004c00001107983 */ /* 0x001ee80000300a00 */
[----:B------:R-:W3:Y:S04]  /*1ccc0*/  LDL.LU.64 R18, [R1+0x4c8] ;  /* 0x0004c80001127983 */ /* 0x000ee80000300a00 */
[----:B------:R-:W4:Y:S04]  /*1ccd0*/  LDL.LU.64 R10, [R1+0x2100] ;  /* 0x00210000010a7983 */ /* 0x000f280000300a00 */
[----:B------:R-:W4:Y:S04]  /*1cce0*/  LDL.LU.64 R8, [R1+0x20f8] ;  /* 0x0020f80001087983 */ /* 0x000f280000300a00 */
[----:B------:R0:W-:Y:S04]  /*1ccf0*/  STL.64 [R1+0x110], R20 ;  /* 0x0001101401007387 */ /* 0x0001e80000100a00 */
[----:B0-----:R-:W4:Y:S01]  /*1cd00*/  LDL.LU.64 R20, [R1+0x20f0] ;  /* 0x0020f00001147983 */ /* 0x001f220000300a00 */
[----:B------:R-:W-:-:S02]  /*1cd10*/  IMAD.MOV.U32 R24, RZ, RZ, R2 ;  /* 0x000000ffff187224 */ /* 0x000fc400078e0002 */
[----:B------:R-:W-:Y:S02]  /*1cd20*/  IMAD.MOV.U32 R25, RZ, RZ, R0 ;  /* 0x000000ffff197224 */ /* 0x000fe400078e0000 */
[----:B------:R-:W-:Y:S02]  /*1cd30*/  IMAD.MOV.U32 R2, RZ, RZ, R22 ;  /* 0x000000ffff027224 */ /* 0x000fe400078e0016 */
[----:B------:R-:W-:-:S05]  /*1cd40*/  IMAD.MOV.U32 R0, RZ, RZ, R23 ;  /* 0x000000ffff007224 */ /* 0x000fca00078e0017 */
[----:B------:R-:W-:Y:S04]  /*1cd50*/  STL [R1+0x1d5c], R0 ;  /* 0x001d5c0001007387 */ /* 0x000fe80000100800 */
[----:B------:R-:W-:Y:S01]  /*1cd60*/  STL [R1+0x1d58], R2 ;  /* 0x001d580201007387 */ /* 0x000fe20000100800 */
[----:B----4-:R-:W-:Y:S03]  /*1cd70*/  HMMA.16816.F32.BF16 R20, R12, R20, R8 ;  /* 0x000000140c14723c */ /* 0x010fe60000041808 */
[----:B------:R-:W4:-:S15]  /*1cd80*/  LDL.LU.64 R8, [R1+0x20e8] ;  /* 0x0020e80001087983 */ /* 0x000f1e0000300a00 */
[----:B------:R-:W-:-:S05]  /*1cd90*/  NOP ;  /* 0x0000000000007918 */ /* 0x000fca0000000000 */
[----:B------:R0:W-:Y:S04]  /*1cda0*/  STL.64 [R1+0x100], R20 ;  /* 0x0001001401007387 */ /* 0x0001e80000100a00 */
[----:B------:R-:W-:Y:S04]  /*1cdb0*/  STL.64 [R1+0x108], R22 ;  /* 0x0001081601007387 */ /* 0x000fe80000100a00 */
[----:B0-----:R-:W2:Y:S01]  /*1cdc0*/  LDL.LU.64 R20, [R1+0x20e0] ;  /* 0x0020e00001147983 */ /* 0x001ea20000300a00 */
[----:B---3--:R-:W-:-:S15]  /*1cdd0*/  HMMA.16816.F32.BF16 R16, R12, R24, R16 ;  /* 0x000000180c10723c */ /* 0x008fde0000041810 */
[----:B------:R-:W-:-:S08]  /*1cde0*/  NOP ;  /* 0x0000000000007918 */ /* 0x000fd00000000000 */
[----:B------:R0:W-:Y:S01]  /*1cdf0*/  STL.64 [R1+0xf0], R16 ;  /* 0x0000f01001007387 */ /* 0x0001e20000100a00 */
[----:B------:R-:W-:Y:S02]  /*1ce00*/  IMAD.MOV.U32 R0, RZ, RZ, R18 ;  /* 0x000000ffff007224 */ /* 0x000fe400078e0012 */
[----:B------:R-:W-:Y:S01]  /*1ce10*/  IMAD.MOV.U32 R2, RZ, RZ, R19 ;  /* 0x000000ffff027224 */ /* 0x000fe200078e0013 */
[----:B0-----:R-:W4:Y:S04]  /*1ce20*/  LDL.LU.64 R16, [R1+0x3c0] ;  /* 0x0003c00001107983 */ /* 0x001f280000300a00 */
[----:B------:R-:W4:Y:S04]  /*1ce30*/  LDL.LU.64 R18, [R1+0x3c8] ;  /* 0x0003c80001127983 */ /* 0x000f280000300a00 */
[----:B------:R-:W3:Y:S04]  /*1ce40*/  LDL.LU.64 R24, [R1+0x3b0] ;  /* 0x0003b00001187983 */ /* 0x000ee80000300a00 */
[----:B------:R-:W3:Y:S04]  /*1ce50*/  LDL.LU.64 R26, [R1+0x3b8] ;  /* 0x0003b800011a7983 */ /* 0x000ee80000300a00 */
[----:B------:R-:W-:Y:S04]  /*1ce60*/  STL [R1+0x1d68], R0 ;  /* 0x001d680001007387 */ /* 0x000fe80000100800 */
[----:B------:R-:W-:Y:S01]  /*1ce70*/  STL [R1+0x1d64], R2 ;  /* 0x001d640201007387 */ /* 0x000fe20000100800 */
[----:B--2---:R-:W-:-:S15]  /*1ce80*/  HMMA.16816.F32.BF16 R4, R12, R20, R4 ;  /* 0x000000140c04723c */ /* 0x004fde0000041804 */
[----:B------:R-:W-:-:S08]  /*1ce90*/  NOP ;  /* 0x0000000000007918 */ /* 0x000fd00000000000 */
[----:B------:R-:W-:Y:S04]  /*1cea0*/  STL.64 [R1+0xe0], R4 ;  /* 0x0000e00401007387 */ /* 0x000fe80000100a00 */
[----:B------:R-:W-:Y:S01]  /*1ceb0*/  STL [R1+0xe8], R6 ;  /* 0x0000e80601007387 */ /* 0x000fe20000100800 */
[----:B------:R-:W-:-:S03]  /*1cec0*/  IMAD.MOV.U32 R3, RZ, RZ, R7 ;  /* 0x000000ffff037224 */ /* 0x000fc600078e0007 */
[----:B------:R-:W0:Y:S04]  /*1ced0*/  LDSM.16.MT88.4 R4, [R28+UR4+0x2000] ;  /* 0x002000041c04783b */ /* 0x000e280008004200 */
[----:B------:R-:W-:Y:S04]  /*1cee0*/  STL [R1+0x1d60], R3 ;  /* 0x001d600301007387 */ /* 0x000fe80000100800 */
[----:B------:R-:W2:Y:S04]  /*1cef0*/  LDL.LU.64 R20, [R1+0x370] ;  /* 0x0003700001147983 */ /* 0x000ea80000300a00 */
[----:B------:R-:W2:Y:S04]  /*1cf00*/  LDL.LU.64 R22, [R1+0x378] ;  /* 0x0003780001167983 */ /* 0x000ea80000300a00 */
[----:B0-----:R-:W-:Y:S04]  /*1cf10*/  STL.64 [R1+0x1fc0], R6 ;  /* 0x001fc00601007387 */ /* 0x001fe80000100a00 */
[----:B------:R0:W-:Y:S04]  /*1cf20*/  STL.64 [R1+0x1fb8], R4 ;  /* 0x001fb80401007387 */ /* 0x0001e80000100a00 */
[----:B0-----:R-:W3:Y:S01]  /*1cf30*/  LDL.LU.64 R4, [R1+0xc0] ;  /* 0x0000c00001047983 */ /* 0x001ee20000300a00 */
[C---:B----4-:R-:W-:Y:S03]  /*1cf40*/  HMMA.16816.F32.BF16 R8, R12.reuse, R8, R16 ;  /* 0x000000080c08723c */ /* 0x050fe60000041810 */
[----:B---3--:R0:W-:Y:S04]  /*1cf50*/  STL.64 [R1+0x20a8], R4 ;  /* 0x0020a80401007387 */ /* 0x0081e80000100a00 */
[----:B0-----:R-:W3:Y:S04]  /*1cf60*/  LDL.LU.64 R4, [R1+0xd0] ;  /* 0x0000d00001047983 */ /* 0x001ee80000300a00 */
[----:B---3--:R0:W-:Y:S04]  /*1cf70*/  STL.64 [R1+0x20b0], R4 ;  /* 0x0020b00401007387 */ /* 0x0081e80000100a00 */
[----:B0-----:R-:W3:Y:S04]  /*1cf80*/  LDL.LU.64 R4, [R1+0x610] ;  /* 0x0006100001047983 */ /* 0x001ee80000300a00 */
[----:B------:R-:W3:Y:S04]  /*1cf90*/  LDL.LU.64 R6, [R1+0x618] ;  /* 0x0006180001067983 */ /* 0x000ee80000300a00 */
[----:B------:R-:W3:Y:S04]  /*1cfa0*/  LDL.LU.64 R16, [R1+0x20d8] ;  /* 0x0020d80001107983 */ /* 0x000ee80000300a00 */
[----:B------:R0:W-:Y:S04]  /*1cfb0*/  STL.64 [R1+0x70], R8 ;  /* 0x0000700801007387 */ /* 0x0001e80000100a00 */
[----:B------:R-:W-:Y:S04]  /*1cfc0*/  STL.64 [R1+0x78], R10 ;  /* 0x0000780a01007387 */ /* 0x000fe80000100a00 */
[----:B0-----:R-:W4:Y:S02]  /*1cfd0*/  LDL.LU.64 R8, [R1+0x20d0] ;  /* 0x0020d00001087983 */ /* 0x001f240000300a00 */
[----:B----4-:R-:W-:-:S15]  /*1cfe0*/  HMMA.16816.F32.BF16 R24, R12, R8, R24 ;  /* 0x000000080c18723c */ /* 0x010fde0000041818 */
[----:B------:R-:W-:-:S08]  /*1cff0*/  NOP ;  /* 0x0000000000007918 */ /* 0x000fd00000000000 */
[----:B------:R-:W-:Y:S01]  /*1d000*/  STL [R1+0x68], R26 ;  /* 0x0000681a01007387 */ /* 0x000fe20000100800 */
[----:B------:R-:W-:Y:S02]  /*1d010*/  IMAD.MOV.U32 R0, RZ, RZ, R24 ;  /* 0x000000ffff007224 */ /* 0x000fe400078e0018 */
[----:B------:R-:W-:Y:S02]  /*1d020*/  IMAD.MOV.U32 R2, RZ, RZ, R25 ;  /* 0x000000ffff027224 */ /* 0x000fe400078e0019 */
[----:B------:R-:W2:Y:S04]  /*1d030*/  LDL.LU.64 R24, [R1+0x20c8] ;  /* 0x0020c80001187983 */ /* 0x000ea80000300a00 */
[----:B------:R0:W-:Y:S04]  /*1d040*/  STL.64 [R1+0x20a0], R8 ;  /* 0x0020a00801007387 */ /* 0x0001e80000100a00 */
[----:B0-----:R-:W4:Y:S04]  /*1d050*/  LDL.LU.64 R8, [R1+0x520] ;  /* 0x0005200001087983 */ /* 0x001f280000300a00 */
[----:B------:R-:W4:Y:S04]  /*1d060*/  LDL.LU.64 R10, [R1+0x528] ;  /* 0x00052800010a7983 */ /* 0x000f280000300a00 */
[----:B------:R-:W-:Y:S04]  /*1d070*/  STL [R1+0x205c], R2 ;  /* 0x00205c0201007387 */ /* 0x000fe80000100800 */
[----:B------:R-:W-:Y:S01]  /*1d080*/  STL [R1+0x1d6c], R0 ;  /* 0x001d6c0001007387 */ /* 0x000fe20000100800 */
[----:B--2---:R-:W-:Y:S03]  /*1d090*/  HMMA.16816.F32.BF16 R12, R12, R24, R20 ;  /* 0x000000180c0c723c */ /* 0x004fe60000041814 */
[----:B------:R-:W3:Y:S04]  /*1d0a0*/  LDL.LU.64 R22, [R1+0x20c0] ;  /* 0x0020c00001167983 */ /* 0x000ee80000300a00 */
[----:B------:R-:W3:-:S15]  /*1d0b0*/  LDL.LU.64 R20, [R1+0x20b8] ;  /* 0x0020b80001147983 */ /* 0x000ede0000300a00 */
[----:B------:R-:W-:-:S01]  /*1d0c0*/  NOP ;  /* 0x0000000000007918 */ /* 0x000fc20000000000 */
[----:B------:R0:W-:Y:S04]  /*1d0d0*/  STL.64 [R1], R12 ;  /* 0x0000000c01007387 */ /* 0x0001e80000100a00 */
[----:B------:R1:W-:Y:S04]  /*1d0e0*/  STL.64 [R1+0x8], R14 ;  /* 0x0000080e01007387 */ /* 0x0003e80000100a00 */
[----:B0-----:R-:W2:Y:S04]  /*1d0f0*/  LDL.LU.64 R12, [R1+0x5a0] ;  /* 0x0005a000010c7983 */ /* 0x001ea80000300a00 */
[----:B-1----:R-:W2:Y:S04]  /*1d100*/  LDL.LU.64 R14, [R1+0x5a8] ;  /* 0x0005a800010e7983 */ /* 0x002ea80000300a00 */
[----:B------:R-:W4:Y:S01]  /*1d110*/  LDL R0, [R1+0x11e4] ;  /* 0x0011e40001007983 */ /* 0x000f220000100800 */
[----:B---3--:R-:W-:-:S15]  /*1d120*/  HMMA.16816.F32.BF16 R4, R20, R16, R4 ;  /* 0x000000101404723c */ /* 0x008fde0000041804 */
[----:B------:R-:W-:-:S08]  /*1d130*/  NOP ;  /* 0x0000000000007918 */ /* 0x000fd00000000000 */
[----:B------:R0:W-:Y:S04]  /*1d140*/  STL.64 [R1+0x380], R4 ;  /* 0x0003800401007387 */ /* 0x0001e80000100a00 */
[----:B------:R-:W-:Y:S04]  /*1d150*/  STL.64 [R1+0x388], R6 ;  /* 0x0003880601007387 */ /* 0x000fe80000100a00 */
[----:B0-----:R-:W2:Y:S02]  /*1d160*/  LDL.LU.64 R4, [R1+0x20b0] ;  /* 0x0020b00001047983 */ /* 0x001ea40000300a00 */
[----:B--2---:R-:W-:Y:S06]  /*1d170*/  HMMA.16816.F32.BF16 R12, R20, R4, R12 ;  /* 0x00000004140c723c */ /* 0x004fec000004180c */
[----:B------:R-:W-:-:S02]  /*1d180*/  IMAD.MOV.U32 R18, RZ, RZ, R4 ;  /* 0x000000ffff127224 */ /* 0x000fc400078e0004 */
[----:B------:R-:W-:Y:S02]  /*1d190*/  IMAD.MOV.U32 R29, RZ, RZ, R5 ;  /* 0x000000ffff1d7224 */ /* 0x000fe400078e0005 */
[----:B------:R-:W4:Y:S01]  /*1d1a0*/  LDL.LU.64 R4, [R1+0x20a8] ;  /* 0x0020a80001047983 */ /* 0x000f220000300a00 */
[----:B------:R-:W-:-:S12]  /*1d1b0*/  IMAD.MOV.U32 R3, RZ, RZ, R27 ;  /* 0x000000ffff037224 */ /* 0x000fd800078e001b */
[----:B------:R-:W-:Y:S01]  /*1d1c0*/  STL.64 [R1+0x3f0], R12 ;  /* 0x0003f00c01007387 */ /* 0x000fe20000100a00 */
[----:B------:R-:W-:-:S03]  /*1d1d0*/  IMAD.MOV.U32 R28, RZ, RZ, R15 ;  /* 0x000000ffff1c7224 */ /* 0x000fc600078e000f */
[----:B------:R-:W-:Y:S04]  /*1d1e0*/  STL [R1+0x3f8], R14 ;  /* 0x0003f80e01007387 */ /* 0x000fe80000100800 */
[----:B------:R-:W-:Y:S04]  /*1d1f0*/  STL [R1+0x2078], R18 ;  /* 0x0020781201007387 */ /* 0x000fe80000100800 */
[----:B------:R0:W-:Y:S04]  /*1d200*/  STL.64 [R1+0x2070], R16 ;  /* 0x0020701001007387 */ /* 0x0001e80000100a00 */
[----:B0-----:R-:W2:Y:S04]  /*1d210*/  LDL.LU.64 R16, [R1+0xa0] ;  /* 0x0000a00001107983 */ /* 0x001ea80000300a00 */
[----:B------:R-:W-:Y:S01]  /*1d220*/  STL [R1+0x1c70], R28 ;  /* 0x001c701c01007387 */ /* 0x000fe20000100800 */
[----:B----4-:R-:W-:Y:S06]  /*1d230*/  HMMA.16816.F32.BF16 R8, R20, R4, R8 ;  /* 0x000000041408723c */ /* 0x010fec0000041808 */
[----:B------:R-:W-:-:S02]  /*1d240*/  IMAD.MOV.U32 R27, RZ, RZ, R4 ;  /* 0x000000ffff1b7224 */ /* 0x000fc400078e0004 */
[----:B------:R-:W-:-:S15]  /*1d250*/  IMAD.MOV.U32 R26, RZ, RZ, R5 ;  /* 0x000000ffff1a7224 */ /* 0x000fde00078e0005 */
[----:B------:R0:W-:Y:S04]  /*1d260*/  STL.64 [R1+0x3e0], R8 ;  /* 0x0003e00801007387 */ /* 0x0001e80000100a00 */
[----:B------:R1:W-:Y:S04]  /*1d270*/  STL.64 [R1+0x3e8], R10 ;  /* 0x0003e80a01007387 */ /* 0x0003e80000100a00 */
[----:B0-----:R-:W3:Y:S04]  /*1d280*/  LDL.LU.64 R8, [R1+0x4a0] ;  /* 0x0004a00001087983 */ /* 0x001ee80000300a00 */
[----:B-1----:R-:W3:Y:S04]  /*1d290*/  LDL.LU.64 R10, [R1+0x4a8] ;  /* 0x0004a800010a7983 */ /* 0x002ee80000300a00 */
[----:B------:R-:W-:Y:S04]  /*1d2a0*/  STL.64 [R1+0x2068], R26 ;  /* 0x0020681a01007387 */ /* 0x000fe80000100a00 */
[----:B------:R0:W-:Y:S04]  /*1d2b0*/  STL.64 [R1+0x2060], R24 ;  /* 0x0020601801007387 */ /* 0x0001e80000100a00 */
[----:B0-----:R-:W4:Y:S04]  /*1d2c0*/  LDL.LU.64 R24, [R1+0x3a0] ;  /* 0x0003a00001187983 */ /* 0x001f280000300a00 */
[----:B------:R-:W2:Y:S04]  /*1d2d0*/  LDL.LU.64 R26, [R1+0x3a8] ;  /* 0x0003a800011a7983 */ /* 0x000ea80000300a00 */
[----:B--2---:R-:W-:Y:S04]  /*1d2e0*/  STL.64 [R1+0x2088], R26 ;  /* 0x0020881a01007387 */ /* 0x004fe80000100a00 */
[----:B----4-:R0:W-:Y:S04]  /*1d2f0*/  STL.64 [R1+0x2080], R24 ;  /* 0x0020801801007387 */ /* 0x0101e80000100a00 */
[----:B0-----:R-:W2:Y:S04]  /*1d300*/  LDL.LU.64 R24, [R1+0x400] ;  /* 0x0004000001187983 */ /* 0x001ea80000300a00 */
[----:B------:R-:W4:Y:S04]  /*1d310*/  LDL.LU.64 R26, [R1+0x408] ;  /* 0x00040800011a7983 */ /* 0x000f280000300a00 */
[----:B----4-:R-:W-:Y:S04]  /*1d320*/  STL.64 [R1+0x2098], R26 ;  /* 0x0020981a01007387 */ /* 0x010fe80000100a00 */
[----:B--2---:R0:W-:Y:S04]  /*1d330*/  STL.64 [R1+0x2090], R24 ;  /* 0x0020901801007387 */ /* 0x0041e80000100a00 */
[----:B0-----:R-:W3:Y:S04]  /*1d340*/  LDL.LU.64 R24, [R1+0xb0] ;  /* 0x0000b00001187983 */ /* 0x001ee80000300a00 */
[----:B------:R-:W2:Y:S04]  /*1d350*/  LDL.LU.64 R4, [R1+0x390] ;  /* 0x0003900001047983 */ /* 0x000ea80000300a00 */
[----:B------:R-:W2:Y:S01]  /*1d360*/  LDL.LU.64 R6, [R1+0x398] ;  /* 0x0003980001067983 */ /* 0x000ea20000300a00 */
[----:B------:R-:W0:Y:S01]  /*1d370*/  S2R R19, SR_TID.X ;  /* 0x0000000000137919 */ /* 0x000e220000002100 */
[----:B------:R-:W1:Y:S01]  /*1d380*/  S2R R14, SR_TID.X ;  /* 0x00000000000e7919 */ /* 0x000e620000002100 */
[----:B---3--:R-:W-:-:S15]  /*1d390*/  HMMA.16816.F32.BF16 R8, R20, R24, R8 ;  /* 0x000000181408723c */ /* 0x008fde0000041808 */
[----:B------:R-:W-:-:S08]  /*1d3a0*/  NOP ;  /* 0x0000000000007918 */ /* 0x000fd00000000000 */
[----:B------:R3:W-:Y:S04]  /*1d3b0*/  STL.64 [R1+0x3d0], R8 ;  /* 0x0003d00801007387 */ /* 0x0007e80000100a00 */
[----:B------:R4:W-:Y:S04]  /*1d3c0*/  STL.64 [R1+0x3d8], R10 ;  /* 0x0003d80a01007387 */ /* 0x0009e80000100a00 */
[----:B---3--:R-:W2:Y:S01]  /*1d3d0*/  LDL.LU.64 R8, [R1+0x20a0] ;  /* 0x0020a00001087983 */ /* 0x008ea20000300a00 */
[----:B----4-:R-:W-:Y:S02]  /*1d3e0*/  IMAD.MOV.U32 R11, RZ, RZ, R24 ;  /* 0x000000ffff0b7224 */ /* 0x010fe400078e0018 */
[----:B------:R-:W-:Y:S01]  /*1d3f0*/  IMAD.MOV.U32 R10, RZ, RZ, R25 ;  /* 0x000000ffff0a7224 */ /* 0x000fe200078e0019 */
[----:B------:R-:W3:Y:S04]  /*1d400*/  LDL.LU.64 R26, [R1+0x2098] ;  /* 0x00209800011a7983 */ /* 0x000ee80000300a00 */
[----:B------:R-:W3:Y:S01]  /*1d410*/  LDL.LU.64 R24, [R1+0x2090] ;  /* 0x0020900001187983 */ /* 0x000ee20000300a00 */
[C---:B0-----:R-:W-:Y:S01]  /*1d420*/  IMAD.SHL.U32 R15, R19.reuse, 0x2, RZ ;  /* 0x00000002130f7824 */ /* 0x041fe200078e00ff */
[----:B------:R-:W-:-:S04]  /*1d430*/  LOP3.LUT R19, R19, 0x7, RZ, 0xc0, !PT ;  /* 0x0000000713137812 */ /* 0x000fc800078ec0ff */
[----:B------:R-:W-:Y:S01]  /*1d440*/  LOP3.LUT R15, R15, 0x10, RZ, 0xc0, !PT ;  /* 0x000000100f0f7812 */ /* 0x000fe200078ec0ff */
[----:B------:R-:W-:-:S03]  /*1d450*/  IMAD R2, R19, 0x210, RZ ;  /* 0x0000021013027824 */ /* 0x000fc600078e02ff */
[----:B-1----:R-:W-:Y:S01]  /*1d460*/  LOP3.LUT R15, R15, 0x20, R14, 0xf8, !PT ;  /* 0x000000200f0f7812 */ /* 0x002fe200078ef80e */
[----:B------:R-:W-:-:S03]  /*1d470*/  IMAD.SHL.U32 R19, R14, 0x100, RZ ;  /* 0x000001000e137824 */ /* 0x000fc600078e00ff */
[----:B------:R-:W-:-:S04]  /*1d480*/  LOP3.LUT R15, R2, R15, RZ, 0x3c, !PT ;  /* 0x0000000f020f7212 */ /* 0x000fc800078e3cff */
[----:B------:R-:W-:-:S06]  /*1d490*/  LOP3.LUT R15, R15, 0x1000, R19, 0xf8, !PT ;  /* 0x000010000f0f7812 */ /* 0x000fcc00078ef813 */
[----:B------:R-:W0:Y:S01]  /*1d4a0*/  LDSM.16.MT88.4 R12, [R15+UR4+0x2080] ;  /* 0x002080040f0c783b */ /* 0x000e220008004200 */
[----:B------:R-:W-:Y:S02]  /*1d4b0*/  IMAD.MOV.U32 R2, RZ, RZ, R16 ;  /* 0x000000ffff027224 */ /* 0x000fe400078e0010 */
[----:B------:R-:W-:Y:S01]  /*1d4c0*/  IMAD.MOV.U32 R19, RZ, RZ, R17 ;  /* 0x000000ffff137224 */ /* 0x000fe200078e0011 */
[----:B---3--:R-:W-:-:S15]  /*1d4d0*/  HMMA.16816.F32.BF16 R24, R20, R16, R24 ;  /* 0x000000101418723c */ /* 0x008fde0000041818 */
[----:B------:R-:W-:-:S08]  /*1d4e0*/  NOP ;  /* 0x0000000000007918 */ /* 0x000fd00000000000 */
[----:B------:R-:W-:Y:S04]  /*1d4f0*/  STL.64 [R1+0x3c0], R24 ;  /* 0x0003c01801007387 */ /* 0x000fe80000100a00 */
[----:B------:R1:W-:Y:S04]  /*1d500*/  STL.64 [R1+0x3c8], R26 ;  /* 0x0003c81a01007387 */ /* 0x0003e80000100a00 */
[----:B-1----:R-:W3:Y:S04]  /*1d510*/  LDL.LU.64 R26, [R1+0x2088] ;  /* 0x00208800011a7983 */ /* 0x002ee80000300a00 */
[----:B------:R-:W3:Y:S04]  /*1d520*/  LDL.LU.64 R24, [R1+0x2080] ;  /* 0x0020800001187983 */ /* 0x000ee80000300a00 */
[----:B------:R-:W4:Y:S04]  /*1d530*/  LDL.LU R18, [R1+0x2078] ;  /* 0x0020780001127983 */ /* 0x000f280000300800 */
[----:B------:R-:W4:Y:S04]  /*1d540*/  LDL.LU.64 R16, [R1+0x2070] ;  /* 0x0020700001107983 */ /* 0x000f280000300a00 */
[----:B0-----:R-:W-:Y:S04]  /*1d550*/  STL.64 [R1+0x1f28], R14 ;  /* 0x001f280e01007387 */ /* 0x001fe80000100a00 */
[----:B------:R0:W-:Y:S04]  /*1d560*/  STL.64 [R1+0x1f20], R12 ;  /* 0x001f200c01007387 */ /* 0x0001e80000100a00 */
[----:B0-----:R-:W3:Y:S04]  /*1d570*/  LDL.LU R12, [R1+0x90] ;  /* 0x00009000010c7983 */ /* 0x001ee80000300800 */
[----:B------:R-:W3:Y:S01]  /*1d580*/  LDL.LU R13, [R1+0x94] ;  /* 0x00009400010d7983 */ /* 0x000ee20000300800 */
[C---:B--2---:R-:W-:Y:S06]  /*1d590*/  HMMA.16816.F32.BF16 R4, R20.reuse, R8, R4 ;  /* 0x000000081404723c */ /* 0x044fec0000041804 */
[----:B---3--:R-:W-:-:S15]  /*1d5a0*/  HMMA.16816.F32.BF16 R24, R20, R12, R24 ;  /* 0x0000000c1418723c */ /* 0x008fde0000041818 */
[----:B------:R-:W-:-:S08]  /*1d5b0*/  NOP ;  /* 0x0000000000007918 */ /* 0x000fd00000000000 */
[----:B------:R-:W-:Y:S04]  /*1d5c0*/  STL.64 [R1+0x3b0], R24 ;  /* 0x0003b01801007387 */ /* 0x000fe80000100a00 */
[----:B------:R0:W-:Y:S01]  /*1d5d0*/  STL [R1+0x3b8], R26 ;  /* 0x0003b81a01007387 */ /* 0x0001e20000100800 */
[----:B------:R-:W-:-:S03]  /*1d5e0*/  IMAD.MOV.U32 R28, RZ, RZ, R27 ;  /* 0x000000ffff1c7224 */ /* 0x000fc600078e001b */
[----:B0-----:R-:W2:Y:S04]  /*1d5f0*/  LDL.LU.64 R26, [R1+0x2068] ;  /* 0x00206800011a7983 */ /* 0x001ea80000300a00 */
[----:B------:R-:W3:Y:S04]  /*1d600*/  LDL.LU.64 R24, [R1+0x2060] ;  /* 0x0020600001187983 */ /* 0x000ee80000300a00 */
[----:B------:R0:W-:Y:S02]  /*1d610*/  STL.64 [R1+0x1fc8], R12 ;  /* 0x001fc80c01007387 */ /* 0x0001e40000100a00 */
[----:B0-----:R-:W-:-:S02]  /*1d620*/  IMAD.MOV.U32 R12, RZ, RZ, R2 ;  /* 0x000000ffff0c7224 */ /* 0x001fc400078e0002 */
[----:B------:R-:W-:Y:S01]  /*1d630*/  IMAD.MOV.U32 R13, RZ, RZ, R19 ;  /* 0x000000ffff0d7224 */ /* 0x000fe200078e0013 */
[----:B------:R-:W4:Y:S04]  /*1d640*/  LDL.LU R2, [R1+0x205c] ;  /* 0x00205c0001027983 */ /* 0x000f280000300800 */
[----:B------:R-:W4:Y:S04]  /*1d650*/  LDL.LU R19, [R1+0x2058] ;  /* 0x0020580001137983 */ /* 0x000f280000300800 */
[----:B------:R0:W-:Y:S04]  /*1d660*/  STL.64 [R1+0x1fe0], R12 ;  /* 0x001fe00c01007387 */ /* 0x0001e80000100a00 */
[----:B------:R-:W3:Y:S01]  /*1d670*/  LDL.LU.64 R8, [R1+0x360] ;  /* 0x0003600001087983 */ /* 0x000ee20000300a00 */
[----:B0-----:R-:W-:-:S02]  /*1d680*/  IMAD.MOV.U32 R12, RZ, RZ, R11 ;  /* 0x000000ffff0c7224 */ /* 0x001fc400078e000b */
[----:B------:R-:W-:Y:S02]  /*1d690*/  IMAD.MOV.U32 R13, RZ, RZ, R10 ;  /* 0x000000ffff0d7224 */ /* 0x000fe400078e000a */
[----:B------:R-:W3:Y:S04]  /*1d6a0*/  LDL.LU.64 R10, [R1+0x368] ;  /* 0x00036800010a7983 */ /* 0x000ee80000300a00 */
[----:B------:R0:W-:Y:S04]  /*1d6b0*/  STL.64 [R1+0x3a0], R4 ;  /* 0x0003a00401007387 */ /* 0x0001e80000100a00 */
[----:B------:R1:W-:Y:S04]  /*1d6c0*/  STL.64 [R1+0x3a8], R6 ;  /* 0x0003a80601007387 */ /* 0x0003e80000100a00 */
[----:B0-----:R-:W2:Y:S04]  /*1d6d0*/  LDL.LU.64 R4, [R1+0x450] ;  /* 0x0004500001047983 */ /* 0x001ea80000300a00 */
[----:B-1----:R-:W4:Y:S04]  /*1d6e0*/  LDL.LU.64 R6, [R1+0x458] ;  /* 0x0004580001067983 */ /* 0x002f280000300a00 */
        /* <DEDUP_REMOVED lines=8> */
[----:B---3--:R-:W-:Y:S03]  /*1d770*/  HMMA.16816.F32.BF16 R20, R20, R24, R8 ;  /* 0x000000181414723c */ /* 0x008fe60000041808 */
[----:B----4-:R-:W-:Y:S04]  /*1d780*/  STL.64 [R1+0x2000], R6 ;  /* 0x0020000601007387 */ /* 0x010fe80000100a00 */
[----:B--2---:R0:W-:Y:S02]  /*1d790*/  STL.64 [R1+0x1ff8], R4 ;  /* 0x001ff80401007387 */ /* 0x0041e40000100a00 */
[----:B0-----:R-:W-:-:S02]  /*1d7a0*/  IMAD.MOV.U32 R4, RZ, RZ, R27 ;  /* 0x000000ffff047224 */ /* 0x001fc400078e001b */
[----:B------:R-:W-:Y:S01]  /*1d7b0*/  IMAD.MOV.U32 R5, RZ, RZ, R26 ;  /* 0x000000ffff057224 */ /* 0x000fe200078e001a */
[----:B------:R-:W2:Y:S04]  /*1d7c0*/  LDL.LU R27, [R1+0x2054] ;  /* 0x00205400011b7983 */ /* 0x000ea80000300800 */
[----:B------:R-:W2:Y:S04]  /*1d7d0*/  LDL.LU R26, [R1+0x2050] ;  /* 0x00205000011a7983 */ /* 0x000ea80000300800 */
[----:B------:R0:W-:Y:S02]  /*1d7e0*/  STL.64 [R1+0x2018], R4 ;  /* 0x0020180401007387 */ /* 0x0001e40000100a00 */
[----:B0-----:R-:W-:-:S02]  /*1d7f0*/  IMAD.MOV.U32 R4, RZ, RZ, R18 ;  /* 0x000000ffff047224 */ /* 0x001fc400078e0012 */
[----:B------:R-:W-:Y:S01]  /*1d800*/  IMAD.MOV.U32 R5, RZ, RZ, R29 ;  /* 0x000000ffff057224 */ /* 0x000fe200078e001d */
[----:B------:R-:W3:Y:S04]  /*1d810*/  LDL.LU R18, [R1+0x204c] ;  /* 0x00204c0001127983 */ /* 0x000ee80000300800 */
[----:B------:R-:W4:Y:S04]  /*1d820*/  LDL.LU R29, [R1+0x2048] ;  /* 0x00204800011d7983 */ /* 0x000f280000300800 */
[----:B------:R0:W-:Y:S04]  /*1d830*/  STL.64 [R1+0x2030], R4 ;  /* 0x0020300401007387 */ /* 0x0001e80000100a00 */
[----:B0-----:R-:W3:Y:S04]  /*1d840*/  LDL.LU.64 R4, [R1+0x600] ;  /* 0x0006000001047983 */ /* 0x001ee80000300a00 */
[----:B------:R-:W3:Y:S04]  /*1d850*/  LDL.LU.64 R6, [R1+0x608] ;  /* 0x0006080001067983 */ /* 0x000ee80000300a00 */
[----:B------:R-:W3:Y:S04]  /*1d860*/  LDL.LU.64 R10, [R1+0x2040] ;  /* 0x00204000010a7983 */ /* 0x000ee80000300a00 */
[----:B------:R-:W3:Y:S04]  /*1d870*/  LDL.LU.64 R8, [R1+0x2038] ;  /* 0x0020380001087983 */ /* 0x000ee80000300a00 */
[----:B--2---:R-:W-:Y:S04]  /*1d880*/  STL.64 [R1+0x2010], R26 ;  /* 0x0020101a01007387 */ /* 0x004fe80000100a00 */
[----:B------:R0:W-:Y:S04]  /*1d890*/  STL.64 [R1+0x2008], R24 ;  /* 0x0020081801007387 */ /* 0x0001e80000100a00 */
[----:B------:R-:W-:Y:S04]  /*1d8a0*/  STL.64 [R1+0x370], R20 ;  /* 0x0003701401007387 */ /* 0x000fe80000100a00 */
[----:B------:R-:W-:Y:S04]  /*1d8b0*/  STL.64 [R1+0x378], R22 ;  /* 0x0003781601007387 */ /* 0x000fe80000100a00 */
[----:B0-----:R-:W2:Y:S04]  /*1d8c0*/  LDL.LU.64 R24, [R1+0x4b0] ;  /* 0x0004b00001187983 */ /* 0x001ea80000300a00 */
[----:B------:R-:W4:Y:S01]  /*1d8d0*/  LDL.LU.64 R26, [R1+0x4b8] ;  /* 0x0004b800011a7983 */ /* 0x000f220000300a00 */
[C---:B---3--:R-:W-:Y:S03]  /*1d8e0*/  HMMA.16816.F32.BF16 R4, R8.reuse, R16, R4 ;  /* 0x000000100804723c */ /* 0x048fe60000041804 */
[----:B----4-:R-:W-:Y:S04]  /*1d8f0*/  STL.64 [R1+0x2028], R26 ;  /* 0x0020281a01007387 */ /* 0x010fe80000100a00 */
[----:B--2---:R0:W-:Y:S04]  /*1d900*/  STL.64 [R1+0x2020], R24 ;  /* 0x0020201801007387 */ /* 0x0041e80000100a00 */
[----:B0-----:R-:W2:Y:S04]  /*1d910*/  LDL.LU.64 R24, [R1+0x540] ;  /* 0x0005400001187983 */ /* 0x001ea80000300a00 */
[----:B------:R-:W2:Y:S04]  /*1d920*/  LDL.LU.64 R26, [R1+0x548] ;  /* 0x00054800011a7983 */ /* 0x000ea80000300a00 */
[----:B------:R-:W3:Y:S04]  /*1d930*/  LDL.LU.64 R20, [R1+0x430] ;  /* 0x0004300001147983 */ /* 0x000ee80000300a00 */
[----:B------:R-:W3:Y:S04]  /*1d940*/  LDL.LU.64 R22, [R1+0x438] ;  /* 0x0004380001167983 */ /* 0x000ee80000300a00 */
        /* <DEDUP_REMOVED lines=9> */
[----:B0-----:R-:W2:Y:S01]  /*1d9e0*/  LDL.LU.64 R4, [R1+0x2018] ;  /* 0x0020180001047983 */ /* 0x001ea20000300a00 */
[----:B------:R-:W0:Y:S01]  /*1d9f0*/  S2R R14, SR_TID.X ;  /* 0x00000000000e7919 */ /* 0x000e220000002100 */
[----:B------:R-:W1:Y:S01]  /*1da00*/  S2R R16, SR_TID.X ;  /* 0x0000000000107919 */ /* 0x000e620000002100 */
[----:B--2---:R-:W-:Y:S01]  /*1da10*/  HMMA.16816.F32.BF16 R4, R8, R4, R24 ;  /* 0x000000040804723c */ /* 0x004fe20000041818 */
[----:B------:R-:W2:Y:S04]  /*1da20*/  LDL.LU.64 R26, [R1+0x2010] ;  /* 0x00201000011a7983 */ /* 0x000ea80000300a00 */
[----:B------:R-:W4:-:S15]  /*1da30*/  LDL.LU.64 R24, [R1+0x2008] ;  /* 0x0020080001187983 */ /* 0x000f1e0000300a00 */
[----:B------:R-:W-:-:S03]  /*1da40*/  NOP ;  /* 0x0000000000007918 */ /* 0x000fc60000000000 */
[----:B------:R-:W-:Y:S04]  /*1da50*/  STL.64 [R1+0x400], R4 ;  /* 0x0004000401007387 */ /* 0x000fe80000100a00 */
[----:B------:R3:W-:Y:S04]  /*1da60*/  STL.64 [R1+0x408], R6 ;  /* 0x0004080601007387 */ /* 0x0007e80000100a00 */
[----:B---3--:R-:W3:Y:S04]  /*1da70*/  LDL.LU.64 R6, [R1+0x2000] ;  /* 0x0020000001067983 */ /* 0x008ee80000300a00 */
        /* <DEDUP_REMOVED lines=8> */
[----:B------:R-:W-:Y:S02]  /*1db00*/  LOP3.LUT R17, R17, 0x1000, R15, 0xf8, !PT ;  /* 0x0000100011117812 */ /* 0x000fe400078ef80f */
[----:B---3--:R-:W-:Y:S01]  /*1db10*/  HMMA.16816.F32.BF16 R12, R8, R12, R4 ;  /* 0x0000000c080c723c */ /* 0x008fe20000041804 */
[----:B------:R-:W3:Y:S04]  /*1db20*/  LDL.LU.64 R6, [R1+0x1ff0] ;  /* 0x001ff00001067983 */ /* 0x000ee80000300a00 */
[----:B------:R-:W3:-:S15]  /*1db30*/  LDL.LU.64 R4, [R1+0x1fe8] ;  /* 0x001fe80001047983 */ /* 0x000ede0000300a00 */
[----:B------:R-:W-:-:S03]  /*1db40*/  NOP ;  /* 0x0000000000007918 */ /* 0x000fc60000000000 */
[----:B------:R0:W-:Y:S04]  /*1db50*/  STL.64 [R1+0x410], R12 ;  /* 0x0004100c01007387 */ /* 0x0001e80000100a00 */
[----:B------:R3:W-:Y:S04]  /*1db60*/  STL.64 [R1+0x418], R14 ;  /* 0x0004180e01007387 */ /* 0x0007e80000100a00 */
[----:B0-----:R-:W3:Y:S02]  /*1db70*/  LDL.LU.64 R12, [R1+0x1fe0] ;  /* 0x001fe000010c7983 */ /* 0x001ee40000300a00 */
[----:B---3--:R-:W-:Y:S02]  /*1db80*/  HMMA.16816.F32.BF16 R12, R8, R12, R4 ;  /* 0x0000000c080c723c */ /* 0x008fe40000041804 */
[----:B------:R-:W3:Y:S04]  /*1db90*/  LDL.LU.64 R6, [R1+0x1fd8] ;  /* 0x001fd80001067983 */ /* 0x000ee80000300a00 */
[----:B------:R-:W3:-:S15]  /*1dba0*/  LDL.LU.64 R4, [R1+0x1fd0] ;  /* 0x001fd00001047983 */ /* 0x000ede0000300a00 */
[----:B------:R-:W-:-:S02]  /*1dbb0*/  NOP ;  /* 0x0000000000007918 */ /* 0x000fc40000000000 */
[----:B------:R0:W-:Y:S04]  /*1dbc0*/  STL.64 [R1+0x420], R12 ;  /* 0x0004200c01007387 */ /* 0x0001e80000100a00 */
[----:B------:R1:W-:Y:S04]  /*1dbd0*/  STL.64 [R1+0x428], R14 ;  /* 0x0004280e01007387 */ /* 0x0003e80000100a00 */
[----:B0-----:R-:W1:Y:S02]  /*1dbe0*/  LDL.LU.64 R12, [R1+0x1fc8] ;  /* 0x001fc800010c7983 */ /* 0x001e640000300a00 */
[----:B-1----:R-:W-:Y:S02]  /*1dbf0*/  HMMA.16816.F32.BF16 R12, R8, R12, R20 ;  /* 0x0000000c080c723c */ /* 0x002fe40000041814 */
[----:B------:R-:W0:Y:S04]  /*1dc00*/  LDSM.16.MT88.4 R20, [R17+UR4+0x2100] ;  /* 0x002100041114783b */ /* 0x000e280008004200 */
[----:B0-----:R-:W-:-:S15]  /*1dc10*/  STL.64 [R1+0x1ea8], R22 ;  /* 0x001ea81601007387 */ /* 0x001fde0000100a00 */
[----:B------:R-:W-:-:S02]  /*1dc20*/  NOP ;  /* 0x0000000000007918 */ /* 0x000fc40000000000 */
[----:B------:R-:W-:Y:S04]  /*1dc30*/  STL.64 [R1+0x430], R12 ;  /* 0x0004300c01007387 */ /* 0x000fe80000100a00 */
[----:B------:R-:W-:Y:S04]  /*1dc40*/  STL.64 [R1+0x438], R14 ;  /* 0x0004380e01007387 */ /* 0x000fe80000100a00 */
[----:B------:R0:W-:Y:S04]  /*1dc50*/  STL.64 [R1+0x1ea0], R20 ;  /* 0x001ea01401007387 */ /* 0x0001e80000100a00 */
[----:B0-----:R-:W3:Y:S04]  /*1dc60*/  LDL.LU.64 R20, [R1+0x80] ;  /* 0x0000800001147983 */ /* 0x001ee80000300a00 */
[----:B------:R-:W2:Y:S01]  /*1dc70*/  LDL.64 R22, [R1+0x88] ;  /* 0x0000880001167983 */ /* 0x000ea20000100a00 */
[----:B---3--:R-:W-:Y:S03]  /*1dc80*/  HMMA.16816.F32.BF16 R12, R8, R20, R4 ;  /* 0x00000014080c723c */ /* 0x008fe60000041804 */
[----:B------:R-:W4:Y:S04]  /*1dc90*/  LDL.LU.64 R4, [R1+0x440] ;  /* 0x0004400001047983 */ /* 0x000f280000300a00 */
[----:B------:R-:W4:-:S15]  /*1dca0*/  LDL.LU.64 R6, [R1+0x448] ;  /* 0x0004480001067983 */ /* 0x000f1e0000300a00 */
[----:B------:R-:W-:-:S01]  /*1dcb0*/  NOP ;  /* 0x0000000000007918 */ /* 0x000fc20000000000 */
[----:B------:R-:W-:Y:S04]  /*1dcc0*/  STL.64 [R1+0x480], R12 ;  /* 0x0004800c01007387 */ /* 0x000fe80000100a00 */
[----:B------:R-:W-:Y:S04]  /*1dcd0*/  STL.64 [R1+0x488], R14 ;  /* 0x0004880e01007387 */ /* 0x000fe80000100a00 */
[----:B--2---:R0:W-:Y:S04]  /*1dce0*/  STL.64 [R1+0x1f50], R22 ;  /* 0x001f501601007387 */ /* 0x0041e80000100a00 */
[----:B------:R-:W2:Y:S04]  /*1dcf0*/  LDL.LU R20, [R1+0x300] ;  /* 0x0003000001147983 */ /* 0x000ea80000300800 */
[----:B------:R-:W2:Y:S04]  /*1dd00*/  LDL.LU R21, [R1+0x304] ;  /* 0x0003040001157983 */ /* 0x000ea80000300800 */
[----:B0-----:R-:W3:Y:S04]  /*1dd10*/  LDL.LU R22, [R1+0x308] ;  /* 0x0003080001167983 */ /* 0x001ee80000300800 */
[----:B------:R-:W3:Y:S04]  /*1dd20*/  LDL.LU R23, [R1+0x30c] ;  /* 0x00030c0001177983 */ /* 0x000ee80000300800 */
[----:B------:R-:W4:Y:S04]  /*1dd30*/  LDL.LU R12, [R1+0x330] ;  /* 0x00033000010c7983 */ /* 0x000f280000300800 */
[----:B------:R-:W4:Y:S04]  /*1dd40*/  LDL.LU R13, [R1+0x334] ;  /* 0x00033400010d7983 */ /* 0x000f280000300800 */
[----:B------:R-:W2:Y:S04]  /*1dd50*/  LDL.LU R14, [R1+0x338] ;  /* 0x00033800010e7983 */ /* 0x000ea80000300800 */
[----:B------:R-:W2:Y:S04]  /*1dd60*/  LDL.LU R15, [R1+0x33c] ;  /* 0x00033c00010f7983 */ /* 0x000ea80000300800 */
[----:B--2---:R0:W-:Y:S04]  /*1dd70*/  STL.64 [R1+0x1f98], R14 ;  /* 0x001f980e01007387 */ /* 0x0041e80000100a00 */
[----:B----4-:R-:W-:Y:S04]  /*1dd80*/  STL.64 [R1+0x1f90], R12 ;  /* 0x001f900c01007387 */ /* 0x010fe80000100a00 */
[----:B0-----:R-:W2:Y:S04]  /*1dd90*/  LDL.64 R14, [R1+0xd8] ;  /* 0x0000d800010e7983 */ /* 0x001ea80000100a00 */
[----:B--2---:R-:W-:Y:S04]  /*1dda0*/  STL.64 [R1+0x1fa8], R14 ;  /* 0x001fa80e01007387 */ /* 0x004fe80000100a00 */
[----:B---3--:R0:W-:Y:S04]  /*1ddb0*/  STL.64 [R1+0x1f60], R22 ;  /* 0x001f601601007387 */ /* 0x0081e80000100a00 */
[----:B------:R-:W-:Y:S04]  /*1ddc0*/  STL.64 [R1+0x1f58], R20 ;  /* 0x001f581401007387 */ /* 0x000fe80000100a00 */
[----:B0-----:R-:W2:Y:S04]  /*1ddd0*/  LDL.64 R22, [R1+0xa8] ;  /* 0x0000a80001167983 */ /* 0x001ea80000100a00 */
[----:B--2---:R0:W-:Y:S04]  /*1dde0*/  STL.64 [R1+0x1f70], R22 ;  /* 0x001f701601007387 */ /* 0x0041e80000100a00 */
[----:B0-----:R-:W2:Y:S04]  /*1ddf0*/  LDL R22, [R1+0xb8] ;  /* 0x0000b80001167983 */ /* 0x001ea80000100800 */
[----:B------:R-:W2:Y:S04]  /*1de00*/  LDL R23, [R1+0xbc] ;  /* 0x0000bc0001177983 */ /* 0x000ea80000100800 */
[----:B------:R-:W3:Y:S04]  /*1de10*/  LDL.LU R12, [R1+0x350] ;  /* 0x00035000010c7983 */ /* 0x000ee80000300800 */
[----:B------:R-:W3:Y:S04]  /*1de20*/  LDL.LU R13, [R1+0x354] ;  /* 0x00035400010d7983 */ /* 0x000ee80000300800 */
[----:B------:R-:W3:Y:S04]  /*1de30*/  LDL.LU R14, [R1+0x358] ;  /* 0x00035800010e7983 */ /* 0x000ee80000300800 */
[----:B------:R-:W3:Y:S01]  /*1de40*/  LDL.LU R15, [R1+0x35c] ;  /* 0x00035c00010f7983 */ /* 0x000ee20000300800 */
[----:B------:R-:W-:Y:S03]  /*1de50*/  HMMA.16816.F32.BF16 R8, R8, R24, R4 ;  /* 0x000000180808723c */ /* 0x000fe60000041804 */
[----:B--2---:R0:W-:Y:S04]  /*1de60*/  STL.64 [R1+0x1f88], R22 ;  /* 0x001f881601007387 */ /* 0x0041e80000100a00 */
[----:B0-----:R-:W2:Y:S04]  /*1de70*/  LDL.64 R22, [R1+0xc8] ;  /* 0x0000c80001167983 */ /* 0x001ea80000100a00 */
[----:B--2---:R0:W-:Y:S04]  /*1de80*/  STL.64 [R1+0x1fa0], R22 ;  /* 0x001fa01601007387 */ /* 0x0041e80000100a00 */
[----:B------:R-:W2:Y:S04]  /*1de90*/  LDL.LU R20, [R1+0x340] ;  /* 0x0003400001147983 */ /* 0x000ea80000300800 */
[----:B------:R-:W2:Y:S04]  /*1dea0*/  LDL.LU R21, [R1+0x344] ;  /* 0x0003440001157983 */ /* 0x000ea80000300800 */
[----:B0-----:R-:W2:Y:S04]  /*1deb0*/  LDL.LU R22, [R1+0x348] ;  /* 0x0003480001167983 */ /* 0x001ea80000300800 */
[----:B------:R-:W2:Y:S04]  /*1dec0*/  LDL.LU R23, [R1+0x34c] ;  /* 0x00034c0001177983 */ /* 0x000ea80000300800 */
[----:B------:R-:W3:Y:S04]  /*1ded0*/  LDL.LU.64 R6, [R1+0x1fc0] ;  /* 0x001fc00001067983 */ /* 0x000ee80000300a00 */
[----:B------:R-:W3:Y:S04]  /*1dee0*/  LDL.LU.64 R4, [R1+0x1fb8] ;  /* 0x001fb80001047983 */ /* 0x000ee80000300a00 */
[----:B------:R0:W-:Y:S04]  /*1def0*/  STL.64 [R1+0x1f68], R26 ;  /* 0x001f681a01007387 */ /* 0x0001e80000100a00 */
[----:B------:R-:W4:Y:S04]  /*1df00*/  LDL.LU R24, [R1+0x310] ;  /* 0x0003100001187983 */ /* 0x000f280000300800 */
[----:B------:R-:W-:Y:S04]  /*1df10*/  STL.64 [R1+0x470], R8 ;  /* 0x0004700801007387 */ /* 0x000fe80000100a00 */
[----:B------:R-:W-:Y:S04]  /*1df20*/  STL.64 [R1+0x478], R10 ;  /* 0x0004780a01007387 */ /* 0x000fe80000100a00 */
[----:B------:R-:W4:Y:S04]  /*1df30*/  LDL.LU R25, [R1+0x314] ;  /* 0x0003140001197983 */ /* 0x000f280000300800 */
[----:B------:R-:W1:Y:S04]  /*1df40*/  LDSM.16.MT88.4 R8, [R17+UR4+0x2180] ;  /* 0x002180041108783b */ /* 0x000e680008004200 */
[----:B0-----:R-:W2:Y:S04]  /*1df50*/  LDL.LU R26, [R1+0x318] ;  /* 0x00031800011a7983 */ /* 0x001ea80000300800 */
[----:B------:R-:W2:Y:S04]  /*1df60*/  LDL.LU R27, [R1+0x31c] ;  /* 0x00031c00011b7983 */ /* 0x000ea80000300800 */
[----:B--2---:R-:W-:Y:S04]  /*1df70*/  STL.64 [R1+0x1f80], R26 ;  /* 0x001f801a01007387 */ /* 0x004fe80000100a00 */
[----:B----4-:R0:W-:Y:S04]  /*1df80*/  STL.64 [R1+0x1f78], R24 ;  /* 0x001f781801007387 */ /* 0x0101e80000100a00 */
[----:B0-----:R-:W2:Y:S04]  /*1df90*/  LDL.LU R24, [R1+0x320] ;  /* 0x0003200001187983 */ /* 0x001ea80000300800 */
[----:B------:R-:W2:Y:S04]  /*1dfa0*/  LDL.LU R25, [R1+0x324] ;  /* 0x0003240001197983 */ /* 0x000ea80000300800 */
[----:B------:R-:W2:Y:S04]  /*1dfb0*/  LDL.LU R26, [R1+0x328] ;  /* 0x00032800011a7983 */ /* 0x000ea80000300800 */
[----:B------:R-:W2:Y:S04]  /*1dfc0*/  LDL.LU R27, [R1+0x32c] ;  /* 0x00032c00011b7983 */ /* 0x000ea80000300800 */
[----:B-1----:R-:W-:Y:S04]  /*1dfd0*/  STL.64 [R1+0x1e18], R10 ;  /* 0x001e180a01007387 */ /* 0x002fe80000100a00 */
[----:B------:R0:W-:Y:S02]  /*1dfe0*/  STL.64 [R1+0x1e10], R8 ;  /* 0x001e100801007387 */ /* 0x0001e40000100a00 */
[----:B0-----:R-:W-:-:S02]  /*1dff0*/  IMAD.MOV.U32 R8, RZ, RZ, R18 ;  /* 0x000000ffff087224 */ /* 0x001fc400078e0012 */
[----:B------:R-:W-:Y:S01]  /*1e000*/  IMAD.MOV.U32 R9, RZ, RZ, R19 ;  /* 0x000000ffff097224 */ /* 0x000fe200078e0013 */
[----:B------:R-:W3:Y:S04]  /*1e010*/  LDL.LU R18, [R1+0x1fb4] ;  /* 0x001fb40001127983 */ /* 0x000ee80000300800 */
[----:B------:R-:W3:Y:S04]  /*1e020*/  LDL.LU R19, [R1+0x1fb0] ;  /* 0x001fb00001137983 */ /* 0x000ee80000300800 */
[----:B------:R-:W4:Y:S04]  /*1e030*/  LDL.LU R10, [R1+0x248] ;  /* 0x00024800010a7983 */ /* 0x000f280000300800 */
[----:B------:R-:W4:Y:S01]  /*1e040*/  LDL.LU R11, [R1+0x24c] ;  /* 0x00024c00010b7983 */ /* 0x000f220000300800 */
[C---:B---3--:R-:W-:Y:S03]  /*1e050*/  HMMA.16816.F32.BF16 R12, R4.reuse, R18, R12 ;  /* 0x00000012040c723c */ /* 0x048fe6000004180c */
[----:B----4-:R0:W-:Y:S04]  /*1e060*/  STL.64 [R1+0x1eb8], R10 ;  /* 0x001eb80a01007387 */ /* 0x0101e80000100a00 */
[----:B------:R-:W-:Y:S04]  /*1e070*/  STL.64 [R1+0x1eb0], R8 ;  /* 0x001eb00801007387 */ /* 0x000fe80000100a00 */
[----:B0-----:R-:W3:Y:S04]  /*1e080*/  LDL R10, [R1+0x98] ;  /* 0x00009800010a7983 */ /* 0x001ee80000100800 */
[----:B------:R-:W3:Y:S08]  /*1e090*/  LDL R11, [R1+0x9c] ;  /* 0x00009c00010b7983 */ /* 0x000ef00000100800 */
[----:B------:R-:W-:Y:S04]  /*1e0a0*/  STL.64 [R1+0x600], R12 ;  /* 0x0006000c01007387 */ /* 0x000fe80000100a00 */
[----:B------:R0:W-:Y:S04]  /*1e0b0*/  STL.64 [R1+0x608], R14 ;  /* 0x0006080e01007387 */ /* 0x0001e80000100a00 */
[----:B0-----:R-:W4:Y:S02]  /*1e0c0*/  LDL.LU.64 R14, [R1+0x1fa8] ;  /* 0x001fa800010e7983 */ /* 0x001f240000300a00 */
[----:B----4-:R-:W-:Y:S06]  /*1e0d0*/  HMMA.16816.F32.BF16 R20, R4, R14, R20 ;  /* 0x0000000e0414723c */ /* 0x010fec0000041814 */
[----:B------:R-:W-:-:S02]  /*1e0e0*/  IMAD.MOV.U32 R9, RZ, RZ, R14 ;  /* 0x000000ffff097224 */ /* 0x000fc400078e000e */
[----:B------:R-:W-:-:S15]  /*1e0f0*/  IMAD.MOV.U32 R8, RZ, RZ, R15 ;  /* 0x000000ffff087224 */ /* 0x000fde00078e000f */
[----:B------:R-:W-:Y:S04]  /*1e100*/  STL.64 [R1+0x5f0], R20 ;  /* 0x0005f01401007387 */ /* 0x000fe80000100a00 */
[----:B------:R0:W-:Y:S04]  /*1e110*/  STL.64 [R1+0x5f8], R22 ;  /* 0x0005f81601007387 */ /* 0x0001e80000100a00 */
[----:B0-----:R-:W4:Y:S04]  /*1e120*/  LDL.LU.64 R22, [R1+0x1fa0] ;  /* 0x001fa00001167983 */ /* 0x001f280000300a00 */
[----:B------:R-:W4:Y:S04]  /*1e130*/  LDL.LU.64 R14, [R1+0x1f98] ;  /* 0x001f9800010e7983 */ /* 0x000f280000300a00 */
[----:B------:R-:W4:Y:S02]  /*1e140*/  LDL.LU.64 R12, [R1+0x1f90] ;  /* 0x001f9000010c7983 */ /* 0x000f240000300a00 */
[----:B----4-:R-:W-:-:S15]  /*1e150*/  HMMA.16816.F32.BF16 R12, R4, R22, R12 ;  /* 0x00000016040c723c */ /* 0x010fde000004180c */
[----:B------:R-:W-:-:S08]  /*1e160*/  NOP ;  /* 0x0000000000007918 */ /* 0x000fd00000000000 */
[----:B------:R0:W-:Y:S04]  /*1e170*/  STL.64 [R1+0x5e0], R12 ;  /* 0x0005e00c01007387 */ /* 0x0001e80000100a00 */
[----:B------:R-:W-:Y:S01]  /*1e180*/  STL.64 [R1+0x5e8], R14 ;  /* 0x0005e80e01007387 */ /* 0x000fe20000100a00 */
[----:B0-----:R-:W-:Y:S02]  /*1e190*/  IMAD.MOV.U32 R13, RZ, RZ, R22 ;  /* 0x000000ffff0d7224 */ /* 0x001fe400078e0016 */
[----:B------:R-:W-:Y:S02]  /*1e1a0*/  IMAD.MOV.U32 R12, RZ, RZ, R23 ;  /* 0x000000ffff0c7224 */ /* 0x000fe400078e0017 */
[----:B------:R-:W2:Y:S02]  /*1e1b0*/  LDL.LU.64 R22, [R1+0x1f88] ;  /* 0x001f880001167983 */ /* 0x000ea40000300a00 */
[----:B--2---:R-:W-:Y:S02]  /*1e1c0*/  HMMA.16816.F32.BF16 R20, R4, R22, R24 ;  /* 0x000000160414723c */ /* 0x004fe40000041818 */
[----:B------:R-:W2:Y:S04]  /*1e1d0*/  LDL.LU.64 R26, [R1+0x1f80] ;  /* 0x001f8000011a7983 */ /* 0x000ea80000300a00 */
[----:B------:R-:W2:-:S15]  /*1e1e0*/  LDL.LU.64 R24, [R1+0x1f78] ;  /* 0x001f780001187983 */ /* 0x000e9e0000300a00 */
[----:B------:R-:W-:-:S02]  /*1e1f0*/  NOP ;  /* 0x0000000000007918 */ /* 0x000fc40000000000 */
[----:B------:R-:W-:Y:S04]  /*1e200*/  STL.64 [R1+0x5d0], R20 ;  /* 0x0005d01401007387 */ /* 0x000fe80000100a00 */
[----:B------:R0:W-:Y:S04]  /*1e210*/  STL.64 [R1+0x5d8], R22 ;  /* 0x0005d81601007387 */ /* 0x0001e80000100a00 */
[----:B0-----:R-:W2:Y:S02]  /*1e220*/  LDL.LU.64 R22, [R1+0x1f70] ;  /* 0x001f700001167983 */ /* 0x001ea40000300a00 */
[----:B--2---:R-:W-:Y:S06]  /*1e230*/  HMMA.16816.F32.BF16 R24, R4, R22, R24 ;  /* 0x000000160418723c */ /* 0x004fec0000041818 */
[----:B------:R-:W-:-:S02]  /*1e240*/  IMAD.MOV.U32 R15, RZ, RZ, R22 ;  /* 0x000000ffff0f7224 */ /* 0x000fc400078e0016 */
[----:B------:R-:W-:-:S15]  /*1e250*/  IMAD.MOV.U32 R14, RZ, RZ, R23 ;  /* 0x000000ffff0e7224 */ /* 0x000fde00078e0017 */
[----:B------:R-:W-:Y:S04]  /*1e260*/  STL.64 [R1+0x5c0], R24 ;  /* 0x0005c01801007387 */ /* 0x000fe80000100a00 */
[----:B------:R0:W-:Y:S04]  /*1e270*/  STL.64 [R1+0x5c8], R26 ;  /* 0x0005c81a01007387 */ /* 0x0001e80000100a00 */
[----:B0-----:R-:W2:Y:S04]  /*1e280*/  LDL.LU.64 R26, [R1+0x1f68] ;  /* 0x001f6800011a7983 */ /* 0x001ea80000300a00 */
[----:B------:R-:W3:Y:S04]  /*1e290*/  LDL.LU.64 R22, [R1+0x1f60] ;  /* 0x001f600001167983 */ /* 0x000ee80000300a00 */
[----:B------:R-:W3:Y:S02]  /*1e2a0*/  LDL.LU.64 R20, [R1+0x1f58] ;  /* 0x001f580001147983 */ /* 0x000ee40000300a00 */
[----:B---3--:R-:W-:-:S15]  /*1e2b0*/  HMMA.16816.F32.BF16 R20, R4, R10, R20 ;  /* 0x0000000a0414723c */ /* 0x008fde0000041814 */
[----:B------:R-:W-:-:S08]  /*1e2c0*/  NOP ;  /* 0x0000000000007918 */ /* 0x000fd00000000000 */
[----:B------:R-:W-:Y:S04]  /*1e2d0*/  STL.64 [R1+0x5b0], R20 ;  /* 0x0005b01401007387 */ /* 0x000fe80000100a00 */
[----:B------:R0:W-:Y:S04]  /*1e2e0*/  STL.64 [R1+0x5b8], R22 ;  /* 0x0005b81601007387 */ /* 0x0001e80000100a00 */
[----:B0-----:R-:W3:Y:S04]  /*1e2f0*/  LDL.LU.64 R22, [R1+0x1f50] ;  /* 0x001f500001167983 */ /* 0x001ee80000300a00 */
[----:B------:R0:W-:Y:S02]  /*1e300*/  STL.64 [R1+0x1ec8], R10 ;  /* 0x001ec80a01007387 */ /* 0x0001e40000100a00 */
[----:B0-----:R-:W-:-:S02]  /*1e310*/  IMAD.MOV.U32 R10, RZ, RZ, R15 ;  /* 0x000000ffff0a7224 */ /* 0x001fc400078e000f */
[----:B------:R-:W-:-:S05]  /*1e320*/  IMAD.MOV.U32 R11, RZ, RZ, R14 ;  /* 0x000000ffff0b7224 */ /* 0x000fca00078e000e */
[----:B------:R0:W-:Y:S04]  /*1e330*/  STL.64 [R1+0x1ee0], R10 ;  /* 0x001ee00a01007387 */ /* 0x0001e80000100a00 */
[----:B0-----:R-:W4:Y:S04]  /*1e340*/  LDL.64 R10, [R1+0xb8] ;  /* 0x0000b800010a7983 */ /* 0x001f280000100a00 */
[----:B----4-:R0:W-:Y:S02]  /*1e350*/  STL.64 [R1+0x1ee8], R10 ;  /* 0x001ee80a01007387 */ /* 0x0101e40000100a00 */
[----:B0-----:R-:W-:-:S02]  /*1e360*/  IMAD.MOV.U32 R10, RZ, RZ, R13 ;  /* 0x000000ffff0a7224 */ /* 0x001fc400078e000d */
[----:B------:R-:W-:Y:S02]  /*1e370*/  IMAD.MOV.U32 R11, RZ, RZ, R12 ;  /* 0x000000ffff0b7224 */ /* 0x000fe400078e000c */
[----:B------:R-:W4:Y:S04]  /*1e380*/  LDL.LU R12, [R1+0x180] ;  /* 0x00018000010c7983 */ /* 0x000f280000300800 */
[----:B------:R-:W4:Y:S04]  /*1e390*/  LDL.LU R13, [R1+0x184] ;  /* 0x00018400010d7983 */ /* 0x000f280000300800 */
[----:B------:R-:W4:Y:S04]  /*1e3a0*/  LDL.LU R14, [R1+0x188] ;  /* 0x00018800010e7983 */ /* 0x000f280000300800 */
[----:B------:R-:W4:Y:S04]  /*1e3b0*/  LDL.LU R15, [R1+0x18c] ;  /* 0x00018c00010f7983 */ /* 0x000f280000300800 */
[----:B------:R0:W-:Y:S02]  /*1e3c0*/  STL.64 [R1+0x1f00], R10 ;  /* 0x001f000a01007387 */ /* 0x0001e40000100a00 */
[----:B0-----:R-:W-:-:S02]  /*1e3d0*/  IMAD.MOV.U32 R10, RZ, RZ, R9 ;  /* 0x000000ffff0a7224 */ /* 0x001fc400078e0009 */
[----:B------:R-:W-:-:S05]  /*1e3e0*/  IMAD.MOV.U32 R11, RZ, RZ, R8 ;  /* 0x000000ffff0b7224 */ /* 0x000fca00078e0008 */
[----:B------:R0:W-:Y:S04]  /*1e3f0*/  STL.64 [R1+0x1f18], R10 ;  /* 0x001f180a01007387 */ /* 0x0001e80000100a00 */
[----:B------:R-:W3:Y:S04]  /*1e400*/  LDL.LU R8, [R1+0x2f0] ;  /* 0x0002f00001087983 */ /* 0x000ee80000300800 */
[----:B------:R-:W3:Y:S04]  /*1e410*/  LDL.LU R9, [R1+0x2f4] ;  /* 0x0002f40001097983 */ /* 0x000ee80000300800 */
[----:B0-----:R-:W3:Y:S04]  /*1e420*/  LDL.LU R10, [R1+0x2f8] ;  /* 0x0002f800010a7983 */ /* 0x001ee80000300800 */
[----:B------:R-:W3:Y:S01]  /*1e430*/  LDL.LU R11, [R1+0x2fc] ;  /* 0x0002fc00010b7983 */ /* 0x000ee20000300800 */
[----:B--2---:R-:W-:-:S02]  /*1e440*/  IMAD.MOV.U32 R20, RZ, RZ, R26 ;  /* 0x000000ffff147224 */ /* 0x004fc400078e001a */
[----:B------:R-:W-:Y:S01]  /*1e450*/  IMAD.MOV.U32 R21, RZ, RZ, R27 ;  /* 0x000000ffff157224 */ /* 0x000fe200078e001b */
[----:B---3--:R-:W-:-:S15]  /*1e460*/  HMMA.16816.F32.BF16 R8, R4, R22, R8 ;  /* 0x000000160408723c */ /* 0x008fde0000041808 */
[----:B------:R-:W-:-:S08]  /*1e470*/  NOP ;  /* 0x0000000000007918 */ /* 0x000fd00000000000 */
[----:B------:R0:W-:Y:S04]  /*1e480*/  STL.64 [R1+0x5a0], R8 ;  /* 0x0005a00801007387 */ /* 0x0001e80000100a00 */
[----:B------:R1:W-:Y:S04]  /*1e490*/  STL.64 [R1+0x5a8], R10 ;  /* 0x0005a80a01007387 */ /* 0x0003e80000100a00 */
[----:B0-----:R-:W2:Y:S04]  /*1e4a0*/  LDL.LU R8, [R1+0x2a0] ;  /* 0x0002a00001087983 */ /* 0x001ea80000300800 */
[----:B------:R-:W2:Y:S04]  /*1e4b0*/  LDL.LU R9, [R1+0x2a4] ;  /* 0x0002a40001097983 */ /* 0x000ea80000300800 */
[----:B-1----:R-:W2:Y:S04]  /*1e4c0*/  LDL.LU R10, [R1+0x2a8] ;  /* 0x0002a800010a7983 */ /* 0x002ea80000300800 */
[----:B------:R-:W2:Y:S04]  /*1e4d0*/  LDL.LU R11, [R1+0x2ac] ;  /* 0x0002ac00010b7983 */ /* 0x000ea80000300800 */
[----:B------:R0:W-:Y:S04]  /*1e4e0*/  STL.64 [R1+0x1ec0], R22 ;  /* 0x001ec01601007387 */ /* 0x0001e80000100a00 */
[----:B------:R-:W3:Y:S04]  /*1e4f0*/  LDL.LU R26, [R1+0x1f48] ;  /* 0x001f4800011a7983 */ /* 0x000ee80000300800 */
[----:B------:R-:W4:Y:S04]  /*1e500*/  LDL.LU R27, [R1+0x1f44] ;  /* 0x001f4400011b7983 */ /* 0x000f280000300800 */
[----:B0-----:R-:W2:Y:S01]  /*1e510*/  LDL.LU R22, [R1+0x258] ;  /* 0x0002580001167983 */ /* 0x001ea20000300800 */
[----:B------:R-:W-:-:S03]  /*1e520*/  IMAD.MOV.U32 R23, RZ, RZ, R29 ;  /* 0x000000ffff177224 */ /* 0x000fc600078e001d */
[----:B------:R-:W3:Y:S04]  /*1e530*/  LDL.LU R29, [R1+0x1f40] ;  /* 0x001f4000011d7983 */ /* 0x000ee80000300800 */
[----:B--2---:R4:W-:Y:S04]  /*1e540*/  STL.64 [R1+0x1ed8], R22 ;  /* 0x001ed81601007387 */ /* 0x0049e80000100a00 */
[----:B------:R0:W-:Y:S01]  /*1e550*/  STL.64 [R1+0x1ed0], R20 ;  /* 0x001ed01401007387 */ /* 0x0001e20000100a00 */
[----:B----4-:R-:W-:-:S03]  /*1e560*/  IMAD.MOV.U32 R22, RZ, RZ, R27 ;  /* 0x000000ffff167224 */ /* 0x010fc600078e001b */
[----:B0-----:R-:W2:Y:S01]  /*1e570*/  LDL.LU R20, [R1+0x260] ;  /* 0x0002600001147983 */ /* 0x001ea20000300800 */
[----:B---3--:R-:W-:-:S03]  /*1e580*/  IMAD.MOV.U32 R21, RZ, RZ, R26 ;  /* 0x000000ffff157224 */ /* 0x008fc600078e001a */
[----:B------:R-:W3:Y:S04]  /*1e590*/  LDL.LU R26, [R1+0x1f3c] ;  /* 0x001f3c00011a7983 */ /* 0x000ee80000300800 */
[----:B------:R-:W4:Y:S04]  /*1e5a0*/  LDL.LU R27, [R1+0x1f38] ;  /* 0x001f3800011b7983 */ /* 0x000f280000300800 */
[----:B------:R-:W2:Y:S04]  /*1e5b0*/  LDL.LU R23, [R1+0x26c] ;  /* 0x00026c0001177983 */ /* 0x000ea80000300800 */
[----:B--2---:R-:W-:Y:S04]  /*1e5c0*/  STL.64 [R1+0x1ef8], R22 ;  /* 0x001ef81601007387 */ /* 0x004fe80000100a00 */
[----:B------:R0:W-:Y:S04]  /*1e5d0*/  STL.64 [R1+0x1ef0], R20 ;  /* 0x001ef01401007387 */ /* 0x0001e80000100a00 */
[----:B0-----:R-:W2:Y:S04]  /*1e5e0*/  LDL.LU R20, [R1+0x280] ;  /* 0x0002800001147983 */ /* 0x001ea80000300800 */
[----:B------:R-:W2:Y:S01]  /*1e5f0*/  LDL.LU R21, [R1+0x284] ;  /* 0x0002840001157983 */ /* 0x000ea20000300800 */
[----:B---3--:R-:W-:-:S02]  /*1e600*/  IMAD.MOV.U32 R22, RZ, RZ, R26 ;  /* 0x000000ffff167224 */ /* 0x008fc400078e001a */
[----:B----4-:R-:W-:Y:S01]  /*1e610*/  IMAD.MOV.U32 R23, RZ, RZ, R27 ;  /* 0x000000ffff177224 */ /* 0x010fe200078e001b */
[----:B------:R-:W3:Y:S04]  /*1e620*/  LDL.LU R26, [R1+0x1f34] ;  /* 0x001f3400011a7983 */ /* 0x000ee80000300800 */
[----:B------:R-:W3:Y:S04]  /*1e630*/  LDL.LU R27, [R1+0x1f30] ;  /* 0x001f3000011b7983 */ /* 0x000ee80000300800 */
[----:B------:R-:W-:Y:S04]  /*1e640*/  STL.64 [R1+0x1f10], R22 ;  /* 0x001f101601007387 */ /* 0x000fe80000100a00 */
[----:B--2---:R0:W-:Y:S01]  /*1e650*/  STL.64 [R1+0x1f08], R20 ;  /* 0x001f081401007387 */ /* 0x0041e20000100a00 */
[----:B---3--:R-:W-:Y:S03]  /*1e660*/  HMMA.16816.F32.BF16 R4, R4, R26, R12 ;  /* 0x0000001a0404723c */ /* 0x008fe6000004180c */
[----:B0-----:R-:W2:Y:S04]  /*1e670*/  LDL.LU R20, [R1+0x290] ;  /* 0x0002900001147983 */ /* 0x001ea80000300800 */
[----:B------:R-:W2:Y:S04]  /*1e680*/  LDL.LU R21, [R1+0x294] ;  /* 0x0002940001157983 */ /* 0x000ea80000300800 */
[----:B------:R-:W2:Y:S04]  /*1e690*/  LDL.LU R22, [R1+0x298] ;  /* 0x0002980001167983 */ /* 0x000ea80000300800 */
[----:B------:R-:W2:Y:S04]  /*1e6a0*/  LDL.LU R23, [R1+0x29c] ;  /* 0x00029c0001177983 */ /* 0x000ea80000300800 */
[----:B------:R-:W3:Y:S04]  /*1e6b0*/  LDL.LU.64 R14, [R1+0x1f28] ;  /* 0x001f2800010e7983 */ /* 0x000ee80000300a00 */
[----:B------:R-:W3:Y:S04]  /*1e6c0*/  LDL.LU.64 R12, [R1+0x1f20] ;  /* 0x001f2000010c7983 */ /* 0x000ee80000300a00 */
[----:B------:R-:W-:Y:S04]  /*1e6d0*/  STL.64 [R1+0x460], R4 ;  /* 0x0004600401007387 */ /* 0x000fe80000100a00 */
[----:B------:R-:W-:Y:S04]  /*1e6e0*/  STL.64 [R1+0x468], R6 ;  /* 0x0004680601007387 */ /* 0x000fe80000100a00 */
[----:B------:R-:W0:Y:S04]  /*1e6f0*/  LDSM.16.MT88.4 R4, [R0+UR4+0x2000] ;  /* 0x002000040004783b */ /* 0x000e280008004200 */
[----:B0-----:R-:W-:Y:S04]  /*1e700*/  STL.64 [R1+0x1d80], R6 ;  /* 0x001d800601007387 */ /* 0x001fe80000100a00 */
[----:B------:R0:W-:Y:S04]  /*1e710*/  STL.64 [R1+0x1d78], R4 ;  /* 0x001d780401007387 */ /* 0x0001e80000100a00 */
[----:B0-----:R-:W4:Y:S04]  /*1e720*/  LDL.LU R4, [R1+0x270] ;  /* 0x0002700001047983 */ /* 0x001f280000300800 */
[----:B------:R-:W4:Y:S04]  /*1e730*/  LDL.LU R5, [R1+0x274] ;  /* 0x0002740001057983 */ /* 0x000f280000300800 */
[----:B------:R-:W4:Y:S01]  /*1e740*/  LDL.LU R6, [R1+0x278] ;  /* 0x0002780001067983 */ /* 0x000f220000300800 */
[----:B---3--:R-:W-:-:S15]  /*1e750*/  HMMA.16816.F32.BF16 R8, R12, R18, R8 ;  /* 0x000000120c08723c */ /* 0x008fde0000041808 */
[----:B------:R-:W-:-:S08]  /*1e760*/  NOP ;  /* 0x0000000000007918 */ /* 0x000fd00000000000 */
[----:B------:R-:W-:Y:S04]  /*1e770*/  STL.64 [R1+0x450], R8 ;  /* 0x0004500801007387 */ /* 0x000fe80000100a00 */
[----:B------:R0:W-:Y:S04]  /*1e780*/  STL.64 [R1+0x458], R10 ;  /* 0x0004580a01007387 */ /* 0x0001e80000100a00 */
[----:B0-----:R-:W2:Y:S02]  /*1e790*/  LDL.LU.64 R10, [R1+0x1f18] ;  /* 0x001f1800010a7983 */ /* 0x001ea40000300a00 */
[----:B--2---:R-:W-:Y:S02]  /*1e7a0*/  HMMA.16816.F32.BF16 R8, R12, R10, R20 ;  /* 0x0000000a0c08723c */ /* 0x004fe40000041814 */
[----:B------:R-:W2:Y:S04]  /*1e7b0*/  LDL.LU.64 R22, [R1+0x1f10] ;  /* 0x001f100001167983 */ /* 0x000ea80000300a00 */
[----:B------:R-:W2:-:S15]  /*1e7c0*/  LDL.LU.64 R20, [R1+0x1f08] ;  /* 0x001f080001147983 */ /* 0x000e9e0000300a00 */
[----:B------:R-:W-:-:S02]  /*1e7d0*/  NOP ;  /* 0x0000000000007918 */ /* 0x000fc40000000000 */
[----:B------:R0:W-:Y:S04]  /*1e7e0*/  STL.64 [R1+0x448], R10 ;  /* 0x0004480a01007387 */ /* 0x0001e80000100a00 */
[----:B0-----:R-:W2:Y:S01]  /*1e7f0*/  LDL.LU.64 R10, [R1+0x1f00] ;  /* 0x001f0000010a7983 */ /* 0x001ea20000300a00 */
[----:B------:R-:W-:Y:S02]  /*1e800*/  IMAD.MOV.U32 R24, RZ, RZ, R8 ;  /* 0x000000ffff187224 */ /* 0x000fe400078e0008 */
[----:B------:R-:W-:Y:S02]  /*1e810*/  IMAD.MOV.U32 R25, RZ, RZ, R9 ;  /* 0x000000ffff197224 */ /* 0x000fe400078e0009 */
[----:B--2---:R-:W-:Y:S01]  /*1e820*/  HMMA.16816.F32.BF16 R8, R12, R10, R20 ;  /* 0x0000000a0c08723c */ /* 0x004fe20000041814 */
[----:B------:R-:W2:Y:S04]  /*1e830*/  LDL.LU.64 R22, [R1+0x1ef8] ;  /* 0x001ef80001167983 */ /* 0x000ea80000300a00 */
[----:B------:R-:W2:-:S15]  /*1e840*/  LDL.LU.64 R20, [R1+0x1ef0] ;  /* 0x001ef00001147983 */ /* 0x000e9e0000300a00 */
[----:B------:R-:W-:-:S03]  /*1e850*/  NOP ;  /* 0x0000000000007918 */ /* 0x000fc60000000000 */
[----:B------:R-:W-:Y:S04]  /*1e860*/  STL.64 [R1+0x350], R8 ;  /* 0x0003500801007387 */ /* 0x000fe80000100a00 */
[----:B------:R0:W-:Y:S04]  /*1e870*/  STL.64 [R1+0x358], R10 ;  /* 0x0003580a01007387 */ /* 0x0001e80000100a00 */
[----:B0-----:R-:W4:Y:S01]  /*1e880*/  LDL.LU.64 R10, [R1+0x1ee8] ;  /* 0x001ee800010a7983 */ /* 0x001f220000300a00 */
[----:B------:R-:W-:-:S07]  /*1e890*/  IMAD.MOV.U32 R7, RZ, RZ, R29 ;  /* 0x000000ffff077224 */ /* 0x000fce00078e001d */
        /* <DEDUP_REMOVED lines=14> */
[----:B--2---:R-:W-:Y:S02]  /*1e980*/  HMMA.16816.F32.BF16 R8, R12, R10, R20 ;  /* 0x0000000a0c08723c */ /* 0x004fe40000041814 */
[----:B------:R-:W2:-:S15]  /*1e990*/  LDL.LU.64 R22, [R1+0x1ec0] ;  /* 0x001ec00001167983 */ /* 0x000e9e0000300a00 */
[----:B------:R-:W-:-:S06]  /*1e9a0*/  NOP ;  /* 0x0000000000007918 */ /* 0x000fcc0000000000 */
[----:B------:R-:W-:Y:S04]  /*1e9b0*/  STL.64 [R1+0x520], R8 ;  /* 0x0005200801007387 */ /* 0x000fe80000100a00 */
[----:B------:R0:W-:Y:S01]  /*1e9c0*/  STL [R1+0x528], R10 ;  /* 0x0005280a01007387 */ /* 0x0001e20000100800 */
[----:B------:R-:W-:-:S03]  /*1e9d0*/  IMAD.MOV.U32 R29, RZ, RZ, R11 ;  /* 0x000000ffff1d7224 */ /* 0x000fc600078e000b */
[----:B0-----:R-:W2:Y:S04]  /*1e9e0*/  LDL.LU.64 R10, [R1+0x1eb8] ;  /* 0x001eb800010a7983 */ /* 0x001ea80000300a00 */
[----:B------:R-:W2:Y:S04]  /*1e9f0*/  LDL.LU.64 R8, [R1+0x1eb0] ;  /* 0x001eb00001087983 */ /* 0x000ea80000300a00 */
[----:B------:R-:W-:Y:S01]  /*1ea00*/  STL [R1+0x1aa0], R29 ;  /* 0x001aa01d01007387 */ /* 0x000fe20000100800 */
[----:B--2---:R-:W-:-:S15]  /*1ea10*/  HMMA.16816.F32.BF16 R8, R12, R22, R8 ;  /* 0x000000160c08723c */ /* 0x004fde0000041808 */
[----:B------:R-:W-:-:S08]  /*1ea20*/  NOP ;  /* 0x0000000000007918 */ /* 0x000fd00000000000 */
[----:B------:R0:W-:Y:S04]  /*1ea30*/  STL.64 [R1+0x510], R8 ;  /* 0x0005100801007387 */ /* 0x0001e80000100a00 */
[----:B------:R1:W-:Y:S04]  /*1ea40*/  STL.64 [R1+0x518], R10 ;  /* 0x0005180a01007387 */ /* 0x0003e80000100a00 */
[----:B0-----:R-:W2:Y:S04]  /*1ea50*/  LDL.LU R8, [R1+0x50] ;  /* 0x0000500001087983 */ /* 0x001ea80000300800 */
[----:B------:R-:W2:Y:S04]  /*1ea60*/  LDL.LU R9, [R1+0x54] ;  /* 0x0000540001097983 */ /* 0x000ea80000300800 */
[----:B-1----:R-:W3:Y:S04]  /*1ea70*/  LDL.LU R10, [R1+0x58] ;  /* 0x00005800010a7983 */ /* 0x002ee80000300800 */
[----:B------:R-:W3:Y:S04]  /*1ea80*/  LDL.LU R11, [R1+0x5c] ;  /* 0x00005c00010b7983 */ /* 0x000ee80000300800 */
[----:B---3--:R-:W-:Y:S04]  /*1ea90*/  STL.64 [R1+0x1e28], R10 ;  /* 0x001e280a01007387 */ /* 0x008fe80000100a00 */
[----:B--2---:R0:W-:Y:S04]  /*1eaa0*/  STL.64 [R1+0x1e20], R8 ;  /* 0x001e200801007387 */ /* 0x0041e80000100a00 */
[----:B0-----:R-:W2:Y:S04]  /*1eab0*/  LDL.LU R8, [R1+0x1d0] ;  /* 0x0001d00001087983 */ /* 0x001ea80000300800 */
[----:B------:R-:W2:Y:S04]  /*1eac0*/  LDL.LU R9, [R1+0x1d4] ;  /* 0x0001d40001097983 */ /* 0x000ea80000300800 */
[----:B------:R-:W3:Y:S04]  /*1ead0*/  LDL.LU R10, [R1+0x1d8] ;  /* 0x0001d800010a7983 */ /* 0x000ee80000300800 */
[----:B------:R-:W3:Y:S04]  /*1eae0*/  LDL.LU R11, [R1+0x1dc] ;  /* 0x0001dc00010b7983 */ /* 0x000ee80000300800 */
[----:B------:R-:W4:Y:S01]  /*1eaf0*/  LDL.LU R20, [R1+0x130] ;  /* 0x0001300001147983 */ /* 0x000f220000300800 */
[----:B------:R-:W-:-:S03]  /*1eb00*/  IMAD.MOV.U32 R17, RZ, RZ, R22 ;  /* 0x000000ffff117224 */ /* 0x000fc600078e0016 */
[----:B------:R-:W4:Y:S01]  /*1eb10*/  LDL.LU R21, [R1+0x134] ;  /* 0x0001340001157983 */ /* 0x000f220000300800 */
[----:B------:R-:W-:-:S03]  /*1eb20*/  IMAD.MOV.U32 R16, RZ, RZ, R23 ;  /* 0x000000ffff107224 */ /* 0x000fc600078e0017 */
[----:B------:R-:W4:Y:S04]  /*1eb30*/  LDL.LU R22, [R1+0x138] ;  /* 0x0001380001167983 */ /* 0x000f280000300800 */
[----:B------:R-:W4:Y:S04]  /*1eb40*/  LDL.LU R23, [R1+0x13c] ;  /* 0x00013c0001177983 */ /* 0x000f280000300800 */
[----:B---3--:R0:W-:Y:S04]  /*1eb50*/  STL.64 [R1+0x1e38], R10 ;  /* 0x001e380a01007387 */ /* 0x0081e80000100a00 */
[----:B--2---:R-:W-:Y:S04]  /*1eb60*/  STL.64 [R1+0x1e30], R8 ;  /* 0x001e300801007387 */ /* 0x004fe80000100a00 */
[----:B0-----:R-:W2:Y:S04]  /*1eb70*/  LDL.64 R10, [R1+0x98] ;  /* 0x00009800010a7983 */ /* 0x001ea80000100a00 */
[----:B--2---:R0:W-:Y:S04]  /*1eb80*/  STL.64 [R1+0x1e50], R10 ;  /* 0x001e500a01007387 */ /* 0x0041e80000100a00 */
[----:B0-----:R-:W2:Y:S04]  /*1eb90*/  LDL.64 R10, [R1+0xa8] ;  /* 0x0000a800010a7983 */ /* 0x001ea80000100a00 */
[----:B--2---:R0:W-:Y:S02]  /*1eba0*/  STL.64 [R1+0x1e68], R10 ;  /* 0x001e680a01007387 */ /* 0x0041e40000100a00 */
[----:B0-----:R-:W-:-:S02]  /*1ebb0*/  IMAD.MOV.U32 R10, RZ, RZ, R5 ;  /* 0x000000ffff0a7224 */ /* 0x001fc400078e0005 */
[----:B------:R-:W-:-:S05]  /*1ebc0*/  IMAD.MOV.U32 R11, RZ, RZ, R4 ;  /* 0x000000ffff0b7224 */ /* 0x000fca00078e0004 */
[----:B------:R0:W-:Y:S04]  /*1ebd0*/  STL.64 [R1+0x1e80], R10 ;  /* 0x001e800a01007387 */ /* 0x0001e80000100a00 */
[----:B------:R-:W2:Y:S04]  /*1ebe0*/  LDL.LU R4, [R1+0x10] ;  /* 0x0000100001047983 */ /* 0x000ea80000300800 */
[----:B------:R-:W2:Y:S04]  /*1ebf0*/  LDL.LU R5, [R1+0x14] ;  /* 0x0000140001057983 */ /* 0x000ea80000300800 */
[----:B------:R-:W3:Y:S04]  /*1ec00*/  LDL.LU R6, [R1+0x18] ;  /* 0x0000180001067983 */ /* 0x000ee80000300800 */
[----:B------:R-:W3:Y:S04]  /*1ec10*/  LDL.LU R7, [R1+0x1c] ;  /* 0x00001c0001077983 */ /* 0x000ee80000300800 */
[----:B0-----:R-:W2:Y:S01]  /*1ec20*/  LDL.64 R10, [R1+0xc8] ;  /* 0x0000c800010a7983 */ /* 0x001ea20000100a00 */
[----:B----4-:R-:W-:Y:S03]  /*1ec30*/  HMMA.16816.F32.BF16 R12, R12, R26, R20 ;  /* 0x0000001a0c0c723c */ /* 0x010fe60000041814 */
[----:B--2---:R0:W-:Y:S04]  /*1ec40*/  STL.64 [R1+0x1e88], R10 ;  /* 0x001e880a01007387 */ /* 0x0041e80000100a00 */
[----:B0-----:R-:W2:Y:S04]  /*1ec50*/  LDL.64 R10, [R1+0xd8] ;  /* 0x0000d800010a7983 */ /* 0x001ea80000100a00 */
[----:B--2---:R0:W-:Y:S04]  /*1ec60*/  STL.64 [R1+0x1e98], R10 ;  /* 0x001e980a01007387 */ /* 0x0041e80000100a00 */
[----:B---3--:R1:W-:Y:S04]  /*1ec70*/  STL.64 [R1+0x1d90], R6 ;  /* 0x001d900601007387 */ /* 0x0083e80000100a00 */
[----:B------:R2:W-:Y:S04]  /*1ec80*/  STL.64 [R1+0x1d88], R4 ;  /* 0x001d880401007387 */ /* 0x0005e80000100a00 */
[----:B------:R-:W3:Y:S04]  /*1ec90*/  LDL.LU R8, [R1+0x230] ;  /* 0x0002300001087983 */ /* 0x000ee80000300800 */
[----:B------:R-:W3:Y:S04]  /*1eca0*/  LDL.LU R9, [R1+0x234] ;  /* 0x0002340001097983 */ /* 0x000ee80000300800 */
[----:B0-----:R-:W3:Y:S01]  /*1ecb0*/  LDL.LU R10, [R1+0x238] ;  /* 0x00023800010a7983 */ /* 0x001ee20000300800 */
[----:B-1----:R-:W-:-:S02]  /*1ecc0*/  IMAD.MOV.U32 R6, RZ, RZ, R17 ;  /* 0x000000ffff067224 */ /* 0x002fc400078e0011 */
[----:B------:R-:W-:Y:S01]  /*1ecd0*/  IMAD.MOV.U32 R7, RZ, RZ, R16 ;  /* 0x000000ffff077224 */ /* 0x000fe200078e0010 */
[----:B------:R-:W3:Y:S04]  /*1ece0*/  LDL.LU R11, [R1+0x23c] ;  /* 0x00023c00010b7983 */ /* 0x000ee80000300800 */
[----:B------:R0:W-:Y:S04]  /*1ecf0*/  STL.64 [R1+0x1e90], R6 ;  /* 0x001e900601007387 */ /* 0x0001e80000100a00 */
[----:B--2---:R-:W2:Y:S04]  /*1ed00*/  LDL.LU R4, [R1+0x220] ;  /* 0x0002200001047983 */ /* 0x004ea80000300800 */
[----:B------:R-:W2:Y:S04]  /*1ed10*/  LDL.LU R5, [R1+0x224] ;  /* 0x0002240001057983 */ /* 0x000ea80000300800 */
[----:B0-----:R-:W2:Y:S04]  /*1ed20*/  LDL.LU R6, [R1+0x228] ;  /* 0x0002280001067983 */ /* 0x001ea80000300800 */
[----:B------:R-:W2:Y:S04]  /*1ed30*/  LDL.LU R7, [R1+0x22c] ;  /* 0x00022c0001077983 */ /* 0x000ea80000300800 */
[----:B------:R-:W3:Y:S04]  /*1ed40*/  LDL.LU.64 R22, [R1+0x1ea8] ;  /* 0x001ea80001167983 */ /* 0x000ee80000300a00 */
[----:B------:R-:W3:Y:S04]  /*1ed50*/  LDL.LU.64 R20, [R1+0x1ea0] ;  /* 0x001ea00001147983 */ /* 0x000ee80000300a00 */
[----:B------:R-:W-:Y:S04]  /*1ed60*/  STL.64 [R1+0x1e48], R26 ;  /* 0x001e481a01007387 */ /* 0x000fe80000100a00 */
[----:B------:R0:W-:Y:S04]  /*1ed70*/  STL.64 [R1+0x1e40], R24 ;  /* 0x001e401801007387 */ /* 0x0001e80000100a00 */
[----:B------:R-:W-:Y:S04]  /*1ed80*/  STL.64 [R1+0x340], R12 ;  /* 0x0003400c01007387 */ /* 0x000fe80000100a00 */
[----:B------:R-:W-:Y:S04]  /*1ed90*/  STL.64 [R1+0x348], R14 ;  /* 0x0003480e01007387 */ /* 0x000fe80000100a00 */
[----:B------:R-:W1:Y:S04]  /*1eda0*/  LDSM.16.MT88.4 R12, [R0+UR4+0x2080] ;  /* 0x00208004000c783b */ /* 0x000e680008004200 */
[----:B0-----:R-:W4:Y:S04]  /*1edb0*/  LDL.LU R24, [R1+0x1e0] ;  /* 0x0001e00001187983 */ /* 0x001f280000300800 */
[----:B------:R-:W4:Y:S04]  /*1edc0*/  LDL.LU R25, [R1+0x1e4] ;  /* 0x0001e40001197983 */ /* 0x000f280000300800 */
[----:B------:R-:W2:Y:S04]  /*1edd0*/  LDL.LU R26, [R1+0x1e8] ;  /* 0x0001e800011a7983 */ /* 0x000ea80000300800 */
[----:B------:R-:W2:Y:S04]  /*1ede0*/  LDL.LU R27, [R1+0x1ec] ;  /* 0x0001ec00011b7983 */ /* 0x000ea80000300800 */
[----:B--2---:R-:W-:Y:S04]  /*1edf0*/  STL.64 [R1+0x1e60], R26 ;  /* 0x001e601a01007387 */ /* 0x004fe80000100a00 */
[----:B----4-:R0:W-:Y:S04]  /*1ee00*/  STL.64 [R1+0x1e58], R24 ;  /* 0x001e581801007387 */ /* 0x0101e80000100a00 */
[----:B0-----:R-:W2:Y:S04]  /*1ee10*/  LDL.LU R24, [R1+0x1f0] ;  /* 0x0001f00001187983 */ /* 0x001ea80000300800 */
[----:B------:R-:W2:Y:S04]  /*1ee20*/  LDL.LU R25, [R1+0x1f4] ;  /* 0x0001f40001197983 */ /* 0x000ea80000300800 */
[----:B------:R-:W4:Y:S04]  /*1ee30*/  LDL.LU R26, [R1+0x1f8] ;  /* 0x0001f800011a7983 */ /* 0x000f280000300800 */
[----:B------:R-:W4:Y:S01]  /*1ee40*/  LDL.LU R27, [R1+0x1fc] ;  /* 0x0001fc00011b7983 */ /* 0x000f220000300800 */
[C---:B---3--:R-:W-:Y:S03]  /*1ee50*/  HMMA.16816.F32.BF16 R8, R20.reuse, R18, R8 ;  /* 0x000000121408723c */ /* 0x048fe60000041808 */
[----:B----4-:R-:W-:Y:S04]  /*1ee60*/  STL.64 [R1+0x1e78], R26 ;  /* 0x001e781a01007387 */ /* 0x010fe80000100a00 */
[----:B--2---:R0:W-:Y:S04]  /*1ee70*/  STL.64 [R1+0x1e70], R24 ;  /* 0x001e701801007387 */ /* 0x0041e80000100a00 */
[----:B0-----:R-:W2:Y:S04]  /*1ee80*/  LDL.LU R24, [R1+0x200] ;  /* 0x0002000001187983 */ /* 0x001ea80000300800 */
[----:B------:R-:W2:Y:S04]  /*1ee90*/  LDL.LU R25, [R1+0x204] ;  /* 0x0002040001197983 */ /* 0x000ea80000300800 */
[----:B------:R-:W2:Y:S04]  /*1eea0*/  LDL.LU R26, [R1+0x208] ;  /* 0x00020800011a7983 */ /* 0x000ea80000300800 */
[----:B------:R-:W2:Y:S04]  /*1eeb0*/  LDL.LU R27, [R1+0x20c] ;  /* 0x00020c00011b7983 */ /* 0x000ea80000300800 */
[----:B-1----:R-:W-:Y:S04]  /*1eec0*/  STL.64 [R1+0x1d08], R14 ;  /* 0x001d080e01007387 */ /* 0x002fe80000100a00 */
[----:B------:R0:W-:Y:S04]  /*1eed0*/  STL.64 [R1+0x1d00], R12 ;  /* 0x001d000c01007387 */ /* 0x0001e80000100a00 */
[----:B0-----:R-:W3:Y:S04]  /*1eee0*/  LDL.LU R12, [R1+0x210] ;  /* 0x00021000010c7983 */ /* 0x001ee80000300800 */
[----:B------:R-:W3:Y:S04]  /*1eef0*/  LDL.LU R13, [R1+0x214] ;  /* 0x00021400010d7983 */ /* 0x000ee80000300800 */
[----:B------:R-:W3:Y:S04]  /*1ef00*/  LDL.LU R14, [R1+0x218] ;  /* 0x00021800010e7983 */ /* 0x000ee80000300800 */
[----:B------:R-:W3:Y:S04]  /*1ef10*/  LDL.LU R15, [R1+0x21c] ;  /* 0x00021c00010f7983 */ /* 0x000ee80000300800 */
[----:B------:R-:W-:Y:S04]  /*1ef20*/  STL.64 [R1+0x310], R8 ;  /* 0x0003100801007387 */ /* 0x000fe80000100a00 */
[----:B------:R0:W-:Y:S04]  /*1ef30*/  STL.64 [R1+0x318], R10 ;  /* 0x0003180a01007387 */ /* 0x0001e80000100a00 */
[----:B0-----:R-:W4:Y:S02]  /*1ef40*/  LDL.LU.64 R10, [R1+0x1e98] ;  /* 0x001e9800010a7983 */ /* 0x001f240000300a00 */
[----:B----4-:R-:W-:-:S15]  /*1ef50*/  HMMA.16816.F32.BF16 R4, R20, R10, R4 ;  /* 0x0000000a1404723c */ /* 0x010fde0000041804 */
[----:B------:R-:W-:-:S08]  /*1ef60*/  NOP ;  /* 0x0000000000007918 */ /* 0x000fd00000000000 */
[----:B------:R0:W-:Y:S04]  /*1ef70*/  STL.64 [R1+0x300], R4 ;  /* 0x0003000401007387 */ /* 0x0001e80000100a00 */
[----:B------:R1:W-:Y:S01]  /*1ef80*/  STL.64 [R1+0x308], R6 ;  /* 0x0003080601007387 */ /* 0x0003e20000100a00 */
[----:B0-----:R-:W-:-:S03]  /*1ef90*/  IMAD.MOV.U32 R5, RZ, RZ, R10 ;  /* 0x000000ffff057224 */ /* 0x001fc600078e000a */
[----:B-1----:R-:W4:Y:S01]  /*1efa0*/  LDL.LU.64 R6, [R1+0x1e90] ;  /* 0x001e900001067983 */ /* 0x002f220000300a00 */
[----:B------:R-:W-:-:S03]  /*1efb0*/  IMAD.MOV.U32 R4, RZ, RZ, R11 ;  /* 0x000000ffff047224 */ /* 0x000fc600078e000b */
[----:B------:R-:W3:Y:S02]  /*1efc0*/  LDL.LU.64 R10, [R1+0x1e88] ;  /* 0x001e8800010a7983 */ /* 0x000ee40000300a00 */
[----:B---3--:R-:W-:-:S15]  /*1efd0*/  HMMA.16816.F32.BF16 R12, R20, R10, R12 ;  /* 0x0000000a140c723c */ /* 0x008fde000004180c */
        /* <DEDUP_REMOVED lines=27> */
[----:B------:R-:W3:Y:S04]  /*1f190*/  LDL.LU.64 R24, [R1+0x1e40] ;  /* 0x001e400001187983 */ /* 0x000ee80000300a00 */
[----:B------:R-:W4:Y:S04]  /*1f1a0*/  LDL.LU.64 R10, [R1+0x1e38] ;  /* 0x001e3800010a7983 */ /* 0x000f280000300a00 */
[----:B------:R-:W4:Y:S02]  /*1f1b0*/  LDL.LU.64 R8, [R1+0x1e30] ;  /* 0x001e300001087983 */ /* 0x000f240000300a00 */
[----:B----4-:R-:W-:-:S15]  /*1f1c0*/  HMMA.16816.F32.BF16 R8, R20, R6, R8 ;  /* 0x000000061408723c */ /* 0x010fde0000041808 */
[----:B------:R-:W-:-:S08]  /*1f1d0*/  NOP ;  /* 0x0000000000007918 */ /* 0x000fd00000000000 */
[----:B------:R-:W-:Y:S04]  /*1f1e0*/  STL.64 [R1+0x4b0], R8 ;  /* 0x0004b00801007387 */ /* 0x000fe80000100a00 */
[----:B------:R0:W-:Y:S04]  /*1f1f0*/  STL.64 [R1+0x4b8], R10 ;  /* 0x0004b80a01007387 */ /* 0x0001e80000100a00 */
[----:B0-----:R-:W2:Y:S04]  /*1f200*/  LDL.LU.64 R10, [R1+0x1e28] ;  /* 0x001e2800010a7983 */ /* 0x001ea80000300a00 */
[----:B------:R-:W2:Y:S04]  /*1f210*/  LDL.LU.64 R8, [R1+0x1e20] ;  /* 0x001e200001087983 */ /* 0x000ea80000300a00 */
[----:B------:R0:W-:Y:S02]  /*1f220*/  STL.64 [R1+0x1da8], R6 ;  /* 0x001da80601007387 */ /* 0x0001e40000100a00 */
[----:B0-----:R-:W-:-:S02]  /*1f230*/  IMAD.MOV.U32 R6, RZ, RZ, R17 ;  /* 0x000000ffff067224 */ /* 0x001fc400078e0011 */
[----:B------:R-:W-:-:S05]  /*1f240*/  IMAD.MOV.U32 R7, RZ, RZ, R16 ;  /* 0x000000ffff077224 */ /* 0x000fca00078e0010 */
[----:B------:R0:W-:Y:S02]  /*1f250*/  STL.64 [R1+0x1dc0], R6 ;  /* 0x001dc00601007387 */ /* 0x0001e40000100a00 */
[----:B0-----:R-:W-:Y:S02]  /*1f260*/  IMAD.MOV.U32 R6, RZ, RZ, R15 ;  /* 0x000000ffff067224 */ /* 0x001fe400078e000f */
[----:B------:R-:W-:-:S05]  /*1f270*/  IMAD.MOV.U32 R7, RZ, RZ, R14 ;  /* 0x000000ffff077224 */ /* 0x000fca00078e000e */
[----:B------:R-:W-:Y:S01]  /*1f280*/  STL.64 [R1+0x1dd8], R6 ;  /* 0x001dd80601007387 */ /* 0x000fe20000100a00 */
[----:B--2---:R-:W-:Y:S03]  /*1f290*/  HMMA.16816.F32.BF16 R20, R20, R26, R8 ;  /* 0x0000001a1414723c */ /* 0x004fe60000041808 */
[----:B------:R-:W2:Y:S04]  /*1f2a0*/  LDL.LU.64 R10, [R1+0x1e18] ;  /* 0x001e1800010a7983 */ /* 0x000ea80000300a00 */
[----:B------:R-:W2:-:S15]  /*1f2b0*/  LDL.LU.64 R8, [R1+0x1e10] ;  /* 0x001e100001087983 */ /* 0x000e9e0000300a00 */
[----:B------:R-:W-:-:S01]  /*1f2c0*/  NOP ;  /* 0x0000000000007918 */ /* 0x000fc20000000000 */
[----:B------:R-:W-:Y:S04]  /*1f2d0*/  STL.64 [R1+0x200], R20 ;  /* 0x0002001401007387 */ /* 0x000fe80000100a00 */
[----:B------:R0:W-:Y:S02]  /*1f2e0*/  STL.64 [R1+0x208], R22 ;  /* 0x0002081601007387 */ /* 0x0001e40000100a00 */
[----:B0-----:R-:W-:Y:S02]  /*1f2f0*/  IMAD.MOV.U32 R22, RZ, RZ, R13 ;  /* 0x000000ffff167224 */ /* 0x001fe400078e000d */
[----:B------:R-:W-:-:S05]  /*1f300*/  IMAD.MOV.U32 R23, RZ, RZ, R12 ;  /* 0x000000ffff177224 */ /* 0x000fca00078e000c */
[----:B------:R0:W-:Y:S02]  /*1f310*/  STL.64 [R1+0x1df0], R22 ;  /* 0x001df01601007387 */ /* 0x0001e40000100a00 */
[----:B0-----:R-:W-:Y:S02]  /*1f320*/  IMAD.MOV.U32 R22, RZ, RZ, R5 ;  /* 0x000000ffff167224 */ /* 0x001fe400078e0005 */
[----:B------:R-:W-:-:S05]  /*1f330*/  IMAD.MOV.U32 R23, RZ, RZ, R4 ;  /* 0x000000ffff177224 */ /* 0x000fca00078e0004 */
[----:B------:R0:W-:Y:S04]  /*1f340*/  STL.64 [R1+0x1e08], R22 ;  /* 0x001e081601007387 */ /* 0x0001e80000100a00 */
[----:B------:R-:W4:Y:S04]  /*1f350*/  LDL.LU R12, [R1+0x1c0] ;  /* 0x0001c000010c7983 */ /* 0x000f280000300800 */
[----:B------:R-:W4:Y:S04]  /*1f360*/  LDL.LU R13, [R1+0x1c4] ;  /* 0x0001c400010d7983 */ /* 0x000f280000300800 */
[----:B------:R-:W3:Y:S04]  /*1f370*/  LDL.LU R14, [R1+0x1c8] ;  /* 0x0001c800010e7983 */ /* 0x000ee80000300800 */
[----:B------:R-:W3:Y:S04]  /*1f380*/  LDL.LU R15, [R1+0x1cc] ;  /* 0x0001cc00010f7983 */ /* 0x000ee80000300800 */
[----:B------:R-:W2:Y:S04]  /*1f390*/  LDL.LU R20, [R1+0x40] ;  /* 0x0000400001147983 */ /* 0x000ea80000300800 */
[----:B------:R-:W2:Y:S04]  /*1f3a0*/  LDL.LU R21, [R1+0x44] ;  /* 0x0000440001157983 */ /* 0x000ea80000300800 */
[----:B0-----:R-:W2:Y:S04]  /*1f3b0*/  LDL.LU R22, [R1+0x48] ;  /* 0x0000480001167983 */ /* 0x001ea80000300800 */
[----:B------:R-:W2:Y:S04]  /*1f3c0*/  LDL.LU R23, [R1+0x4c] ;  /* 0x00004c0001177983 */ /* 0x000ea80000300800 */
[----:B---3--:R-:W-:Y:S04]  /*1f3d0*/  STL.64 [R1+0x1de8], R14 ;  /* 0x001de80e01007387 */ /* 0x008fe80000100a00 */
[----:B----4-:R0:W-:Y:S04]  /*1f3e0*/  STL.64 [R1+0x1de0], R12 ;  /* 0x001de00c01007387 */ /* 0x0101e80000100a00 */
[----:B0-----:R-:W3:Y:S04]  /*1f3f0*/  LDL.LU R12, [R1+0x20] ;  /* 0x00002000010c7983 */ /* 0x001ee80000300800 */
[----:B------:R-:W3:Y:S04]  /*1f400*/  LDL.LU R13, [R1+0x24] ;  /* 0x00002400010d7983 */ /* 0x000ee80000300800 */
[----:B------:R-:W4:Y:S04]  /*1f410*/  LDL.LU R14, [R1+0x28] ;  /* 0x00002800010e7983 */ /* 0x000f280000300800 */
[----:B------:R-:W4:Y:S04]  /*1f420*/  LDL.LU R15, [R1+0x2c] ;  /* 0x00002c00010f7983 */ /* 0x000f280000300800 */
[----:B----4-:R-:W-:Y:S04]  /*1f430*/  STL.64 [R1+0x1e00], R14 ;  /* 0x001e000e01007387 */ /* 0x010fe80000100a00 */
[----:B---3--:R0:W-:Y:S04]  /*1f440*/  STL.64 [R1+0x1df8], R12 ;  /* 0x001df80c01007387 */ /* 0x0081e80000100a00 */
[----:B0-----:R-:W3:Y:S04]  /*1f450*/  LDL.LU R12, [R1+0x30] ;  /* 0x00003000010c7983 */ /* 0x001ee80000300800 */
[----:B------:R-:W3:Y:S04]  /*1f460*/  LDL.LU R13, [R1+0x34] ;  /* 0x00003400010d7983 */ /* 0x000ee80000300800 */
[----:B------:R-:W3:Y:S04]  /*1f470*/  LDL.LU R14, [R1+0x38] ;  /* 0x00003800010e7983 */ /* 0x000ee80000300800 */
[----:B------:R-:W3:Y:S04]  /*1f480*/  LDL.LU R15, [R1+0x3c] ;  /* 0x00003c00010f7983 */ /* 0x000ee80000300800 */
[----:B------:R-:W4:Y:S04]  /*1f490*/  LDL.64 R6, [R1+0xb8] ;  /* 0x0000b80001067983 */ /* 0x000f280000100a00 */
[----:B------:R-:W-:Y:S04]  /*1f4a0*/  STL.64 [R1+0x1da0], R26 ;  /* 0x001da01a01007387 */ /* 0x000fe80000100a00 */
[----:B------:R0:W-:Y:S04]  /*1f4b0*/  STL.64 [R1+0x1d98], R24 ;  /* 0x001d981801007387 */ /* 0x0001e80000100a00 */
[----:B0-----:R-:W3:Y:S04]  /*1f4c0*/  LDL.LU R24, [R1+0x190] ;  /* 0x0001900001187983 */ /* 0x001ee80000300800 */
[----:B------:R-:W3:Y:S04]  /*1f4d0*/  LDL.LU R25, [R1+0x194] ;  /* 0x0001940001197983 */ /* 0x000ee80000300800 */
[----:B------:R-:W4:Y:S04]  /*1f4e0*/  LDL.LU R26, [R1+0x198] ;  /* 0x00019800011a7983 */ /* 0x000f280000300800 */
[----:B------:R-:W4:Y:S01]  /*1f4f0*/  LDL.LU R27, [R1+0x19c] ;  /* 0x00019c00011b7983 */ /* 0x000f220000300800 */
[C---:B--2---:R-:W-:Y:S03]  /*1f500*/  HMMA.16816.F32.BF16 R20, R8.reuse, R18, R20 ;  /* 0x000000120814723c */ /* 0x044fe60000041814 */
[----:B----4-:R-:W-:Y:S04]  /*1f510*/  STL.64 [R1+0x1db8], R26 ;  /* 0x001db81a01007387 */ /* 0x010fe80000100a00 */
[----:B---3--:R0:W-:Y:S04]  /*1f520*/  STL.64 [R1+0x1db0], R24 ;  /* 0x001db01801007387 */ /* 0x0081e80000100a00 */
[----:B0-----:R-:W2:Y:S04]  /*1f530*/  LDL.LU R24, [R1+0x1a0] ;  /* 0x0001a00001187983 */ /* 0x001ea80000300800 */
[----:B------:R-:W2:Y:S04]  /*1f540*/  LDL.LU R25, [R1+0x1a4] ;  /* 0x0001a40001197983 */ /* 0x000ea80000300800 */
[----:B------:R-:W3:Y:S04]  /*1f550*/  LDL.LU R26, [R1+0x1a8] ;  /* 0x0001a800011a7983 */ /* 0x000ee80000300800 */
[----:B------:R-:W3:Y:S04]  /*1f560*/  LDL.LU R27, [R1+0x1ac] ;  /* 0x0001ac00011b7983 */ /* 0x000ee80000300800 */
[----:B---3--:R-:W-:Y:S04]  /*1f570*/  STL.64 [R1+0x1dd0], R26 ;  /* 0x001dd01a01007387 */ /* 0x008fe80000100a00 */
[----:B--2---:R0:W-:Y:S04]  /*1f580*/  STL.64 [R1+0x1dc8], R24 ;  /* 0x001dc81801007387 */ /* 0x0041e80000100a00 */
[----:B0-----:R-:W2:Y:S04]  /*1f590*/  LDL.LU R24, [R1+0x1b0] ;  /* 0x0001b00001187983 */ /* 0x001ea80000300800 */
[----:B------:R-:W2:Y:S04]  /*1f5a0*/  LDL.LU R25, [R1+0x1b4] ;  /* 0x0001b40001197983 */ /* 0x000ea80000300800 */
[----:B------:R-:W2:Y:S04]  /*1f5b0*/  LDL.LU R26, [R1+0x1b8] ;  /* 0x0001b800011a7983 */ /* 0x000ea80000300800 */
[----:B------:R-:W2:Y:S04]  /*1f5c0*/  LDL.LU R27, [R1+0x1bc] ;  /* 0x0001bc00011b7983 */ /* 0x000ea80000300800 */
[----:B------:R-:W-:Y:S04]  /*1f5d0*/  STL.64 [R1+0x1f0], R20 ;  /* 0x0001f01401007387 */ /* 0x000fe80000100a00 */
[----:B------:R0:W-:Y:S04]  /*1f5e0*/  STL.64 [R1+0x1f8], R22 ;  /* 0x0001f81601007387 */ /* 0x0001e80000100a00 */
[----:B0-----:R-:W3:Y:S02]  /*1f5f0*/  LDL.LU.64 R22, [R1+0x1e08] ;  /* 0x001e080001167983 */ /* 0x001ee40000300a00 */
[----:B---3--:R-:W-:Y:S02]  /*1f600*/  HMMA.16816.F32.BF16 R20, R8, R22, R12 ;  /* 0x000000160814723c */ /* 0x008fe4000004180c */
[----:B------:R-:W3:Y:S04]  /*1f610*/  LDL.LU.64 R14, [R1+0x1e00] ;  /* 0x001e0000010e7983 */ /* 0x000ee80000300a00 */
[----:B------:R-:W3:-:S15]  /*1f620*/  LDL.LU.64 R12, [R1+0x1df8] ;  /* 0x001df800010c7983 */ /* 0x000ede0000300a00 */
[----:B------:R-:W-:-:S02]  /*1f630*/  NOP ;  /* 0x0000000000007918 */ /* 0x000fc40000000000 */
        /* <DEDUP_REMOVED lines=8> */
[----:B------:R-:W-:Y:S04]  /*1f6c0*/  STL.64 [R1+0x1d8], R22 ;  /* 0x0001d81601007387 */ /* 0x000fe80000100a00 */
[----:B------:R-:W0:Y:S04]  /*1f6d0*/  LDSM.16.MT88.4 R20, [R0+UR4+0x2100] ;  /* 0x002100040014783b */ /* 0x000e280008004200 */
[----:B0-----:R0:W-:Y:S04]  /*1f6e0*/  STL.64 [R1+0x1c68], R22 ;  /* 0x001c681601007387 */ /* 0x0011e80000100a00 */
[----:B------:R1:W-:Y:S04]  /*1f6f0*/  STL.64 [R1+0x1c60], R20 ;  /* 0x001c601401007387 */ /* 0x0003e80000100a00 */
[----:B0-----:R-:W4:Y:S01]  /*1f700*/  LDL.64 R22, [R1+0xc8] ;  /* 0x0000c80001167983 */ /* 0x001f220000100a00 */
[----:B---3--:R-:W-:Y:S03]  /*1f710*/  HMMA.16816.F32.BF16 R12, R8, R6, R12 ;  /* 0x00000006080c723c */ /* 0x008fe6000004180c */
[----:B----4-:R0:W-:Y:S04]  /*1f720*/  STL.64 [R1+0x1d70], R22 ;  /* 0x001d701601007387 */ /* 0x0101e80000100a00 */
[----:B-1----:R-:W3:Y:S04]  /*1f730*/  LDL.LU R20, [R1+0x170] ;  /* 0x0001700001147983 */ /* 0x002ee80000300800 */
[----:B------:R-:W3:Y:S04]  /*1f740*/  LDL.LU R21, [R1+0x174] ;  /* 0x0001740001157983 */ /* 0x000ee80000300800 */
[----:B0-----:R-:W3:Y:S04]  /*1f750*/  LDL.LU R22, [R1+0x178] ;  /* 0x0001780001167983 */ /* 0x001ee80000300800 */
[----:B------:R-:W3:Y:S04]  /*1f760*/  LDL.LU R23, [R1+0x17c] ;  /* 0x00017c0001177983 */ /* 0x000ee80000300800 */
[----:B------:R0:W-:Y:S04]  /*1f770*/  STL.64 [R1+0x1c0], R12 ;  /* 0x0001c00c01007387 */ /* 0x0001e80000100a00 */
[----:B------:R-:W-:Y:S01]  /*1f780*/  STL.64 [R1+0x1c8], R14 ;  /* 0x0001c80e01007387 */ /* 0x000fe20000100a00 */
[----:B0-----:R-:W-:-:S02]  /*1f790*/  IMAD.MOV.U32 R13, RZ, RZ, R6 ;  /* 0x000000ffff0d7224 */ /* 0x001fc400078e0006 */
        /* <DEDUP_REMOVED lines=18> */
[----:B------:R-:W4:-:S15]  /*1f8c0*/  LDL.LU.64 R24, [R1+0x1d98] ;  /* 0x001d980001187983 */ /* 0x000f1e0000300a00 */
[----:B------:R-:W-:-:S02]  /*1f8d0*/  NOP ;  /* 0x0000000000007918 */ /* 0x000fc40000000000 */
[----:B------:R-:W-:Y:S04]  /*1f8e0*/  STL.64 [R1+0x1b0], R4 ;  /* 0x0001b00401007387 */ /* 0x000fe80000100a00 */
[----:B------:R0:W-:Y:S04]  /*1f8f0*/  STL.64 [R1+0x1b8], R6 ;  /* 0x0001b80601007387 */ /* 0x0001e80000100a00 */
[----:B0-----:R-:W2:Y:S04]  /*1f900*/  LDL.LU.64 R6, [R1+0x1d90] ;  /* 0x001d900001067983 */ /* 0x001ea80000300a00 */
[----:B------:R-:W2:Y:S02]  /*1f910*/  LDL.LU.64 R4, [R1+0x1d88] ;  /* 0x001d880001047983 */ /* 0x000ea40000300a00 */
[----:B--2---:R-:W-:Y:S02]  /*1f920*/  HMMA.16816.F32.BF16 R8, R8, R26, R4 ;  /* 0x0000001a0808723c */ /* 0x004fe40000041804 */
[----:B------:R-:W3:Y:S04]  /*1f930*/  LDL.LU.64 R6, [R1+0x1d80] ;  /* 0x001d800001067983 */ /* 0x000ee80000300a00 */
[----:B------:R-:W3:-:S15]  /*1f940*/  LDL.LU.64 R4, [R1+0x1d78] ;  /* 0x001d780001047983 */ /* 0x000ede0000300a00 */
[----:B------:R-:W-:-:S02]  /*1f950*/  NOP ;  /* 0x0000000000007918 */ /* 0x000fc40000000000 */
[----:B------:R0:W-:Y:S04]  /*1f960*/  STL.64 [R1+0x130], R8 ;  /* 0x0001300801007387 */ /* 0x0001e80000100a00 */
[----:B------:R1:W-:Y:S04]  /*1f970*/  STL.64 [R1+0x138], R10 ;  /* 0x0001380a01007387 */ /* 0x0003e80000100a00 */
[----:B0-----:R-:W2:Y:S04]  /*1f980*/  LDL.LU R8, [R1+0x150] ;  /* 0x0001500001087983 */ /* 0x001ea80000300800 */
[----:B------:R-:W2:Y:S04]  /*1f990*/  LDL.LU R9, [R1+0x154] ;  /* 0x0001540001097983 */ /* 0x000ea80000300800 */
[----:B-1----:R-:W2:Y:S04]  /*1f9a0*/  LDL.LU R10, [R1+0x158] ;  /* 0x00015800010a7983 */ /* 0x002ea80000300800 */
[----:B------:R-:W2:Y:S04]  /*1f9b0*/  LDL.LU R11, [R1+0x15c] ;  /* 0x00015c00010b7983 */ /* 0x000ea80000300800 */
[----:B------:R0:W-:Y:S04]  /*1f9c0*/  STL.64 [R1+0x1d18], R26 ;  /* 0x001d181a01007387 */ /* 0x0001e80000100a00 */
[----:B----4-:R-:W-:Y:S04]  /*1f9d0*/  STL.64 [R1+0x1d10], R24 ;  /* 0x001d101801007387 */ /* 0x010fe80000100a00 */
[----:B0-----:R-:W4:Y:S01]  /*1f9e0*/  LDL.64 R26, [R1+0xd8] ;  /* 0x0000d800011a7983 */ /* 0x001f220000100a00 */
[----:B---3--:R-:W-:-:S15]  /*1f9f0*/  HMMA.16816.F32.BF16 R20, R4, R18, R20 ;  /* 0x000000120414723c */ /* 0x008fde0000041814 */
[----:B------:R-:W-:-:S08]  /*1fa00*/  NOP ;  /* 0x0000000000007918 */ /* 0x000fd00000000000 */
[----:B------:R-:W-:Y:S04]  /*1fa10*/  STL.64 [R1+0x590], R20 ;  /* 0x0005901401007387 */ /* 0x000fe80000100a00 */
[----:B------:R0:W-:Y:S04]  /*1fa20*/  STL.64 [R1+0x598], R22 ;  /* 0x0005981601007387 */ /* 0x0001e80000100a00 */
[----:B0-----:R-:W2:Y:S04]  /*1fa30*/  LDL.LU.64 R22, [R1+0x1d70] ;  /* 0x001d700001167983 */ /* 0x001ea80000300a00 */
[----:B------:R0:W-:Y:S04]  /*1fa40*/  STL.64 [R1+0x1d20], R18 ;  /* 0x001d201201007387 */ /* 0x0001e80000100a00 */
[----:B------:R-:W4:Y:S04]  /*1fa50*/  LDL.LU R16, [R1+0x160] ;  /* 0x0001600001107983 */ /* 0x000f280000300800 */
[----:B------:R-:W4:Y:S04]  /*1fa60*/  LDL.LU R17, [R1+0x164] ;  /* 0x0001640001117983 */ /* 0x000f280000300800 */
[----:B0-----:R-:W4:Y:S04]  /*1fa70*/  LDL.LU R18, [R1+0x168] ;  /* 0x0001680001127983 */ /* 0x001f280000300800 */
[----:B------:R-:W4:Y:S01]  /*1fa80*/  LDL.LU R19, [R1+0x16c] ;  /* 0x00016c0001137983 */ /* 0x000f220000300800 */
[C---:B--2---:R-:W-:Y:S06]  /*1fa90*/  HMMA.16816.F32.BF16 R8, R4.reuse, R22, R8 ;  /* 0x000000160408723c */ /* 0x044fec0000041808 */
[----:B----4-:R-:W-:-:S15]  /*1faa0*/  HMMA.16816.F32.BF16 R16, R4, R26, R16 ;  /* 0x0000001a0410723c */ /* 0x010fde0000041810 */
[----:B------:R-:W-:-:S08]  /*1fab0*/  NOP ;  /* 0x0000000000007918 */ /* 0x000fd00000000000 */
[----:B------:R-:W-:Y:S04]  /*1fac0*/  STL.64 [R1+0x580], R16 ;  /* 0x0005801001007387 */ /* 0x000fe80000100a00 */
[----:B------:R-:W-:Y:S04]  /*1fad0*/  STL.64 [R1+0x588], R18 ;  /* 0x0005881201007387 */ /* 0x000fe80000100a00 */
[----:B------:R-:W-:Y:S04]  /*1fae0*/  STL.64 [R1+0x570], R8 ;  /* 0x0005700801007387 */ /* 0x000fe80000100a00 */
[----:B------:R-:W-:Y:S04]  /*1faf0*/  STL.64 [R1+0x578], R10 ;  /* 0x0005780a01007387 */ /* 0x000fe80000100a00 */
[----:B------:R0:W1:Y:S04]  /*1fb00*/  LDSM.16.MT88.4 R8, [R0+UR4+0x2180] ;  /* 0x002180040008783b */ /* 0x0000680008004200 */
[----:B0-----:R-:W2:Y:S04]  /*1fb10*/  LDL.LU R0, [R1+0x1d6c] ;  /* 0x001d6c0001007983 */ /* 0x001ea80000300800 */
[----:B-1----:R-:W-:Y:S04]  /*1fb20*/  STL.64 [R1+0x1be8], R10 ;  /* 0x001be80a01007387 */ /* 0x002fe80000100a00 */
[----:B------:R0:W-:Y:S04]  /*1fb30*/  STL.64 [R1+0x1be0], R8 ;  /* 0x001be00801007387 */ /* 0x0001e80000100a00 */
[----:B0-----:R-:W3:Y:S04]  /*1fb40*/  LDL.LU R8, [R1] ;  /* 0x0000000001087983 */ /* 0x001ee80000300800 */
[----:B------:R-:W3:Y:S04]  /*1fb50*/  LDL.LU R9, [R1+0x4] ;  /* 0x0000040001097983 */ /* 0x000ee80000300800 */
[----:B------:R-:W4:Y:S04]  /*1fb60*/  LDL.LU R10, [R1+0x8] ;  /* 0x00000800010a7983 */ /* 0x000f280000300800 */
[----:B------:R-:W4:Y:S04]  /*1fb70*/  LDL.LU R11, [R1+0xc] ;  /* 0x00000c00010b7983 */ /* 0x000f280000300800 */
[----:B----4-:R-:W-:Y:S04]  /*1fb80*/  STL.64 [R1+0x1c80], R10 ;  /* 0x001c800a01007387 */ /* 0x010fe80000100a00 */
[----:B---3--:R2:W-:Y:S02]  /*1fb90*/  STL.64 [R1+0x1c78], R8 ;  /* 0x001c780801007387 */ /* 0x0085e40000100a00 */
[----:B--2---:R-:W-:-:S02]  /*1fba0*/  IMAD.MOV.U32 R8, RZ, RZ, R0 ;  /* 0x000000ffff087224 */ /* 0x004fc400078e0000 */
[----:B------:R-:W-:Y:S01]  /*1fbb0*/  IMAD.MOV.U32 R9, RZ, RZ, R2 ;  /* 0x000000ffff097224 */ /* 0x000fe200078e0002 */
[----:B------:R-:W2:Y:S04]  /*1fbc0*/  LDL.LU R0, [R1+0x1d68] ;  /* 0x001d680001007983 */ /* 0x000ea80000300800 */
[----:B------:R-:W3:Y:S04]  /*1fbd0*/  LDL.LU R2, [R1+0x1d64] ;  /* 0x001d640001027983 */ /* 0x000ee80000300800 */
[----:B------:R-:W4:Y:S01]  /*1fbe0*/  LDL.LU R10, [R1+0x68] ;  /* 0x00006800010a7983 */ /* 0x000f220000300800 */
[----:B------:R-:W-:-:S03]  /*1fbf0*/  IMAD.MOV.U32 R11, RZ, RZ, R3 ;  /* 0x000000ffff0b7224 */ /* 0x000fc600078e0003 */
[----:B------:R-:W4:Y:S04]  /*1fc00*/  LDL.LU R3, [R1+0x1d60] ;  /* 0x001d600001037983 */ /* 0x000f280000300800 */
[----:B------:R-:W4:Y:S04]  /*1fc10*/  LDL.LU R20, [R1+0xf0] ;  /* 0x0000f00001147983 */ /* 0x000f280000300800 */
[----:B------:R-:W4:Y:S01]  /*1fc20*/  LDL.LU R21, [R1+0xf4] ;  /* 0x0000f40001157983 */ /* 0x000f220000300800 */
[----:B------:R-:W-:Y:S02]  /*1fc30*/  IMAD.MOV.U32 R17, RZ, RZ, R22 ;  /* 0x000000ffff117224 */ /* 0x000fe400078e0016 */
[----:B------:R-:W-:-:S02]  /*1fc40*/  IMAD.MOV.U32 R16, RZ, RZ, R23 ;  /* 0x000000ffff107224 */ /* 0x000fc400078e0017 */
[----:B--2---:R-:W-:Y:S02]  /*1fc50*/  IMAD.MOV.U32 R22, RZ, RZ, R0 ;  /* 0x000000ffff167224 */ /* 0x004fe400078e0000 */
[----:B---3--:R-:W-:Y:S01]  /*1fc60*/  IMAD.MOV.U32 R23, RZ, RZ, R2 ;  /* 0x000000ffff177224 */ /* 0x008fe200078e0002 */
[----:B------:R-:W2:Y:S04]  /*1fc70*/  LDL.LU R0, [R1+0x1d5c] ;  /* 0x001d5c0001007983 */ /* 0x000ea80000300800 */
[----:B------:R-:W3:Y:S04]  /*1fc80*/  LDL.LU R2, [R1+0x1d58] ;  /* 0x001d580001027983 */ /* 0x000ee80000300800 */
[----:B------:R0:W-:Y:S04]  /*1fc90*/  STL.64 [R1+0x1cd0], R22 ;  /* 0x001cd01601007387 */ /* 0x0001e80000100a00 */
[----:B----4-:R-:W-:Y:S01]  /*1fca0*/  STL.64 [R1+0x1cc8], R20 ;  /* 0x001cc81401007387 */ /* 0x010fe20000100a00 */
[----:B0-----:R-:W-:-:S02]  /*1fcb0*/  IMAD.MOV.U32 R22, RZ, RZ, R17 ;  /* 0x000000ffff167224 */ /* 0x001fc400078e0011 */
[----:B------:R-:W-:-:S05]  /*1fcc0*/  IMAD.MOV.U32 R23, RZ, RZ, R16 ;  /* 0x000000ffff177224 */ /* 0x000fca00078e0010 */
[----:B------:R-:W-:Y:S04]  /*1fcd0*/  STL.64 [R1+0x1ce0], R22 ;  /* 0x001ce01601007387 */ /* 0x000fe80000100a00 */
[----:B------:R-:W4:Y:S04]  /*1fce0*/  LDL.LU R16, [R1+0x2b0] ;  /* 0x0002b00001107983 */ /* 0x000f280000300800 */
[----:B------:R-:W4:Y:S04]  /*1fcf0*/  LDL.LU R17, [R1+0x2b4] ;  /* 0x0002b40001117983 */ /* 0x000f280000300800 */
[----:B------:R-:W2:Y:S04]  /*1fd00*/  LDL.LU R18, [R1+0x2b8] ;  /* 0x0002b80001127983 */ /* 0x000ea80000300800 */
[----:B------:R-:W2:Y:S04]  /*1fd10*/  LDL.LU R19, [R1+0x2bc] ;  /* 0x0002bc0001137983 */ /* 0x000ea80000300800 */
[----:B--2---:R0:W-:Y:S04]  /*1fd20*/  STL.64 [R1+0x1d30], R18 ;  /* 0x001d301201007387 */ /* 0x0041e80000100a00 */
[----:B----4-:R-:W-:Y:S04]  /*1fd30*/  STL.64 [R1+0x1d28], R16 ;  /* 0x001d281001007387 */ /* 0x010fe80000100a00 */
[----:B0-----:R-:W2:Y:S01]  /*1fd40*/  LDL.64 R18, [R1+0xa8] ;  /* 0x0000a80001127983 */ /* 0x001ea20000100a00 */
[----:B------:R-:W-:-:S02]  /*1fd50*/  IMAD.MOV.U32 R15, RZ, RZ, R26 ;  /* 0x000000ffff0f7224 */ /* 0x000fc400078e001a */
[----:B------:R-:W-:Y:S01]  /*1fd60*/  IMAD.MOV.U32 R14, RZ, RZ, R27 ;  /* 0x000000ffff0e7224 */ /* 0x000fe200078e001b */
[----:B--2---:R-:W-:Y:S04]  /*1fd70*/  STL.64 [R1+0x1d40], R18 ;  /* 0x001d401201007387 */ /* 0x004fe80000100a00 */
[----:B------:R-:W2:Y:S04]  /*1fd80*/  LDL.64 R26, [R1+0x88] ;  /* 0x00008800011a7983 */ /* 0x000ea80000100a00 */
[----:B--2---:R0:W-:Y:S04]  /*1fd90*/  STL.64 [R1+0x1d38], R26 ;  /* 0x001d381a01007387 */ /* 0x0041e80000100a00 */
[----:B------:R-:W2:Y:S04]  /*1fda0*/  LDL.LU R24, [R1+0x2d0] ;  /* 0x0002d00001187983 */ /* 0x000ea80000300800 */
[----:B------:R-:W2:Y:S04]  /*1fdb0*/  LDL.LU R25, [R1+0x2d4] ;  /* 0x0002d40001197983 */ /* 0x000ea80000300800 */
[----:B0-----:R-:W4:Y:S04]  /*1fdc0*/  LDL.LU R26, [R1+0x2d8] ;  /* 0x0002d800011a7983 */ /* 0x001f280000300800 */
[----:B------:R-:W4:Y:S01]  /*1fdd0*/  LDL.LU R27, [R1+0x2dc] ;  /* 0x0002dc00011b7983 */ /* 0x000f220000300800 */
[----:B------:R-:W-:-:S02]  /*1fde0*/  IMAD.MOV.U32 R18, RZ, RZ, R13 ;  /* 0x000000ffff127224 */ /* 0x000fc400078e000d */
[----:B------:R-:W-:Y:S01]  /*1fdf0*/  IMAD.MOV.U32 R19, RZ, RZ, R12 ;  /* 0x000000ffff137224 */ /* 0x000fe200078e000c */
[----:B----4-:R-:W-:Y:S04]  /*1fe00*/  STL.64 [R1+0x1d50], R26 ;  /* 0x001d501a01007387 */ /* 0x010fe80000100a00 */
[----:B--2---:R0:W-:Y:S04]  /*1fe10*/  STL.64 [R1+0x1d48], R24 ;  /* 0x001d481801007387 */ /* 0x0041e80000100a00 */
[----:B0-----:R-:W2:Y:S04]  /*1fe20*/  LDL.LU R24, [R1+0x2e0] ;  /* 0x0002e00001187983 */ /* 0x001ea80000300800 */
[----:B------:R-:W2:Y:S04]  /*1fe30*/  LDL.LU R25, [R1+0x2e4] ;  /* 0x0002e40001197983 */ /* 0x000ea80000300800 */
[----:B------:R-:W2:Y:S04]  /*1fe40*/  LDL.LU R26, [R1+0x2e8] ;  /* 0x0002e800011a7983 */ /* 0x000ea80000300800 */
[----:B------:R-:W2:Y:S01]  /*1fe50*/  LDL.LU R27, [R1+0x2ec] ;  /* 0x0002ec00011b7983 */ /* 0x000ea20000300800 */
[----:B------:R-:W-:-:S02]  /*1fe60*/  IMAD.MOV.U32 R22, RZ, RZ, R15 ;  /* 0x000000ffff167224 */ /* 0x000fc400078e000f */
[----:B------:R-:W-:Y:S01]  /*1fe70*/  IMAD.MOV.U32 R23, RZ, RZ, R14 ;  /* 0x000000ffff177224 */ /* 0x000fe200078e000e */
[----:B------:R-:W4:Y:S04]  /*1fe80*/  LDL.LU R12, [R1+0x140] ;  /* 0x00014000010c7983 */ /* 0x000f280000300800 */
[----:B------:R-:W4:Y:S04]  /*1fe90*/  LDL.LU R13, [R1+0x144] ;  /* 0x00014400010d7983 */ /* 0x000f280000300800 */
[----:B------:R-:W4:Y:S04]  /*1fea0*/  LDL.LU R14, [R1+0x148] ;  /* 0x00014800010e7983 */ /* 0x000f280000300800 */
[----:B------:R-:W4:Y:S04]  /*1feb0*/  LDL.LU R15, [R1+0x14c] ;  /* 0x00014c00010f7983 */ /* 0x000f280000300800 */
[----:B------:R0:W-:Y:S04]  /*1fec0*/  STL.64 [R1+0x1cf8], R22 ;  /* 0x001cf81601007387 */ /* 0x0001e80000100a00 */
[----:B------:R-:W3:Y:S04]  /*1fed0*/  LDL.LU R20, [R1+0x2c0] ;  /* 0x0002c00001147983 */ /* 0x000ee80000300800 */
[----:B------:R-:W3:Y:S04]  /*1fee0*/  LDL.LU R21, [R1+0x2c4] ;  /* 0x0002c40001157983 */ /* 0x000ee80000300800 */
[----:B0-----:R-:W3:Y:S04]  /*1fef0*/  LDL.LU R22, [R1+0x2c8] ;  /* 0x0002c80001167983 */ /* 0x001ee80000300800 */
[----:B------:R-:W3:Y:S04]  /*1ff00*/  LDL.LU R23, [R1+0x2cc] ;  /* 0x0002cc0001177983 */ /* 0x000ee80000300800 */
[----:B------:R0:W-:Y:S04]  /*1ff10*/  STL.64 [R1+0x1c90], R10 ;  /* 0x001c900a01007387 */ /* 0x0001e80000100a00 */
[----:B------:R-:W-:Y:S04]  /*1ff20*/  STL.64 [R1+0x1c88], R8 ;  /* 0x001c880801007387 */ /* 0x000fe80000100a00 */
[----:B0-----:R-:W3:Y:S01]  /*1ff30*/  LDL.LU.64 R10, [R1+0x98] ;  /* 0x00009800010a7983 */ /* 0x001ee20000300a00 */
[----:B--2---:R-:W-:Y:S03]  /*1ff40*/  HMMA.16816.F32.BF16 R16, R4, R18, R24 ;  /* 0x000000120410723c */ /* 0x004fe60000041818 */
[----:B------:R-:W2:Y:S04]  /*1ff50*/  LDL.LU.64 R26, [R1+0x1d50] ;  /* 0x001d5000011a7983 */ /* 0x000ea80000300a00 */
[----:B------:R-:W2:-:S15]  /*1ff60*/  LDL.LU.64 R24, [R1+0x1d48] ;  /* 0x001d480001187983 */ /* 0x000e9e0000300a00 */
[----:B------:R-:W-:-:S01]  /*1ff70*/  NOP ;  /* 0x0000000000007918 */ /* 0x000fc20000000000 */
[----:B------:R-:W-:Y:S04]  /*1ff80*/  STL.64 [R1+0x560], R16 ;  /* 0x0005601001007387 */ /* 0x000fe80000100a00 */
[----:B------:R0:W-:Y:S04]  /*1ff90*/  STL.64 [R1+0x568], R18 ;  /* 0x0005681201007387 */ /* 0x0001e80000100a00 */
[----:B0-----:R-:W2:Y:S01]  /*1ffa0*/  LDL.LU.64 R18, [R1+0x1d40] ;  /* 0x001d400001127983 */ /* 0x001ea20000300a00 */
[C---:B---3--:R-:W-:Y:S06]  /*1ffb0*/  HMMA.16816.F32.BF16 R20, R4.reuse, R10, R20 ;  /* 0x0000000a0414723c */ /* 0x048fec0000041814 */
[----:B--2---:R-:W-:Y:S06]  /*1ffc0*/  HMMA.16816.F32.BF16 R24, R4, R18, R24 ;  /* 0x000000120418723c */ /* 0x004fec0000041818 */
[----:B------:R-:W-:-:S02]  /*1ffd0*/  IMAD.MOV.U32 R9, RZ, RZ, R18 ;  /* 0x000000ffff097224 */ /* 0x000fc400078e0012 */
[----:B------:R-:W-:-:S15]  /*1ffe0*/  IMAD.MOV.U32 R8, RZ, RZ, R19 ;  /* 0x000000ffff087224 */ /* 0x000fde00078e0013 */
[----:B------:R-:W-:Y:S04]  /*1fff0*/  STL.64 [R1+0x550], R24 ;  /* 0x0005501801007387 */ /* 0x000fe80000100a00 */
[----:B------:R0:W-:Y:S04]  /*20000*/  STL.64 [R1+0x558], R26 ;  /* 0x0005581a01007387 */ /* 0x0001e80000100a00 */
[----:B0-----:R-:W2:Y:S04]  /*20010*/  LDL.LU.64 R26, [R1+0x1d38] ;  /* 0x001d3800011a7983 */ /* 0x001ea80000300a00 */
[----:B------:R-:W2:Y:S04]  /*20020*/  LDL.LU.64 R18, [R1+0x1d30] ;  /* 0x001d300001127983 */ /* 0x000ea80000300a00 */
[----:B------:R-:W2:Y:S04]  /*20030*/  LDL.LU.64 R16, [R1+0x1d28] ;  /* 0x001d280001107983 */ /* 0x000ea80000300a00 */
[----:B------:R0:W-:Y:S04]  /*20040*/  STL.64 [R1+0x540], R20 ;  /* 0x0005401401007387 */ /* 0x0001e80000100a00 */
[----:B------:R1:W-:Y:S04]  /*20050*/  STL.64 [R1+0x548], R22 ;  /* 0x0005481601007387 */ /* 0x0003e80000100a00 */
[----:B0-----:R-:W3:Y:S04]  /*20060*/  LDL.LU R20, [R1+0x120] ;  /* 0x0001200001147983 */ /* 0x001ee80000300800 */
[----:B------:R-:W3:Y:S04]  /*20070*/  LDL.LU R21, [R1+0x124] ;  /* 0x0001240001157983 */ /* 0x000ee80000300800 */
[----:B-1----:R-:W3:Y:S04]  /*20080*/  LDL.LU R22, [R1+0x128] ;  /* 0x0001280001167983 */ /* 0x002ee80000300800 */
[----:B------:R-:W3:Y:S04]  /*20090*/  LDL.LU R23, [R1+0x12c] ;  /* 0x00012c0001177983 */ /* 0x000ee80000300800 */
[----:B------:R0:W-:Y:S02]  /*200a0*/  STL.64 [R1+0x1ca8], R10 ;  /* 0x001ca80a01007387 */ /* 0x0001e40000100a00 */
[----:B0-----:R-:W-:-:S02]  /*200b0*/  IMAD.MOV.U32 R10, RZ, RZ, R9 ;  /* 0x000000ffff0a7224 */ /* 0x001fc400078e0009 */
[----:B------:R-:W-:-:S05]  /*200c0*/  IMAD.MOV.U32 R11, RZ, RZ, R8 ;  /* 0x000000ffff0b7224 */ /* 0x000fca00078e0008 */
[----:B------:R0:W-:Y:S04]  /*200d0*/  STL.64 [R1+0x1cc0], R10 ;  /* 0x001cc00a01007387 */ /* 0x0001e80000100a00 */
[----:B0-----:R-:W4:Y:S04]  /*200e0*/  LDL.LU.64 R10, [R1+0xb8] ;  /* 0x0000b800010a7983 */ /* 0x001f280000300a00 */
[----:B----4-:R0:W-:Y:S04]  /*200f0*/  STL.64 [R1+0x1cd8], R10 ;  /* 0x001cd80a01007387 */ /* 0x0101e80000100a00 */
[----:B------:R-:W4:Y:S04]  /*20100*/  LDL.LU R8, [R1+0x100] ;  /* 0x0001000001087983 */ /* 0x000f280000300800 */
[----:B------:R-:W4:Y:S04]  /*20110*/  LDL.LU R9, [R1+0x104] ;  /* 0x0001040001097983 */ /* 0x000f280000300800 */
[----:B0-----:R-:W3:Y:S04]  /*20120*/  LDL.LU R10, [R1+0x108] ;  /* 0x00010800010a7983 */ /* 0x001ee80000300800 */
[----:B------:R-:W3:Y:S01]  /*20130*/  LDL.LU R11, [R1+0x10c] ;  /* 0x00010c00010b7983 */ /* 0x000ee20000300800 */
[----:B--2---:R-:W-:Y:S03]  /*20140*/  HMMA.16816.F32.BF16 R16, R4, R26, R16 ;  /* 0x0000001a0410723c */ /* 0x004fe60000041810 */
[----:B---3--:R-:W-:Y:S04]  /*20150*/  STL.64 [R1+0x1cf0], R10 ;  /* 0x001cf00a01007387 */ /* 0x008fe80000100a00 */
[----:B----4-:R0:W-:Y:S04]  /*20160*/  STL.64 [R1+0x1ce8], R8 ;  /* 0x001ce80801007387 */ /* 0x0101e80000100a00 */
[----:B0-----:R-:W2:Y:S04]  /*20170*/  LDL.LU R8, [R1+0x110] ;  /* 0x0001100001087983 */ /* 0x001ea80000300800 */
[----:B------:R-:W2:Y:S08]  /*20180*/  LDL.LU R9, [R1+0x114] ;  /* 0x0001140001097983 */ /* 0x000eb00000300800 */
[----:B------:R-:W-:Y:S01]  /*20190*/  STL.64 [R1+0x530], R16 ;  /* 0x0005301001007387 */ /* 0x000fe20000100a00 */
[----:B------:R-:W-:-:S02]  /*201a0*/  IMAD.MOV.U32 R10, RZ, RZ, R2 ;  /* 0x000000ffff0a7224 */ /* 0x000fc400078e0002 */
[----:B------:R-:W-:Y:S01]  /*201b0*/  IMAD.MOV.U32 R11, RZ, RZ, R0 ;  /* 0x000000ffff0b7224 */ /* 0x000fe200078e0000 */
[----:B------:R0:W-:Y:S01]  /*201c0*/  STL.64 [R1+0x538], R18 ;  /* 0x0005381201007387 */ /* 0x0001e20000100a00 */
[----:B------:R-:W-:Y:S02]  /*201d0*/  IMAD.MOV.U32 R2, RZ, RZ, R26 ;  /* 0x000000ffff027224 */ /* 0x000fe400078e001a */
[----:B------:R-:W-:Y:S01]  /*201e0*/  IMAD.MOV.U32 R0, RZ, RZ, R27 ;  /* 0x000000ffff007224 */ /* 0x000fe200078e001b */
[----:B0-----:R-:W3:Y:S04]  /*201f0*/  LDL.LU.64 R18, [R1+0x1d20] ;  /* 0x001d200001127983 */ /* 0x001ee80000300a00 */
[----:B------:R-:W4:Y:S04]  /*20200*/  LDL.LU.64 R26, [R1+0x1d18] ;  /* 0x001d1800011a7983 */ /* 0x000f280000300a00 */
[----:B------:R-:W2:Y:S01]  /*20210*/  LDL.LU.64 R24, [R1+0x1d10] ;  /* 0x001d100001187983 */ /* 0x000ea20000300a00 */
[----:B----4-:R-:W-:Y:S03]  /*20220*/  HMMA.16816.F32.BF16 R4, R4, R26, R12 ;  /* 0x0000001a0404723c */ /* 0x010fe6000004180c */
[----:B------:R-:W3:Y:S04]  /*20230*/  LDL.LU.64 R14, [R1+0x1d08] ;  /* 0x001d0800010e7983 */ /* 0x000ee80000300a00 */
[----:B------:R-:W3:Y:S04]  /*20240*/  LDL.LU.64 R12, [R1+0x1d00] ;  /* 0x001d0000010c7983 */ /* 0x000ee80000300a00 */
[----:B------:R-:W-:Y:S04]  /*20250*/  STL.64 [R1+0x1ca0], R26 ;  /* 0x001ca01a01007387 */ /* 0x000fe80000100a00 */
[----:B--2---:R0:W-:Y:S08]  /*20260*/  STL.64 [R1+0x1c98], R24 ;  /* 0x001c981801007387 */ /* 0x0041f00000100a00 */
[----:B------:R-:W-:Y:S04]  /*20270*/  STL.64 [R1+0x140], R4 ;  /* 0x0001400401007387 */ /* 0x000fe80000100a00 */
[----:B------:R-:W-:Y:S04]  /*20280*/  STL.64 [R1+0x148], R6 ;  /* 0x0001480601007387 */ /* 0x000fe80000100a00 */
        /* <DEDUP_REMOVED lines=21> */
[----:B------:R-:W3:-:S15]  /*203e0*/  LDL.LU.64 R10, [R1+0x1cd8] ;  /* 0x001cd800010a7983 */ /* 0x000ede0000300a00 */
[----:B------:R-:W-:-:S06]  /*203f0*/  NOP ;  /* 0x0000000000007918 */ /* 0x000fcc0000000000 */
[----:B------:R-:W-:Y:S04]  /*20400*/  STL.64 [R1+0x4e0], R20 ;  /* 0x0004e01401007387 */ /* 0x000fe80000100a00 */
[----:B------:R0:W-:Y:S04]  /*20410*/  STL.64 [R1+0x4e8], R22 ;  /* 0x0004e81601007387 */ /* 0x0001e80000100a00 */
[----:B0-----:R-:W3:Y:S04]  /*20420*/  LDL.LU.64 R22, [R1+0x1cd0] ;  /* 0x001cd00001167983 */ /* 0x001ee80000300a00 */
[----:B------:R-:W3:Y:S02]  /*20430*/  LDL.LU.64 R20, [R1+0x1cc8] ;  /* 0x001cc80001147983 */ /* 0x000ee40000300a00 */
[----:B---3--:R-:W-:-:S15]  /*20440*/  HMMA.16816.F32.BF16 R20, R12, R10, R20 ;  /* 0x0000000a0c14723c */ /* 0x008fde0000041814 */
[----:B------:R-:W-:-:S08]  /*20450*/  NOP ;  /* 0x0000000000007918 */ /* 0x000fd00000000000 */
[----:B------:R0:W-:Y:S04]  /*20460*/  STL.64 [R1+0x640], R20 ;  /* 0x0006401401007387 */ /* 0x0001e80000100a00 */
[----:B------:R-:W-:Y:S01]  /*20470*/  STL.64 [R1+0x648], R22 ;  /* 0x0006481601007387 */ /* 0x000fe20000100a00 */
[----:B0-----:R-:W-:Y:S02]  /*20480*/  IMAD.MOV.U32 R21, RZ, RZ, R10 ;  /* 0x000000ffff157224 */ /* 0x001fe400078e000a */
[----:B------:R-:W-:Y:S02]  /*20490*/  IMAD.MOV.U32 R20, RZ, RZ, R11 ;  /* 0x000000ffff147224 */ /* 0x000fe400078e000b */
[----:B------:R-:W2:Y:S01]  /*204a0*/  LDL.LU.64 R10, [R1+0x1cc0] ;  /* 0x001cc000010a7983 */ /* 0x000ea20000300a00 */
[----:B------:R-:W-:-:S07]  /*204b0*/  IMAD.MOV.U32 R27, RZ, RZ, R3 ;  /* 0x000000ffff1b7224 */ /* 0x000fce00078e0003 */
[----:B--2---:R-:W-:Y:S01]  /*204c0*/  HMMA.16816.F32.BF16 R8, R12, R10, R24 ;  /* 0x0000000a0c08723c */ /* 0x004fe20000041818 */
[----:B------:R-:W2:Y:S04]  /*204d0*/  LDL.LU.64 R26, [R1+0x1cb8] ;  /* 0x001cb800011a7983 */ /* 0x000ea80000300a00 */
[----:B------:R-:W2:-:S15]  /*204e0*/  LDL.LU.64 R24, [R1+0x1cb0] ;  /* 0x001cb00001187983 */ /* 0x000e9e0000300a00 */
[----:B------:R-:W-:-:S03]  /*204f0*/  NOP ;  /* 0x0000000000007918 */ /* 0x000fc60000000000 */
        /* <DEDUP_REMOVED lines=11> */
[----:B------:R-:W4:Y:S01]  /*205b0*/  LDL.LU.64 R8, [R1+0x1c88] ;  /* 0x001c880001087983 */ /* 0x000f220000300a00 */
[----:B------:R-:W-:-:S02]  /*205c0*/  IMAD.MOV.U32 R6, RZ, RZ, R2 ;  /* 0x000000ffff067224 */ /* 0x000fc400078e0002 */
[----:B------:R-:W-:Y:S02]  /*205d0*/  IMAD.MOV.U32 R7, RZ, RZ, R0 ;  /* 0x000000ffff077224 */ /* 0x000fe400078e0000 */
[----:B------:R-:W0:Y:S01]  /*205e0*/  S2R R0, SR_TID.X ;  /* 0x0000000000007919 */ /* 0x000e220000002100 */
[----:B------:R-:W1:Y:S04]  /*205f0*/  S2R R3, SR_TID.X ;  /* 0x0000000000037919 */ /* 0x000e680000002100 */
[----:B----4-:R-:W-:Y:S01]  /*20600*/  HMMA.16816.F32.BF16 R4, R12, R6, R8 ;  /* 0x000000060c04723c */ /* 0x010fe20000041808 */
[----:B------:R-:W4:Y:S04]  /*20610*/  LDL.LU.64 R10, [R1+0x1c80] ;  /* 0x001c8000010a7983 */ /* 0x000f280000300a00 */
[----:B------:R-:W4:Y:S01]  /*20620*/  LDL.LU.64 R8, [R1+0x1c78] ;  /* 0x001c780001087983 */ /* 0x000f220000300a00 */
[----:B0-----:R-:W-:Y:S01]  /*20630*/  IMAD.SHL.U32 R2, R0, 0x2, RZ ;  /* 0x0000000200027824 */ /* 0x001fe200078e00ff */
[----:B-1----:R-:W-:-:S05]  /*20640*/  LOP3.LUT R3, R3, 0x7, RZ, 0xc0, !PT ;  /* 0x0000000703037812 */ /* 0x002fca00078ec0ff */
[----:B------:R-:W-:Y:S02]  /*20650*/  IMAD R29, R3, 0x210, RZ ;  /* 0x00000210031d7824 */ /* 0x000fe400078e02ff */
[----:B------:R-:W-:-:S09]  /*20660*/  IMAD.SHL.U32 R3, R0, 0x100, RZ ;  /* 0x0000010000037824 */ /* 0x000fd200078e00ff */
[----:B------:R-:W-:Y:S04]  /*20670*/  STL.64 [R1+0x610], R4 ;  /* 0x0006100401007387 */ /* 0x000fe80000100a00 */
[----:B------:R0:W-:Y:S02]  /*20680*/  STL.64 [R1+0x618], R6 ;  /* 0x0006180601007387 */ /* 0x0001e40000100a00 */
[----:B0-----:R-:W-:-:S04]  /*20690*/  LOP3.LUT R7, R2, 0x10, RZ, 0xc0, !PT ;  /* 0x0000001002077812 */ /* 0x001fc800078ec0ff */
[----:B------:R-:W-:Y:S02]  /*206a0*/  LOP3.LUT R7, R7, 0x20, R0, 0xf8, !PT ;  /* 0x0000002007077812 */ /* 0x000fe400078ef800 */
[----:B------:R-:W-:-:S05]  /*206b0*/  LOP3.LUT R0, R0, 0x7, RZ, 0xc0, !PT ;  /* 0x0000000700007812 */ /* 0x000fca00078ec0ff */
[----:B------:R-:W-:Y:S01]  /*206c0*/  IMAD R0, R0, 0x90, RZ ;  /* 0x0000009000007824 */ /* 0x000fe200078e02ff */
[----:B------:R-:W-:-:S04]  /*206d0*/  LOP3.LUT R7, R29, R7, RZ, 0x3c, !PT ;  /* 0x000000071d077212 */ /* 0x000fc800078e3cff */
[----:B------:R-:W-:Y:S02]  /*206e0*/  LOP3.LUT R0, R0, 0x30, R2, 0x78, !PT ;  /* 0x0000003000007812 */ /* 0x000fe400078e7802 */
[----:B------:R-:W-:Y:S01]  /*206f0*/  LOP3.LUT R7, R7, 0x1000, R3, 0xf8, !PT ;  /* 0x0000100007077812 */ /* 0x000fe200078ef803 */
[----:B--2---:R-:W-:Y:S01]  /*20700*/  STL.64 [R1+0x1bf8], R26 ;  /* 0x001bf81a01007387 */ /* 0x004fe20000100a00 */
[----:B------:R-:W-:Y:S01]  /*20710*/  LOP3.LUT R0, R0, 0x40, RZ, 0x3c, !PT ;  /* 0x0000004000007812 */ /* 0x000fe200078e3cff */
[----:B----4-:R-:W-:Y:S02]  /*20720*/  HMMA.16816.F32.BF16 R8, R12, R26, R8 ;  /* 0x0000001a0c08723c */ /* 0x010fe40000041808 */
[----:B------:R-:W0:-:S15]  /*20730*/  LDSM.16.MT88.4 R12, [R7+UR4+0x4000] ;  /* 0x00400004070c783b */ /* 0x000e1e0008004200 */
[----:B------:R-:W-:-:S06]  /*20740*/  NOP ;  /* 0x0000000000007918 */ /* 0x000fcc0000000000 */
[----:B------:R-:W-:Y:S04]  /*20750*/  STL.64 [R1+0x4d0], R8 ;  /* 0x0004d00801007387 */ /* 0x000fe80000100a00 */
[----:B------:R-:W-:Y:S04]  /*20760*/  STL.64 [R1+0x4d8], R10 ;  /* 0x0004d80a01007387 */ /* 0x000fe80000100a00 */
[----:B------:R-:W1:Y:S04]  /*20770*/  LDSM.16.M88.4 R8, [R0+UR4+0x8000] ;  /* 0x008000040008783b */ /* 0x000e680008000200 */
[----:B---3--:R-:W-:Y:S04]  /*20780*/  STL.64 [R1+0x1bf0], R24 ;  /* 0x001bf01801007387 */ /* 0x008fe80000100a00 */
[----:B------:R-:W-:Y:S04]  /*20790*/  STL [R1+0x1c58], R7 ;  /* 0x001c580701007387 */ /* 0x000fe80000100800 */
[----:B------:R-:W2:Y:S04]  /*207a0*/  LDSM.16.M88.4 R4, [R0+UR4+0x8400] ;  /* 0x008400040004783b */ /* 0x000ea80008000200 */
[----:B0-----:R-:W-:Y:S04]  /*207b0*/  STL.64 [R1+0x1b68], R14 ;  /* 0x001b680e01007387 */ /* 0x001fe80000100a00 */
[----:B------:R0:W-:Y:S01]  /*207c0*/  STL.64 [R1+0x1b60], R12 ;  /* 0x001b600c01007387 */ /* 0x0001e20000100a00 */
[----:B-1----:R-:W-:-:S03]  /*207d0*/  IMAD.MOV.U32 R29, RZ, RZ, R11 ;  /* 0x000000ffff1d7224 */ /* 0x002fc600078e000b */
[----:B------:R-:W-:Y:S04]  /*207e0*/  STL.64 [R1+0x70], R8 ;  /* 0x0000700801007387 */ /* 0x000fe80000100a00 */
[----:B------:R-:W-:Y:S04]  /*207f0*/  STL.64 [R1+0x78], R10 ;  /* 0x0000780a01007387 */ /* 0x000fe80000100a00 */
[----:B------:R-:W1:Y:S04]  /*20800*/  LDSM.16.M88.4 R8, [R0+UR4+0x8800] ;  /* 0x008800040008783b */ /* 0x000e680008000200 */
[----:B------:R-:W-:Y:S04]  /*20810*/  STL [R1+0x1af0], R29 ;  /* 0x001af01d01007387 */ /* 0x000fe80000100800 */
[----:B--2---:R-:W-:Y:S01]  /*20820*/  STL.64 [R1+0x60], R4 ;  /* 0x0000600401007387 */ /* 0x004fe20000100a00 */
[----:B0-----:R-:W-:-:S03]  /*20830*/  IMAD.MOV.U32 R13, RZ, RZ, R4 ;  /* 0x000000ffff0d7224 */ /* 0x001fc600078e0004 */
[----:B------:R-:W-:Y:S01]  /*20840*/  STL.64 [R1+0x68], R6 ;  /* 0x0000680601007387 */ /* 0x000fe20000100a00 */
[----:B------:R-:W-:-:S03]  /*20850*/  IMAD.MOV.U32 R12, RZ, RZ, R5 ;  /* 0x000000ffff0c7224 */ /* 0x000fc600078e0005 */
[----:B------:R-:W0:Y:S04]  /*20860*/  LDSM.16.M88.4 R4, [R0+UR4+0x8c00] ;  /* 0x008c00040004783b */ /* 0x000e280008000200 */
[----:B-1----:R-:W-:Y:S04]  /*20870*/  STL.64 [R1+0x50], R8 ;  /* 0x0000500801007387 */ /* 0x002fe80000100a00 */
[----:B------:R-:W-:Y:S04]  /*20880*/  STL.64 [R1+0x58], R10 ;  /* 0x0000580a01007387 */ /* 0x000fe80000100a00 */
[----:B------:R-:W1:Y:S04]  /*20890*/  LDSM.16.M88.4 R8, [R0+UR4+0x9000] ;  /* 0x009000040008783b */ /* 0x000e680008000200 */
[----:B0-----:R-:W-:Y:S01]  /*208a0*/  STL.64 [R1+0x40], R4 ;  /* 0x0000400401007387 */ /* 0x001fe20000100a00 */
[----:B------:R-:W-:-:S03]  /*208b0*/  IMAD.MOV.U32 R3, RZ, RZ, R6 ;  /* 0x000000ffff037224 */ /* 0x000fc600078e0006 */
[----:B------:R-:W-:Y:S01]  /*208c0*/  STL.64 [R1+0x48], R6 ;  /* 0x0000480601007387 */ /* 0x000fe20000100a00 */
[----:B------:R-:W-:-:S03]  /*208d0*/  IMAD.MOV.U32 R2, RZ, RZ, R7 ;  /* 0x000000ffff027224 */ /* 0x000fc600078e0007 */
[----:B------:R-:W0:Y:S04]  /*208e0*/  LDSM.16.M88.4 R4, [R0+UR4+0x9400] ;  /* 0x009400040004783b */ /* 0x000e280008000200 */
[----:B------:R-:W-:Y:S04]  /*208f0*/  STL [R1+0x1734], R2 ;  /* 0x0017340201007387 */ /* 0x000fe80000100800 */
[----:B------:R-:W-:Y:S04]  /*20900*/  STL [R1+0x1730], R3 ;  /* 0x0017300301007387 */ /* 0x000fe80000100800 */
[----:B-1----:R-:W-:Y:S04]  /*20910*/  STL.64 [R1+0x30], R8 ;  /* 0x0000300801007387 */ /* 0x002fe80000100a00 */
[----:B------:R-:W-:Y:S04]  /*20920*/  STL.64 [R1+0x38], R10 ;  /* 0x0000380a01007387 */ /* 0x000fe80000100a00 */
[----:B0-----:R-:W-:Y:S04]  /*20930*/  STL.64 [R1+0x20], R4 ;  /* 0x0000200401007387 */ /* 0x001fe80000100a00 */
[----:B------:R-:W-:Y:S04]  /*20940*/  STL.64 [R1+0x28], R6 ;  /* 0x0000280601007387 */ /* 0x000fe80000100a00 */
[----:B------:R-:W2:Y:S04]  /*20950*/  LDL.LU R24, [R1+0x3c0] ;  /* 0x0003c00001187983 */ /* 0x000ea80000300800 */
[----:B------:R-:W2:Y:S04]  /*20960*/  LDL.LU R25, [R1+0x3c4] ;  /* 0x0003c40001197983 */ /* 0x000ea80000300800 */
[----:B------:R-:W3:Y:S04]  /*20970*/  LDL.LU R26, [R1+0x3c8] ;  /* 0x0003c800011a7983 */ /* 0x000ee80000300800 */
[----:B------:R-:W3:Y:S04]  /*20980*/  LDL.LU R27, [R1+0x3cc] ;  /* 0x0003cc00011b7983 */ /* 0x000ee80000300800 */
[----:B---3--:R-:W-:Y:S04]  /*20990*/  STL.64 [R1+0x1c18], R26 ;  /* 0x001c181a01007387 */ /* 0x008fe80000100a00 */
[----:B--2---:R0:W-:Y:S04]  /*209a0*/  STL.64 [R1+0x1c10], R24 ;  /* 0x001c101801007387 */ /* 0x0041e80000100a00 */
[----:B0-----:R-:W2:Y:S04]  /*209b0*/  LDL.LU R24, [R1+0x3d0] ;  /* 0x0003d00001187983 */ /* 0x001ea80000300800 */
[----:B------:R-:W2:Y:S04]  /*209c0*/  LDL.LU R25, [R1+0x3d4] ;  /* 0x0003d40001197983 */ /* 0x000ea80000300800 */
[----:B------:R-:W3:Y:S04]  /*209d0*/  LDL.LU R26, [R1+0x3d8] ;  /* 0x0003d800011a7983 */ /* 0x000ee80000300800 */
[----:B------:R-:W3:Y:S01]  /*209e0*/  LDL.LU R27, [R1+0x3dc] ;  /* 0x0003dc00011b7983 */ /* 0x000ee20000300800 */
[----:B------:R-:W-:-:S02]  /*209f0*/  IMAD.MOV.U32 R15, RZ, RZ, R4 ;  /* 0x000000ffff0f7224 */ /* 0x000fc400078e0004 */
[----:B------:R-:W-:Y:S01]  /*20a00*/  IMAD.MOV.U32 R14, RZ, RZ, R5 ;  /* 0x000000ffff0e7224 */ /* 0x000fe200078e0005 */
[----:B------:R-:W4:Y:S04]  /*20a10*/  LDL.LU R4, [R1+0x380] ;  /* 0x0003800001047983 */ /* 0x000f280000300800 */
[----:B------:R-:W4:Y:S04]  /*20a20*/  LDL.LU R5, [R1+0x384] ;  /* 0x0003840001057983 */ /* 0x000f280000300800 */
[----:B------:R-:W4:Y:S04]  /*20a30*/  LDL.LU R6, [R1+0x388] ;  /* 0x0003880001067983 */ /* 0x000f280000300800 */
[----:B------:R-:W4:Y:S04]  /*20a40*/  LDL.LU R7, [R1+0x38c] ;  /* 0x00038c0001077983 */ /* 0x000f280000300800 */
[----:B---3--:R0:W-:Y:S04]  /*20a50*/  STL.64 [R1+0x1c28], R26 ;  /* 0x001c281a01007387 */ /* 0x0081e80000100a00 */
[----:B--2---:R-:W-:Y:S04]  /*20a60*/  STL.64 [R1+0x1c20], R24 ;  /* 0x001c201801007387 */ /* 0x004fe80000100a00 */
[----:B0-----:R-:W2:Y:S01]  /*20a70*/  LDL.LU.64 R26, [R1+0xc8] ;  /* 0x0000c800011a7983 */ /* 0x001ea20000300a00 */
[----:B------:R-:W-:-:S03]  /*20a80*/  IMAD.MOV.U32 R11, RZ, RZ, R28 ;  /* 0x000000ffff0b7224 */ /* 0x000fc600078e001c */
[----:B--2---:R0:W-:Y:S04]  /*20a90*/  STL.64 [R1+0x1c40], R26 ;  /* 0x001c401a01007387 */ /* 0x0041e80000100a00 */
[----:B0-----:R-:W2:Y:S04]  /*20aa0*/  LDL.LU.64 R26, [R1+0xd8] ;  /* 0x0000d800011a7983 */ /* 0x001ea80000300a00 */
[----:B------:R-:W3:Y:S04]  /*20ab0*/  LDL.LU R8, [R1+0x3b0] ;  /* 0x0003b00001087983 */ /* 0x000ee80000300800 */
[----:B------:R-:W3:Y:S04]  /*20ac0*/  LDL.LU R9, [R1+0x3b4] ;  /* 0x0003b40001097983 */ /* 0x000ee80000300800 */
[----:B------:R-:W4:Y:S04]  /*20ad0*/  LDL.LU R10, [R1+0x3b8] ;  /* 0x0003b800010a7983 */ /* 0x000f280000300800 */
[----:B------:R-:W2:Y:S04]  /*20ae0*/  LDL.LU R28, [R1+0x1c70] ;  /* 0x001c7000011c7983 */ /* 0x000ea80000300800 */
[----:B----4-:R-:W-:Y:S04]  /*20af0*/  STL.64 [R1+0x1c38], R10 ;  /* 0x001c380a01007387 */ /* 0x010fe80000100a00 */
[----:B---3--:R0:W-:Y:S04]  /*20b00*/  STL.64 [R1+0x1c30], R8 ;  /* 0x001c300801007387 */ /* 0x0081e80000100a00 */
        /* <DEDUP_REMOVED lines=9> */
[----:B------:R0:W-:Y:S02]  /*20ba0*/  STL.64 [R1+0x1b98], R14 ;  /* 0x001b980e01007387 */ /* 0x0001e40000100a00 */
[----:B0-----:R-:W-:-:S02]  /*20bb0*/  IMAD.MOV.U32 R14, RZ, RZ, R21 ;  /* 0x000000ffff0e7224 */ /* 0x001fc400078e0015 */
[----:B------:R-:W-:Y:S02]  /*20bc0*/  IMAD.MOV.U32 R15, RZ, RZ, R20 ;  /* 0x000000ffff0f7224 */ /* 0x000fe400078e0014 */
[----:B------:R-:W0:Y:S04]  /*20bd0*/  LDSM.16.M88.4 R20, [R0+UR4+0x9800] ;  /* 0x009800040014783b */ /* 0x000e280008000200 */
[----:B------:R-:W-:Y:S01]  /*20be0*/  STL.64 [R1+0x1b90], R12 ;  /* 0x001b900c01007387 */ /* 0x000fe20000100a00 */
[----:B--2---:R-:W-:-:S03]  /*20bf0*/  IMAD.MOV.U32 R11, RZ, RZ, R28 ;  /* 0x000000ffff0b7224 */ /* 0x004fc600078e001c */
[----:B0-----:R-:W-:Y:S01]  /*20c00*/  STL.64 [R1+0x10], R20 ;  /* 0x0000101401007387 */ /* 0x001fe20000100a00 */
[----:B------:R-:W-:-:S03]  /*20c10*/  IMAD.MOV.U32 R29, RZ, RZ, R20 ;  /* 0x000000ffff1d7224 */ /* 0x000fc600078e0014 */
[----:B------:R-:W-:Y:S01]  /*20c20*/  STL.64 [R1+0x18], R22 ;  /* 0x0000181601007387 */ /* 0x000fe20000100a00 */
[----:B------:R-:W-:-:S03]  /*20c30*/  IMAD.MOV.U32 R28, RZ, RZ, R21 ;  /* 0x000000ffff1c7224 */ /* 0x000fc600078e0015 */
[----:B------:R-:W0:Y:S04]  /*20c40*/  LDSM.16.M88.4 R20, [R0+UR4+0x9c00] ;  /* 0x009c00040014783b */ /* 0x000e280008000200 */
[----:B0-----:R-:W-:Y:S01]  /*20c50*/  STL.64 [R1], R20 ;  /* 0x0000001401007387 */ /* 0x001fe20000100a00 */
[----:B------:R-:W-:-:S03]  /*20c60*/  IMAD.MOV.U32 R3, RZ, RZ, R22 ;  /* 0x000000ffff037224 */ /* 0x000fc600078e0016 */
[----:B------:R0:W-:Y:S01]  /*20c70*/  STL.64 [R1+0x8], R22 ;  /* 0x0000081601007387 */ /* 0x0001e20000100a00 */
[----:B------:R-:W-:-:S03]  /*20c80*/  IMAD.MOV.U32 R0, RZ, RZ, R23 ;  /* 0x000000ffff007224 */ /* 0x000fc600078e0017 */
[----:B0-----:R-:W2:Y:S04]  /*20c90*/  LDL.LU.64 R22, [R1+0x1c68] ;  /* 0x001c680001167983 */ /* 0x001ea80000300a00 */
[----:B------:R-:W2:Y:S04]  /*20ca0*/  LDL.LU.64 R20, [R1+0x1c60] ;  /* 0x001c600001147983 */ /* 0x000ea80000300a00 */
[----:B------:R-:W-:Y:S04]  /*20cb0*/  STL [R1+0x17ac], R0 ;  /* 0x0017ac0001007387 */ /* 0x000fe80000100800 */
[----:B------:R-:W-:Y:S01]  /*20cc0*/  STL [R1+0x17a8], R3 ;  /* 0x0017a80301007387 */ /* 0x000fe20000100800 */
[----:B--2---:R-:W-:-:S15]  /*20cd0*/  HMMA.16816.F32.BF16 R4, R20, R18, R4 ;  /* 0x000000121404723c */ /* 0x004fde0000041804 */
[----:B------:R-:W-:-:S08]  /*20ce0*/  NOP ;  /* 0x0000000000007918 */ /* 0x000fd00000000000 */
[----:B------:R-:W-:Y:S04]  /*20cf0*/  STL.64 [R1+0x170], R4 ;  /* 0x0001700401007387 */ /* 0x000fe80000100a00 */
[----:B------:R0:W-:Y:S04]  /*20d00*/  STL.64 [R1+0x178], R6 ;  /* 0x0001780601007387 */ /* 0x0001e80000100a00 */
[----:B0-----:R-:W2:Y:S01]  /*20d10*/  LDL.LU R7, [R1+0x1c58] ;  /* 0x001c580001077983 */ /* 0x001ea20000300800 */
[----:B---3--:R-:W-:Y:S06]  /*20d20*/  HMMA.16816.F32.BF16 R8, R20, R26, R8 ;  /* 0x0000001a1408723c */ /* 0x008fec0000041808 */
[----:B------:R-:W-:-:S02]  /*20d30*/  IMAD.MOV.U32 R3, RZ, RZ, R26 ;  /* 0x000000ffff037224 */ /* 0x000fc400078e001a */
[----:B------:R-:W-:Y:S01]  /*20d40*/  IMAD.MOV.U32 R0, RZ, RZ, R27 ;  /* 0x000000ffff007224 */ /* 0x000fe200078e001b */
[----:B--2---:R-:W0:Y:S04]  /*20d50*/  LDSM.16.MT88.4 R4, [R7+UR4+0x4080] ;  /* 0x004080040704783b */ /* 0x004e280008004200 */
[----:B0-----:R-:W-:Y:S04]  /*20d60*/  STL.64 [R1+0x1ac8], R6 ;  /* 0x001ac80601007387 */ /* 0x001fe80000100a00 */
[----:B------:R-:W-:Y:S06]  /*20d70*/  STL.64 [R1+0x1ac0], R4 ;  /* 0x001ac00401007387 */ /* 0x000fec0000100a00 */
        /* <DEDUP_REMOVED lines=12> */
[----:B------:R-:W3:Y:S04]  /*20e40*/  LDL.LU.64 R26, [R1+0x1c28] ;  /* 0x001c2800011a7983 */ /* 0x000ee80000300a00 */
[----:B------:R-:W3:Y:S02]  /*20e50*/  LDL.LU.64 R24, [R1+0x1c20] ;  /* 0x001c200001187983 */ /* 0x000ee40000300a00 */
[----:B---3--:R-:W-:-:S15]  /*20e60*/  HMMA.16816.F32.BF16 R24, R20, R14, R24 ;  /* 0x0000000e1418723c */ /* 0x008fde0000041818 */
[----:B------:R-:W-:-:S08]  /*20e70*/  NOP ;  /* 0x0000000000007918 */ /* 0x000fd00000000000 */
[----:B------:R-:W-:Y:S04]  /*20e80*/  STL.64 [R1+0x4a0], R24 ;  /* 0x0004a01801007387 */ /* 0x000fe80000100a00 */
[----:B------:R0:W-:Y:S04]  /*20e90*/  STL.64 [R1+0x4a8], R26 ;  /* 0x0004a81a01007387 */ /* 0x0001e80000100a00 */
[----:B0-----:R-:W3:Y:S04]  /*20ea0*/  LDL.LU.64 R26, [R1+0x1c18] ;  /* 0x001c1800011a7983 */ /* 0x001ee80000300a00 */
[----:B------:R-:W3:Y:S04]  /*20eb0*/  LDL.LU.64 R24, [R1+0x1c10] ;  /* 0x001c100001187983 */ /* 0x000ee80000300a00 */
[----:B------:R0:W-:Y:S04]  /*20ec0*/  STL.64 [R1+0x1ba8], R14 ;  /* 0x001ba80e01007387 */ /* 0x0001e80000100a00 */
[----:B0-----:R-:W3:Y:S01]  /*20ed0*/  LDL.LU.64 R14, [R1+0xa8] ;  /* 0x0000a800010e7983 */ /* 0x001ee20000300a00 */
[----:B------:R-:W-:-:S02]  /*20ee0*/  IMAD.MOV.U32 R6, RZ, RZ, R17 ;  /* 0x000000ffff067224 */ /* 0x000fc400078e0011 */
[----:B------:R-:W-:-:S07]  /*20ef0*/  IMAD.MOV.U32 R7, RZ, RZ, R16 ;  /* 0x000000ffff077224 */ /* 0x000fce00078e0010 */
[C---:B--2---:R-:W-:Y:S06]  /*20f00*/  HMMA.16816.F32.BF16 R8, R20.reuse, R6, R8 ;  /* 0x000000061408723c */ /* 0x044fec0000041808 */
[----:B---3--:R-:W-:Y:S06]  /*20f10*/  HMMA.16816.F32.BF16 R24, R20, R14, R24 ;  /* 0x0000000e1418723c */ /* 0x008fec0000041818 */
[----:B------:R-:W-:-:S02]  /*20f20*/  IMAD.MOV.U32 R17, RZ, RZ, R14 ;  /* 0x000000ffff117224 */ /* 0x000fc400078e000e */
[----:B------:R-:W-:Y:S02]  /*20f30*/  IMAD.MOV.U32 R16, RZ, RZ, R15 ;  /* 0x000000ffff107224 */ /* 0x000fe400078e000f */
[----:B------:R-:W-:Y:S02]  /*20f40*/  IMAD.MOV.U32 R14, RZ, RZ, R5 ;  /* 0x000000ffff0e7224 */ /* 0x000fe400078e0005 */
[----:B------:R-:W-:-:S11]  /*20f50*/  IMAD.MOV.U32 R15, RZ, RZ, R4 ;  /* 0x000000ffff0f7224 */ /* 0x000fd600078e0004 */
[----:B------:R0:W-:Y:S01]  /*20f60*/  STL.64 [R1+0x120], R24 ;  /* 0x0001201801007387 */ /* 0x0001e20000100a00 */
[----:B------:R-:W-:-:S03]  /*20f70*/  IMAD.MOV.U32 R2, RZ, RZ, R27 ;  /* 0x000000ffff027224 */ /* 0x000fc600078e001b */
[----:B------:R1:W-:Y:S04]  /*20f80*/  STL [R1+0x128], R26 ;  /* 0x0001281a01007387 */ /* 0x0003e80000100800 */
[----:B------:R2:W-:Y:S04]  /*20f90*/  STL.64 [R1+0x1c08], R18 ;  /* 0x001c081201007387 */ /* 0x0005e80000100a00 */
[----:B------:R-:W-:Y:S04]  /*20fa0*/  STL.64 [R1+0x1c00], R16 ;  /* 0x001c001001007387 */ /* 0x000fe80000100a00 */
[----:B------:R-:W-:Y:S04]  /*20fb0*/  STL [R1+0x1840], R2 ;  /* 0x0018400201007387 */ /* 0x000fe80000100800 */
[----:B0-----:R-:W3:Y:S04]  /*20fc0*/  LDL.LU R24, [R1+0x3a0] ;  /* 0x0003a00001187983 */ /* 0x001ee80000300800 */
[----:B------:R0:W-:Y:S04]  /*20fd0*/  STL.64 [R1+0x110], R8 ;  /* 0x0001100801007387 */ /* 0x0001e80000100a00 */
[----:B------:R4:W-:Y:S04]  /*20fe0*/  STL.64 [R1+0x118], R10 ;  /* 0x0001180a01007387 */ /* 0x0009e80000100a00 */
[----:B------:R-:W3:Y:S04]  /*20ff0*/  LDL.LU R25, [R1+0x3a4] ;  /* 0x0003a40001197983 */ /* 0x000ee80000300800 */
[----:B-1----:R-:W3:Y:S04]  /*21000*/  LDL.LU R26, [R1+0x3a8] ;  /* 0x0003a800011a7983 */ /* 0x002ee80000300800 */
[----:B------:R-:W3:Y:S04]  /*21010*/  LDL.LU R27, [R1+0x3ac] ;  /* 0x0003ac00011b7983 */ /* 0x000ee80000300800 */
[----:B--2---:R-:W3:Y:S04]  /*21020*/  LDL.LU.64 R18, [R1+0x88] ;  /* 0x0000880001127983 */ /* 0x004ee80000300a00 */
[----:B0-----:R-:W2:Y:S04]  /*21030*/  LDL.LU R8, [R1+0x370] ;  /* 0x0003700001087983 */ /* 0x001ea80000300800 */
[----:B------:R-:W2:Y:S04]  /*21040*/  LDL.LU R9, [R1+0x374] ;  /* 0x0003740001097983 */ /* 0x000ea80000300800 */
[----:B----4-:R-:W2:Y:S04]  /*21050*/  LDL.LU R10, [R1+0x378] ;  /* 0x00037800010a7983 */ /* 0x010ea80000300800 */
[----:B------:R-:W2:Y:S04]  /*21060*/  LDL.LU R11, [R1+0x37c] ;  /* 0x00037c00010b7983 */ /* 0x000ea80000300800 */
[----:B------:R-:W-:Y:S04]  /*21070*/  STL.64 [R1+0x1bc0], R14 ;  /* 0x001bc00e01007387 */ /* 0x000fe80000100a00 */
[----:B------:R0:W-:Y:S04]  /*21080*/  STL.64 [R1+0x1ba0], R6 ;  /* 0x001ba00601007387 */ /* 0x0001e80000100a00 */
[----:B------:R-:W4:Y:S04]  /*21090*/  LDL.LU R4, [R1+0x410] ;  /* 0x0004100001047983 */ /* 0x000f280000300800 */
[----:B------:R-:W4:Y:S04]  /*210a0*/  LDL.LU R5, [R1+0x414] ;  /* 0x0004140001057983 */ /* 0x000f280000300800 */
[----:B0-----:R-:W3:Y:S04]  /*210b0*/  LDL.LU R6, [R1+0x418] ;  /* 0x0004180001067983 */ /* 0x001ee80000300800 */
[----:B------:R-:W3:Y:S01]  /*210c0*/  LDL.LU R7, [R1+0x41c] ;  /* 0x00041c0001077983 */ /* 0x000ee20000300800 */
[----:B------:R-:W-:-:S02]  /*210d0*/  IMAD.MOV.U32 R14, RZ, RZ, R3 ;  /* 0x000000ffff0e7224 */ /* 0x000fc400078e0003 */
[----:B------:R-:W-:-:S05]  /*210e0*/  IMAD.MOV.U32 R15, RZ, RZ, R0 ;  /* 0x000000ffff0f7224 */ /* 0x000fca00078e0000 */
[----:B------:R0:W-:Y:S04]  /*210f0*/  STL.64 [R1+0x1bd8], R14 ;  /* 0x001bd80e01007387 */ /* 0x0001e80000100a00 */
        /* <DEDUP_REMOVED lines=9> */
[----:B------:R-:W4:Y:S01]  /*21190*/  LDL.LU R7, [R1+0x40c] ;  /* 0x00040c0001077983 */ /* 0x000f220000300800 */
[----:B------:R-:W-:Y:S06]  /*211a0*/  HMMA.16816.F32.BF16 R24, R20, R18, R24 ;  /* 0x000000121418723c */ /* 0x000fec0000041818 */
[----:B------:R-:W-:-:S02]  /*211b0*/  IMAD.MOV.U32 R3, RZ, RZ, R18 ;  /* 0x000000ffff037224 */ /* 0x000fc400078e0012 */
[----:B------:R-:W-:-:S15]  /*211c0*/  IMAD.MOV.U32 R0, RZ, RZ, R19 ;  /* 0x000000ffff007224 */ /* 0x000fde00078e0013 */
[----:B------:R-:W-:-:S01]  /*211d0*/  NOP ;  /* 0x0000000000007918 */ /* 0x000fc20000000000 */
[----:B------:R-:W-:Y:S01]  /*211e0*/  IMAD.MOV.U32 R2, RZ, RZ, R27 ;  /* 0x000000ffff027224 */ /* 0x000fe200078e001b */
[----:B----4-:R-:W-:Y:S04]  /*211f0*/  STL.64 [R1+0x1bd0], R6 ;  /* 0x001bd00601007387 */ /* 0x010fe80000100a00 */
[----:B---3--:R0:W-:Y:S04]  /*21200*/  STL.64 [R1+0x1bc8], R4 ;  /* 0x001bc80401007387 */ /* 0x0081e80000100a00 */
[----:B0-----:R-:W3:Y:S04]  /*21210*/  LDL.LU R4, [R1+0x390] ;  /* 0x0003900001047983 */ /* 0x001ee80000300800 */
[----:B------:R-:W3:Y:S04]  /*21220*/  LDL.LU R5, [R1+0x394] ;  /* 0x0003940001057983 */ /* 0x000ee80000300800 */
[----:B------:R-:W3:Y:S04]  /*21230*/  LDL.LU R6, [R1+0x398] ;  /* 0x0003980001067983 */ /* 0x000ee80000300800 */
[----:B------:R-:W3:Y:S04]  /*21240*/  LDL.LU R7, [R1+0x39c] ;  /* 0x00039c0001077983 */ /* 0x000ee80000300800 */
[----:B------:R-:W4:Y:S04]  /*21250*/  LDL.LU.64 R18, [R1+0x1c08] ;  /* 0x001c080001127983 */ /* 0x000f280000300a00 */
[----:B------:R-:W3:Y:S04]  /*21260*/  LDL.LU.64 R16, [R1+0x1c00] ;  /* 0x001c000001107983 */ /* 0x000ee80000300a00 */
[----:B------:R-:W-:Y:S04]  /*21270*/  STL.64 [R1+0x100], R24 ;  /* 0x0001001801007387 */ /* 0x000fe80000100a00 */
[----:B------:R0:W-:Y:S04]  /*21280*/  STL [R1+0x108], R26 ;  /* 0x0001081a01007387 */ /* 0x0001e80000100800 */
[----:B0-----:R-:W2:Y:S04]  /*21290*/  LDL.LU.64 R26, [R1+0x1bf8] ;  /* 0x001bf800011a7983 */ /* 0x001ea80000300a00 */
[----:B------:R-:W4:Y:S04]  /*212a0*/  LDL.LU.64 R24, [R1+0x1bf0] ;  /* 0x001bf00001187983 */ /* 0x000f280000300a00 */
[----:B------:R0:W-:Y:S02]  /*212b0*/  STL [R1+0x1860], R2 ;  /* 0x0018600201007387 */ /* 0x0001e40000100800 */
[----:B0-----:R-:W0:Y:S01]  /*212c0*/  S2R R2, SR_TID.X ;  /* 0x0000000000027919 */ /* 0x001e220000002100 */
[----:B--2---:R-:W-:Y:S01]  /*212d0*/  HMMA.16816.F32.BF16 R20, R20, R26, R8 ;  /* 0x0000001a1414723c */ /* 0x004fe20000041808 */
[----:B------:R-:W2:Y:S04]  /*212e0*/  LDL.LU.64 R10, [R1+0x1be8] ;  /* 0x001be800010a7983 */ /* 0x000ea80000300a00 */
[----:B------:R-:W2:Y:S04]  /*212f0*/  LDL.LU.64 R8, [R1+0x1be0] ;  /* 0x001be00001087983 */ /* 0x000ea80000300a00 */
[----:B------:R-:W-:Y:S04]  /*21300*/  STL.64 [R1+0x1b78], R26 ;  /* 0x001b781a01007387 */ /* 0x000fe80000100a00 */
[----:B----4-:R-:W-:Y:S10]  /*21310*/  STL.64 [R1+0x1b70], R24 ;  /* 0x001b701801007387 */ /* 0x010ff40000100a00 */
[----:B------:R1:W-:Y:S02]  /*21320*/  STL.64 [R1+0xf0], R20 ;  /* 0x0000f01401007387 */ /* 0x0003e40000100a00 */
[----:B-1----:R-:W1:Y:S02]  /*21330*/  S2R R21, SR_TID.X ;  /* 0x0000000000157919 */ /* 0x002e640000002100 */
[----:B------:R0:W-:Y:S04]  /*21340*/  STL.64 [R1+0xf8], R22 ;  /* 0x0000f81601007387 */ /* 0x0001e80000100a00 */
[----:B------:R-:W4:Y:S04]  /*21350*/  LDL.LU R24, [R1+0x430] ;  /* 0x0004300001187983 */ /* 0x000f280000300800 */
[----:B------:R-:W4:Y:S04]  /*21360*/  LDL.LU R25, [R1+0x434] ;  /* 0x0004340001197983 */ /* 0x000f280000300800 */
[----:B------:R-:W4:Y:S04]  /*21370*/  LDL.LU R26, [R1+0x438] ;  /* 0x00043800011a7983 */ /* 0x000f280000300800 */
[----:B------:R-:W4:Y:S01]  /*21380*/  LDL.LU R27, [R1+0x43c] ;  /* 0x00043c00011b7983 */ /* 0x000f220000300800 */
[C---:B0-----:R-:W-:Y:S01]  /*21390*/  LOP3.LUT R23, R2.reuse, 0x7, RZ, 0xc0, !PT ;  /* 0x0000000702177812 */ /* 0x041fe200078ec0ff */
[----:B------:R-:W-:-:S05]  /*213a0*/  IMAD.SHL.U32 R2, R2, 0x2, RZ ;  /* 0x0000000202027824 */ /* 0x000fca00078e00ff */
[----:B------:R-:W-:Y:S01]  /*213b0*/  LOP3.LUT R2, R2, 0x10, RZ, 0xc0, !PT ;  /* 0x0000001002027812 */ /* 0x000fe200078ec0ff */
[----:B------:R-:W-:Y:S02]  /*213c0*/  IMAD R22, R23, 0x210, RZ ;  /* 0x0000021017167824 */ /* 0x000fe400078e02ff */
[----:B-1----:R-:W-:Y:S01]  /*213d0*/  IMAD.SHL.U32 R23, R21, 0x100, RZ ;  /* 0x0000010015177824 */ /* 0x002fe200078e00ff */
[----:B------:R-:W-:Y:S02]  /*213e0*/  LOP3.LUT R2, R2, 0x20, R21, 0xf8, !PT ;  /* 0x0000002002027812 */ /* 0x000fe400078ef815 */
[----:B------:R-:W4:Y:S02]  /*213f0*/  LDL.64 R20, [R1+0x30] ;  /* 0x0000300001147983 */ /* 0x000f240000100a00 */
[----:B------:R-:W-:Y:S01]  /*21400*/  LOP3.LUT R2, R22, R2, RZ, 0x3c, !PT ;  /* 0x0000000216027212 */ /* 0x000fe200078e3cff */
[----:B---3--:R-:W-:-:S03]  /*21410*/  IMAD.MOV.U32 R22, RZ, RZ, R17 ;  /* 0x000000ffff167224 */ /* 0x008fc600078e0011 */
[----:B------:R-:W-:Y:S01]  /*21420*/  LOP3.LUT R2, R2, 0x1000, R23, 0xf8, !PT ;  /* 0x0000100002027812 */ /* 0x000fe200078ef817 */
[----:B------:R-:W-:Y:S02]  /*21430*/  IMAD.MOV.U32 R23, RZ, RZ, R16 ;  /* 0x000000ffff177224 */ /* 0x000fe400078e0010 */
[----:B--2---:R-:W-:Y:S01]  /*21440*/  HMMA.16816.F32.BF16 R16, R8, R18, R12 ;  /* 0x000000120810723c */ /* 0x004fe2000004180c */
[----:B----4-:R-:W-:Y:S04]  /*21450*/  STL.64 [R1+0x1b00], R20 ;  /* 0x001b001401007387 */ /* 0x010fe80000100a00 */
[----:B------:R-:W2:-:S15]  /*21460*/  LDL.LU.64 R14, [R1+0x1bd8] ;  /* 0x001bd800010e7983 */ /* 0x000e9e0000300a00 */
[----:B------:R-:W-:-:S03]  /*21470*/  NOP ;  /* 0x0000000000007918 */ /* 0x000fc60000000000 */
[----:B------:R-:W-:Y:S04]  /*21480*/  STL.64 [R1+0xe0], R16 ;  /* 0x0000e01001007387 */ /* 0x000fe80000100a00 */
[----:B------:R-:W-:Y:S04]  /*21490*/  STL.64 [R1+0xe8], R18 ;  /* 0x0000e81201007387 */ /* 0x000fe80000100a00 */
[----:B------:R-:W0:Y:S04]  /*214a0*/  LDSM.16.MT88.4 R16, [R2+UR4+0x4100] ;  /* 0x004100040210783b */ /* 0x000e280008004200 */
[----:B0-----:R-:W-:Y:S04]  /*214b0*/  STL.64 [R1+0x1a58], R18 ;  /* 0x001a581201007387 */ /* 0x001fe80000100a00 */
[----:B------:R0:W-:Y:S04]  /*214c0*/  STL.64 [R1+0x1a50], R16 ;  /* 0x001a501001007387 */ /* 0x0001e80000100a00 */
[----:B0-----:R-:W3:Y:S04]  /*214d0*/  LDL.LU R16, [R1+0x420] ;  /* 0x0004200001107983 */ /* 0x001ee80000300800 */
[----:B------:R-:W3:Y:S04]  /*214e0*/  LDL.LU R17, [R1+0x424] ;  /* 0x0004240001117983 */ /* 0x000ee80000300800 */
[----:B------:R-:W3:Y:S04]  /*214f0*/  LDL.LU R18, [R1+0x428] ;  /* 0x0004280001127983 */ /* 0x000ee80000300800 */
[----:B------:R-:W3:Y:S01]  /*21500*/  LDL.LU R19, [R1+0x42c] ;  /* 0x00042c0001137983 */ /* 0x000ee20000300800 */
[----:B--2---:R-:W-:Y:S03]  /*21510*/  HMMA.16816.F32.BF16 R12, R8, R14, R4 ;  /* 0x0000000e080c723c */ /* 0x004fe60000041804 */
[----:B------:R-:W2:Y:S04]  /*21520*/  LDL.LU.64 R6, [R1+0x1bd0] ;  /* 0x001bd00001067983 */ /* 0x000ea80000300a00 */
[----:B------:R-:W2:-:S15]  /*21530*/  LDL.LU.64 R4, [R1+0x1bc8] ;  /* 0x001bc80001047983 */ /* 0x000e9e0000300a00 */
[----:B------:R-:W-:-:S01]  /*21540*/  NOP ;  /* 0x0000000000007918 */ /* 0x000fc20000000000 */
        /* <DEDUP_REMOVED lines=9> */
[----:B0-----:R-:W2:Y:S01]  /*215e0*/  LDL.LU.64 R14, [R1+0x1ba8] ;  /* 0x001ba800010e7983 */ /* 0x001ea20000300a00 */
[C---:B---3--:R-:W-:Y:S06]  /*215f0*/  HMMA.16816.F32.BF16 R20, R8.reuse, R22, R16 ;  /* 0x000000160814723c */ /* 0x048fec0000041810 */
[----:B--2---:R-:W-:Y:S01]  /*21600*/  HMMA.16816.F32.BF16 R12, R8, R14, R4 ;  /* 0x0000000e080c723c */ /* 0x004fe20000041804 */
[----:B------:R-:W2:-:S15]  /*21610*/  LDL.LU.64 R6, [R1+0x1ba0] ;  /* 0x001ba00001067983 */ /* 0x000e9e0000300a00 */
[----:B------:R-:W-:-:S07]  /*21620*/  NOP ;  /* 0x0000000000007918 */ /* 0x000fce0000000000 */
[----:B------:R-:W-:Y:S04]  /*21630*/  STL.64 [R1+0xb0], R12 ;  /* 0x0000b00c01007387 */ /* 0x000fe80000100a00 */
[----:B------:R0:W-:Y:S04]  /*21640*/  STL.64 [R1+0xb8], R14 ;  /* 0x0000b80e01007387 */ /* 0x0001e80000100a00 */
[----:B0-----:R-:W3:Y:S04]  /*21650*/  LDL.LU.64 R14, [R1+0x1b98] ;  /* 0x001b9800010e7983 */ /* 0x001ee80000300a00 */
[----:B------:R-:W4:Y:S04]  /*21660*/  LDL.LU.64 R12, [R1+0x1b90] ;  /* 0x001b9000010c7983 */ /* 0x000f280000300a00 */
[----:B------:R-:W3:Y:S04]  /*21670*/  LDL.LU R16, [R1+0x460] ;  /* 0x0004600001107983 */ /* 0x000ee80000300800 */
[----:B------:R0:W-:Y:S04]  /*21680*/  STL.64 [R1+0xa0], R20 ;  /* 0x0000a01401007387 */ /* 0x0001e80000100a00 */
[----:B------:R-:W-:Y:S04]  /*21690*/  STL.64 [R1+0xa8], R22 ;  /* 0x0000a81601007387 */ /* 0x000fe80000100a00 */
[----:B------:R-:W3:Y:S04]  /*216a0*/  LDL.LU R17, [R1+0x464] ;  /* 0x0004640001117983 */ /* 0x000ee80000300800 */
[----:B------:R-:W4:Y:S04]  /*216b0*/  LDL.LU R18, [R1+0x468] ;  /* 0x0004680001127983 */ /* 0x000f280000300800 */
[----:B------:R-:W4:Y:S01]  /*216c0*/  LDL.LU R19, [R1+0x46c] ;  /* 0x00046c0001137983 */ /* 0x000f220000300800 */
[----:B--2---:R-:W-:Y:S03]  /*216d0*/  HMMA.16816.F32.BF16 R4, R8, R6, R24 ;  /* 0x000000060804723c */ /* 0x004fe60000041818 */
[----:B----4-:R-:W-:Y:S04]  /*216e0*/  STL.64 [R1+0x1ad8], R18 ;  /* 0x001ad81201007387 */ /* 0x010fe80000100a00 */
[----:B---3--:R-:W-:-:S15]  /*216f0*/  STL.64 [R1+0x1ad0], R16 ;  /* 0x001ad01001007387 */ /* 0x008fde0000100a00 */
[----:B------:R-:W-:-:S01]  /*21700*/  NOP ;  /* 0x0000000000007918 */ /* 0x000fc20000000000 */
[----:B------:R-:W-:Y:S04]  /*21710*/  STL.64 [R1+0x90], R4 ;  /* 0x0000900401007387 */ /* 0x000fe80000100a00 */
[----:B------:R-:W-:Y:S04]  /*21720*/  STL.64 [R1+0x98], R6 ;  /* 0x0000980601007387 */ /* 0x000fe80000100a00 */
[----:B0-----:R-:W2:Y:S04]  /*21730*/  LDL.64 R20, [R1+0x40] ;  /* 0x0000400001147983 */ /* 0x001ea80000100a00 */
[----:B--2---:R0:W-:Y:S04]  /*21740*/  STL.64 [R1+0x1b18], R20 ;  /* 0x001b181401007387 */ /* 0x0041e80000100a00 */
[----:B0-----:R-:W2:Y:S01]  /*21750*/  LDL.64 R20, [R1+0x50] ;  /* 0x0000500001147983 */ /* 0x001ea20000100a00 */
[----:B------:R-:W-:-:S02]  /*21760*/  IMAD.MOV.U32 R16, RZ, RZ, R15 ;  /* 0x000000ffff107224 */ /* 0x000fc400078e000f */
[----:B------:R-:W-:Y:S01]  /*21770*/  IMAD.MOV.U32 R17, RZ, RZ, R14 ;  /* 0x000000ffff117224 */ /* 0x000fe200078e000e */
[----:B--2---:R-:W-:Y:S04]  /*21780*/  STL.64 [R1+0x1b30], R20 ;  /* 0x001b301401007387 */ /* 0x004fe80000100a00 */
[----:B------:R0:W-:Y:S04]  /*21790*/  STL.64 [R1+0x1af8], R16 ;  /* 0x001af81001007387 */ /* 0x0001e80000100a00 */
[----:B0-----:R-:W2:Y:S04]  /*217a0*/  LDL.LU R16, [R1+0x5c0] ;  /* 0x0005c00001107983 */ /* 0x001ea80000300800 */
[----:B------:R-:W2:Y:S04]  /*217b0*/  LDL.LU R17, [R1+0x5c4] ;  /* 0x0005c40001117983 */ /* 0x000ea80000300800 */
[----:B------:R-:W3:Y:S04]  /*217c0*/  LDL.LU R18, [R1+0x5c8] ;  /* 0x0005c80001127983 */ /* 0x000ee80000300800 */
[----:B------:R-:W3:Y:S01]  /*217d0*/  LDL.LU R19, [R1+0x5cc] ;  /* 0x0005cc0001137983 */ /* 0x000ee20000300800 */
[----:B------:R-:W-:-:S02]  /*217e0*/  IMAD.MOV.U32 R20, RZ, RZ, R13 ;  /* 0x000000ffff147224 */ /* 0x000fc400078e000d */
[----:B------:R-:W-:-:S05]  /*217f0*/  IMAD.MOV.U32 R21, RZ, RZ, R12 ;  /* 0x000000ffff157224 */ /* 0x000fca00078e000c */
[----:B------:R-:W-:Y:S04]  /*21800*/  STL.64 [R1+0x1b48], R20 ;  /* 0x001b481401007387 */ /* 0x000fe80000100a00 */
[----:B---3--:R-:W-:Y:S04]  /*21810*/  STL.64 [R1+0x1b10], R18 ;  /* 0x001b101201007387 */ /* 0x008fe80000100a00 */
[----:B--2---:R0:W-:Y:S04]  /*21820*/  STL.64 [R1+0x1b08], R16 ;  /* 0x001b081001007387 */ /* 0x0041e80000100a00 */
[----:B0-----:R-:W2:Y:S04]  /*21830*/  LDL.LU R16, [R1+0x5d0] ;  /* 0x0005d00001107983 */ /* 0x001ea80000300800 */
[----:B------:R-:W2:Y:S04]  /*21840*/  LDL.LU R17, [R1+0x5d4] ;  /* 0x0005d40001117983 */ /* 0x000ea80000300800 */
[----:B------:R-:W3:Y:S04]  /*21850*/  LDL.LU R18, [R1+0x5d8] ;  /* 0x0005d80001127983 */ /* 0x000ee80000300800 */
[----:B------:R-:W3:Y:S04]  /*21860*/  LDL.LU R19, [R1+0x5dc] ;  /* 0x0005dc0001137983 */ /* 0x000ee80000300800 */
[----:B------:R-:W4:Y:S04]  /*21870*/  LDL.LU R12, [R1+0x470] ;  /* 0x00047000010c7983 */ /* 0x000f280000300800 */
[----:B------:R-:W4:Y:S04]  /*21880*/  LDL.LU R13, [R1+0x474] ;  /* 0x00047400010d7983 */ /* 0x000f280000300800 */
[----:B------:R-:W2:Y:S04]  /*21890*/  LDL.LU R14, [R1+0x478] ;  /* 0x00047800010e7983 */ /* 0x000ea80000300800 */
[----:B------:R-:W2:Y:S04]  /*218a0*/  LDL.LU R15, [R1+0x47c] ;  /* 0x00047c00010f7983 */ /* 0x000ea80000300800 */
[----:B--2---:R-:W-:Y:S04]  /*218b0*/  STL.64 [R1+0x1b88], R14 ;  /* 0x001b880e01007387 */ /* 0x004fe80000100a00 */
[----:B----4-:R0:W-:Y:S04]  /*218c0*/  STL.64 [R1+0x1b80], R12 ;  /* 0x001b800c01007387 */ /* 0x0101e80000100a00 */
[----:B0-----:R-:W2:Y:S04]  /*218d0*/  LDL.LU R12, [R1+0x480] ;  /* 0x00048000010c7983 */ /* 0x001ea80000300800 */
[----:B------:R-:W2:Y:S04]  /*218e0*/  LDL.LU R13, [R1+0x484] ;  /* 0x00048400010d7983 */ /* 0x000ea80000300800 */
[----:B------:R-:W2:Y:S04]  /*218f0*/  LDL.LU R14, [R1+0x488] ;  /* 0x00048800010e7983 */ /* 0x000ea80000300800 */
[----:B------:R-:W2:Y:S04]  /*21900*/  LDL.LU R15, [R1+0x48c] ;  /* 0x00048c00010f7983 */ /* 0x000ea80000300800 */
[----:B------:R-:W4:Y:S04]  /*21910*/  LDL R20, [R1+0x70] ;  /* 0x0000700001147983 */ /* 0x000f280000100800 */
[----:B------:R-:W4:Y:S04]  /*21920*/  LDL R21, [R1+0x74] ;  /* 0x0000740001157983 */ /* 0x000f280000100800 */
[----:B---3--:R-:W-:Y:S04]  /*21930*/  STL.64 [R1+0x1b28], R18 ;  /* 0x001b281201007387 */ /* 0x008fe80000100a00 */
[----:B------:R0:W-:Y:S04]  /*21940*/  STL.64 [R1+0x1b20], R16 ;  /* 0x001b201001007387 */ /* 0x0001e80000100a00 */
[----:B0-----:R-:W3:Y:S04]  /*21950*/  LDL.LU R16, [R1+0x5e0] ;  /* 0x0005e00001107983 */ /* 0x001ee80000300800 */
[----:B------:R-:W3:Y:S04]  /*21960*/  LDL.LU R17, [R1+0x5e4] ;  /* 0x0005e40001117983 */ /* 0x000ee80000300800 */
[----:B------:R-:W2:Y:S04]  /*21970*/  LDL.LU R18, [R1+0x5e8] ;  /* 0x0005e80001127983 */ /* 0x000ea80000300800 */
[----:B------:R-:W2:Y:S04]  /*21980*/  LDL.LU R19, [R1+0x5ec] ;  /* 0x0005ec0001137983 */ /* 0x000ea80000300800 */
[----:B--2---:R-:W-:Y:S04]  /*21990*/  STL.64 [R1+0x1b40], R18 ;  /* 0x001b401201007387 */ /* 0x004fe80000100a00 */
[----:B---3--:R0:W-:Y:S04]  /*219a0*/  STL.64 [R1+0x1b38], R16 ;  /* 0x001b381001007387 */ /* 0x0081e80000100a00 */
[----:B0-----:R-:W2:Y:S04]  /*219b0*/  LDL.LU R16, [R1+0x5f0] ;  /* 0x0005f00001107983 */ /* 0x001ea80000300800 */
[----:B------:R-:W2:Y:S04]  /*219c0*/  LDL.LU R17, [R1+0x5f4] ;  /* 0x0005f40001117983 */ /* 0x000ea80000300800 */
[----:B------:R-:W3:Y:S04]  /*219d0*/  LDL.LU R18, [R1+0x5f8] ;  /* 0x0005f80001127983 */ /* 0x000ee80000300800 */
[----:B------:R-:W3:Y:S01]  /*219e0*/  LDL.LU R19, [R1+0x5fc] ;  /* 0x0005fc0001137983 */ /* 0x000ee20000300800 */
[----:B------:R-:W-:-:S02]  /*219f0*/  IMAD.MOV.U32 R26, RZ, RZ, R3 ;  /* 0x000000ffff1a7224 */ /* 0x000fc400078e0003 */
[----:B------:R-:W-:Y:S01]  /*21a00*/  IMAD.MOV.U32 R27, RZ, RZ, R0 ;  /* 0x000000ffff1b7224 */ /* 0x000fe200078e0000 */
[----:B---3--:R-:W-:Y:S04]  /*21a10*/  STL.64 [R1+0x1b58], R18 ;  /* 0x001b581201007387 */ /* 0x008fe80000100a00 */
[----:B--2---:R0:W-:Y:S04]  /*21a20*/  STL.64 [R1+0x1b50], R16 ;  /* 0x001b501001007387 */ /* 0x0041e80000100a00 */
[----:B0-----:R-:W4:Y:S04]  /*21a30*/  LDL.LU R16, [R1+0x600] ;  /* 0x0006000001107983 */ /* 0x001f280000300800 */
[----:B------:R-:W4:Y:S04]  /*21a40*/  LDL.LU R17, [R1+0x604] ;  /* 0x0006040001117983 */ /* 0x000f280000300800 */
[----:B------:R-:W4:Y:S04]  /*21a50*/  LDL.LU R18, [R1+0x608] ;  /* 0x0006080001127983 */ /* 0x000f280000300800 */
[----:B------:R-:W4:Y:S04]  /*21a60*/  LDL.LU R19, [R1+0x60c] ;  /* 0x00060c0001137983 */ /* 0x000f280000300800 */
[----:B------:R-:W2:Y:S04]  /*21a70*/  LDL.LU R4, [R1+0x5a0] ;  /* 0x0005a00001047983 */ /* 0x000ea80000300800 */
[----:B------:R-:W2:Y:S04]  /*21a80*/  LDL.LU R5, [R1+0x5a4] ;  /* 0x0005a40001057983 */ /* 0x000ea80000300800 */
[----:B------:R-:W3:Y:S04]  /*21a90*/  LDL.LU R6, [R1+0x5a8] ;  /* 0x0005a80001067983 */ /* 0x000ee80000300800 */
[----:B------:R-:W3:Y:S01]  /*21aa0*/  LDL.LU R7, [R1+0x5ac] ;  /* 0x0005ac0001077983 */ /* 0x000ee20000300800 */
[C---:B------:R-:W-:Y:S03]  /*21ab0*/  HMMA.16816.F32.BF16 R24, R8.reuse, R26, R12 ;  /* 0x0000001a0818723c */ /* 0x040fe6000004180c */
[----:B---3--:R-:W-:Y:S04]  /*21ac0*/  STL.64 [R1+0x1ae8], R6 ;  /* 0x001ae80601007387 */ /* 0x008fe80000100a00 */
[----:B--2---:R0:W-:Y:S04]  /*21ad0*/  STL.64 [R1+0x1ae0], R4 ;  /* 0x001ae00401007387 */ /* 0x0041e80000100a00 */
[----:B0-----:R-:W2:Y:S04]  /*21ae0*/  LDL.LU R4, [R1+0x5b0] ;  /* 0x0005b00001047983 */ /* 0x001ea80000300800 */
[----:B------:R-:W2:Y:S04]  /*21af0*/  LDL.LU R5, [R1+0x5b4] ;  /* 0x0005b40001057983 */ /* 0x000ea80000300800 */
[----:B------:R-:W2:Y:S04]  /*21b00*/  LDL.LU R6, [R1+0x5b8] ;  /* 0x0005b80001067983 */ /* 0x000ea80000300800 */
[----:B------:R-:W2:Y:S04]  /*21b10*/  LDL.LU R7, [R1+0x5bc] ;  /* 0x0005bc0001077983 */ /* 0x000ea80000300800 */
[----:B------:R-:W3:Y:S04]  /*21b20*/  LDL.LU.64 R14, [R1+0x1b88] ;  /* 0x001b8800010e7983 */ /* 0x000ee80000300a00 */
[----:B------:R-:W3:Y:S04]  /*21b30*/  LDL.LU.64 R12, [R1+0x1b80] ;  /* 0x001b8000010c7983 */ /* 0x000ee80000300a00 */
[----:B------:R-:W-:Y:S04]  /*21b40*/  STL.64 [R1+0x2e0], R24 ;  /* 0x0002e01801007387 */ /* 0x000fe80000100a00 */
[----:B------:R0:W-:Y:S04]  /*21b50*/  STL.64 [R1+0x2e8], R26 ;  /* 0x0002e81a01007387 */ /* 0x0001e80000100a00 */
[----:B0-----:R-:W3:Y:S04]  /*21b60*/  LDL.LU.64 R26, [R1+0x1b78] ;  /* 0x001b7800011a7983 */ /* 0x001ee80000300a00 */
[----:B------:R-:W2:Y:S01]  /*21b70*/  LDL.LU.64 R24, [R1+0x1b70] ;  /* 0x001b700001187983 */ /* 0x000ea20000300a00 */
[----:B---3--:R-:W-:Y:S03]  /*21b80*/  HMMA.16816.F32.BF16 R8, R8, R26, R12 ;  /* 0x0000001a0808723c */ /* 0x008fe6000004180c */
[----:B------:R-:W4:Y:S04]  /*21b90*/  LDL.LU.64 R14, [R1+0x1b68] ;  /* 0x001b6800010e7983 */ /* 0x000f280000300a00 */
[----:B------:R-:W4:-:S15]  /*21ba0*/  LDL.LU.64 R12, [R1+0x1b60] ;  /* 0x001b6000010c7983 */ /* 0x000f1e0000300a00 */
[----:B------:R-:W-:-:S01]  /*21bb0*/  NOP ;  /* 0x0000000000007918 */ /* 0x000fc20000000000 */
[----:B------:R-:W-:Y:S01]  /*21bc0*/  STL.64 [R1+0x80], R8 ;  /* 0x0000800801007387 */ /* 0x000fe20000100a00 */
[----:B------:R-:W-:Y:S02]  /*21bd0*/  IMAD.MOV.U32 R0, RZ, RZ, R10 ;  /* 0x000000ffff007224 */ /* 0x000fe400078e000a */
[----:B------:R-:W-:Y:S02]  /*21be0*/  IMAD.MOV.U32 R3, RZ, RZ, R11 ;  /* 0x000000ffff037224 */ /* 0x000fe400078e000b */
[----:B------:R-:W0:Y:S04]  /*21bf0*/  LDSM.16.MT88.4 R8, [R2+UR4+0x4180] ;  /* 0x004180040208783b */ /* 0x000e280008004200 */
[----:B------:R-:W-:Y:S04]  /*21c00*/  STL [R1+0x195c], R3 ;  /* 0x00195c0301007387 */ /* 0x000fe80000100800 */
[----:B------:R-:W-:Y:S04]  /*21c10*/  STL [R1+0x1958], R0 ;  /* 0x0019580001007387 */ /* 0x000fe80000100800 */
[----:B0-----:R-:W-:Y:S04]  /*21c20*/  STL.64 [R1+0x19f8], R10 ;  /* 0x0019f80a01007387 */ /* 0x001fe80000100a00 */
[----:B------:R0:W-:Y:S04]  /*21c30*/  STL.64 [R1+0x19f0], R8 ;  /* 0x0019f00801007387 */ /* 0x0001e80000100a00 */
[----:B0-----:R-:W3:Y:S01]  /*21c40*/  LDL.64 R8, [R1] ;  /* 0x0000000001087983 */ /* 0x001ee20000100a00 */
[----:B----4-:R-:W-:Y:S03]  /*21c50*/  HMMA.16816.F32.BF16 R20, R12, R20, R16 ;  /* 0x000000140c14723c */ /* 0x010fe60000041810 */
        /* <DEDUP_REMOVED lines=10> */
[----:B------:R0:W-:Y:S04]  /*21d00*/  STL.64 [R1+0x2c0], R20 ;  /* 0x0002c01401007387 */ /* 0x0001e80000100a00 */
[----:B------:R-:W-:Y:S04]  /*21d10*/  STL.64 [R1+0x2c8], R22 ;  /* 0x0002c81601007387 */ /* 0x000fe80000100a00 */
        /* <DEDUP_REMOVED lines=20> */
[----:B------:R2:W-:Y:S04]  /*21e60*/  STL.64 [R1+0x298], R18 ;  /* 0x0002981201007387 */ /* 0x0005e80000100a00 */
[----:B0-----:R-:W2:Y:S04]  /*21e70*/  LDL.LU.64 R16, [R1+0x1af8] ;  /* 0x001af80001107983 */ /* 0x001ea80000300a00 */
[----:B------:R-:W4:Y:S04]  /*21e80*/  LDL.LU R26, [R1+0x448] ;  /* 0x00044800011a7983 */ /* 0x000f280000300800 */
[----:B------:R-:W4:Y:S01]  /*21e90*/  LDL.LU R27, [R1+0x44c] ;  /* 0x00044c00011b7983 */ /* 0x000f220000300800 */
[----:B--2---:R-:W-:Y:S03]  /*21ea0*/  HMMA.16816.F32.BF16 R16, R12, R16, R4 ;  /* 0x000000100c10723c */ /* 0x004fe60000041804 */
[----:B----4-:R-:W-:Y:S04]  /*21eb0*/  STL.64 [R1+0x1ab8], R26 ;  /* 0x001ab81a01007387 */ /* 0x010fe80000100a00 */
[----:B------:R0:W-:Y:S04]  /*21ec0*/  STL.64 [R1+0x1ab0], R24 ;  /* 0x001ab01801007387 */ /* 0x0001e80000100a00 */
[----:B0-----:R-:W2:Y:S04]  /*21ed0*/  LDL.LU.64 R24, [R1+0x70] ;  /* 0x0000700001187983 */ /* 0x001ea80000300a00 */
[----:B------:R0:W-:Y:S02]  /*21ee0*/  STL.64 [R1+0x1a80], R20 ;  /* 0x001a801401007387 */ /* 0x0001e40000100a00 */
[----:B0-----:R-:W-:-:S02]  /*21ef0*/  IMAD.MOV.U32 R20, RZ, RZ, R29 ;  /* 0x000000ffff147224 */ /* 0x001fc400078e001d */
[----:B------:R-:W4:Y:S04]  /*21f00*/  LDL.LU R29, [R1+0x1af0] ;  /* 0x001af000011d7983 */ /* 0x000f280000300800 */
[----:B------:R-:W3:Y:S04]  /*21f10*/  LDL.LU.64 R6, [R1+0x1ae8] ;  /* 0x001ae80001067983 */ /* 0x000ee80000300a00 */
[----:B------:R-:W3:Y:S04]  /*21f20*/  LDL.LU.64 R4, [R1+0x1ae0] ;  /* 0x001ae00001047983 */ /* 0x000ee80000300a00 */
[----:B------:R-:W-:Y:S04]  /*21f30*/  STL.64 [R1+0x280], R16 ;  /* 0x0002801001007387 */ /* 0x000fe80000100a00 */
[----:B------:R0:W-:Y:S04]  /*21f40*/  STL.64 [R1+0x288], R18 ;  /* 0x0002881201007387 */ /* 0x0001e80000100a00 */
[----:B0-----:R-:W2:Y:S04]  /*21f50*/  LDL.LU.64 R18, [R1+0x1ad8] ;  /* 0x001ad80001127983 */ /* 0x001ea80000300a00 */
[----:B------:R-:W2:Y:S01]  /*21f60*/  LDL.LU.64 R16, [R1+0x1ad0] ;  /* 0x001ad00001107983 */ /* 0x000ea20000300a00 */
[----:B------:R-:W-:-:S07]  /*21f70*/  IMAD.MOV.U32 R21, RZ, RZ, R28 ;  /* 0x000000ffff157224 */ /* 0x000fce00078e001c */
[C---:B---3--:R-:W-:Y:S01]  /*21f80*/  HMMA.16816.F32.BF16 R20, R12.reuse, R20, R4 ;  /* 0x000000140c14723c */ /* 0x048fe20000041804 */
[----:B------:R-:W3:Y:S04]  /*21f90*/  LDL.LU.64 R6, [R1+0x1ac8] ;  /* 0x001ac80001067983 */ /* 0x000ee80000300a00 */
[----:B------:R-:W3:Y:S01]  /*21fa0*/  LDL.LU.64 R4, [R1+0x1ac0] ;  /* 0x001ac00001047983 */ /* 0x000ee20000300a00 */
[----:B--2---:R-:W-:Y:S07]  /*21fb0*/  HMMA.16816.F32.BF16 R16, R12, R8, R16 ;  /* 0x000000080c10723c */ /* 0x004fee0000041810 */
[----:B------:R-:W-:-:S02]  /*21fc0*/  IMAD.MOV.U32 R12, RZ, RZ, R10 ;  /* 0x000000ffff0c7224 */ /* 0x000fc400078e000a */
[----:B------:R-:W-:-:S14]  /*21fd0*/  IMAD.MOV.U32 R13, RZ, RZ, R3 ;  /* 0x000000ffff0d7224 */ /* 0x000fdc00078e0003 */
[----:B------:R-:W-:Y:S04]  /*21fe0*/  STL.64 [R1+0x1a0], R16 ;  /* 0x0001a01001007387 */ /* 0x000fe80000100a00 */
[----:B------:R0:W-:Y:S04]  /*21ff0*/  STL.64 [R1+0x270], R20 ;  /* 0x0002701401007387 */ /* 0x0001e80000100a00 */
[----:B------:R1:W-:Y:S04]  /*22000*/  STL.64 [R1+0x278], R22 ;  /* 0x0002781601007387 */ /* 0x0003e80000100a00 */
[----:B------:R-:W-:Y:S04]  /*22010*/  STL [R1+0x1a8], R18 ;  /* 0x0001a81201007387 */ /* 0x000fe80000100800 */
[----:B------:R2:W-:Y:S04]  /*22020*/  STL.64 [R1+0x1a88], R12 ;  /* 0x001a880c01007387 */ /* 0x0005e80000100a00 */
[----:B0-----:R-:W4:Y:S04]  /*22030*/  LDL.LU R20, [R1+0x330] ;  /* 0x0003300001147983 */ /* 0x001f280000300800 */
[----:B------:R-:W4:Y:S04]  /*22040*/  LDL.LU R21, [R1+0x334] ;  /* 0x0003340001157983 */ /* 0x000f280000300800 */
[----:B-1----:R-:W3:Y:S04]  /*22050*/  LDL.LU R22, [R1+0x338] ;  /* 0x0003380001167983 */ /* 0x002ee80000300800 */
[----:B------:R-:W3:Y:S01]  /*22060*/  LDL.LU R23, [R1+0x33c] ;  /* 0x00033c0001177983 */ /* 0x000ee20000300800 */
[----:B--2---:R-:W-:-:S02]  /*22070*/  IMAD.MOV.U32 R12, RZ, RZ, R2 ;  /* 0x000000ffff0c7224 */ /* 0x004fc400078e0002 */
[----:B------:R-:W-:Y:S02]  /*22080*/  IMAD.MOV.U32 R13, RZ, RZ, R0 ;  /* 0x000000ffff0d7224 */ /* 0x000fe400078e0000 */
[----:B------:R-:W-:Y:S01]  /*22090*/  IMAD.MOV.U32 R28, RZ, RZ, R19 ;  /* 0x000000ffff1c7224 */ /* 0x000fe200078e0013 */
[----:B---3--:R-:W-:Y:S04]  /*220a0*/  STL.64 [R1+0x1a98], R22 ;  /* 0x001a981601007387 */ /* 0x008fe80000100a00 */
[----:B----4-:R-:W-:Y:S04]  /*220b0*/  STL.64 [R1+0x1a90], R20 ;  /* 0x001a901401007387 */ /* 0x010fe80000100a00 */
[----:B------:R0:W-:Y:S04]  /*220c0*/  STL.64 [R1+0x1aa8], R12 ;  /* 0x001aa80c01007387 */ /* 0x0001e80000100a00 */
[----:B0-----:R-:W2:Y:S04]  /*220d0*/  LDL.64 R12, [R1+0x60] ;  /* 0x00006000010c7983 */ /* 0x001ea80000100a00 */
[----:B------:R-:W3:Y:S04]  /*220e0*/  LDL.LU R20, [R1+0x350] ;  /* 0x0003500001147983 */ /* 0x000ee80000300800 */
[----:B------:R-:W3:Y:S04]  /*220f0*/  LDL.LU R21, [R1+0x354] ;  /* 0x0003540001157983 */ /* 0x000ee80000300800 */
[----:B------:R-:W3:Y:S04]  /*22100*/  LDL.LU R22, [R1+0x358] ;  /* 0x0003580001167983 */ /* 0x000ee80000300800 */
[----:B------:R-:W3:Y:S04]  /*22110*/  LDL.LU R23, [R1+0x35c] ;  /* 0x00035c0001177983 */ /* 0x000ee80000300800 */
[----:B------:R-:W4:Y:S04]  /*22120*/  LDL.LU R16, [R1+0x320] ;  /* 0x0003200001107983 */ /* 0x000f280000300800 */
[----:B------:R-:W4:Y:S04]  /*22130*/  LDL.LU R17, [R1+0x324] ;  /* 0x0003240001117983 */ /* 0x000f280000300800 */
[----:B------:R-:W4:Y:S04]  /*22140*/  LDL.LU R18, [R1+0x328] ;  /* 0x0003280001127983 */ /* 0x000f280000300800 */
[----:B------:R-:W4:Y:S04]  /*22150*/  LDL.LU R19, [R1+0x32c] ;  /* 0x00032c0001137983 */ /* 0x000f280000300800 */
[----:B------:R0:W-:Y:S04]  /*22160*/  STL.64 [R1+0x1a60], R8 ;  /* 0x001a600801007387 */ /* 0x0001e80000100a00 */
[----:B0-----:R-:W2:Y:S04]  /*22170*/  LDL.LU R8, [R1+0x450] ;  /* 0x0004500001087983 */ /* 0x001ea80000300800 */
[----:B------:R-:W2:Y:S04]  /*22180*/  LDL.LU R9, [R1+0x454] ;  /* 0x0004540001097983 */ /* 0x000ea80000300800 */
[----:B------:R-:W2:Y:S04]  /*22190*/  LDL.LU R10, [R1+0x458] ;  /* 0x00045800010a7983 */ /* 0x000ea80000300800 */
[----:B------:R-:W2:Y:S04]  /*221a0*/  LDL.LU R11, [R1+0x45c] ;  /* 0x00045c00010b7983 */ /* 0x000ea80000300800 */
[----:B------:R-:W-:Y:S01]  /*221b0*/  STL [R1+0x1738], R28 ;  /* 0x0017381c01007387 */ /* 0x000fe20000100800 */
[----:B------:R-:W-:Y:S01]  /*221c0*/  IMAD.MOV.U32 R3, RZ, RZ, R25 ;  /* 0x000000ffff037224 */ /* 0x000fe200078e0019 */
[----:B--2---:R-:W-:-:S15]  /*221d0*/  HMMA.16816.F32.BF16 R8, R4, R24, R8 ;  /* 0x000000180408723c */ /* 0x004fde0000041808 */
[----:B------:R-:W-:-:S08]  /*221e0*/  NOP ;  /* 0x0000000000007918 */ /* 0x000fd00000000000 */
[----:B------:R0:W-:Y:S04]  /*221f0*/  STL.64 [R1+0x190], R8 ;  /* 0x0001900801007387 */ /* 0x0001e80000100a00 */
[----:B------:R-:W-:Y:S04]  /*22200*/  STL.64 [R1+0x198], R10 ;  /* 0x0001980a01007387 */ /* 0x000fe80000100a00 */
[----:B------:R-:W2:Y:S01]  /*22210*/  LDL.LU.64 R26, [R1+0x1ab8] ;  /* 0x001ab800011a7983 */ /* 0x000ea20000300a00 */
[----:B0-----:R-:W-:-:S03]  /*22220*/  IMAD.MOV.U32 R8, RZ, RZ, R24 ;  /* 0x000000ffff087224 */ /* 0x001fc600078e0018 */
[----:B------:R-:W2:Y:S01]  /*22230*/  LDL.LU.64 R24, [R1+0x1ab0] ;  /* 0x001ab00001187983 */ /* 0x000ea20000300a00 */
[----:B------:R-:W-:Y:S02]  /*22240*/  IMAD.MOV.U32 R2, RZ, RZ, R12 ;  /* 0x000000ffff027224 */ /* 0x000fe400078e000c */
[----:B------:R-:W-:Y:S01]  /*22250*/  IMAD.MOV.U32 R0, RZ, RZ, R13 ;  /* 0x000000ffff007224 */ /* 0x000fe200078e000d */
[----:B--2---:R-:W-:Y:S01]  /*22260*/  HMMA.16816.F32.BF16 R24, R4, R12, R24 ;  /* 0x0000000c0418723c */ /* 0x004fe20000041818 */
[----:B------:R-:W3:-:S15]  /*22270*/  LDL.LU.64 R12, [R1+0x1aa8] ;  /* 0x001aa800010c7983 */ /* 0x000ede0000300a00 */
[----:B------:R-:W-:-:S07]  /*22280*/  NOP ;  /* 0x0000000000007918 */ /* 0x000fce0000000000 */
[----:B------:R0:W-:Y:S04]  /*22290*/  STL.64 [R1+0x1678], R26 ;  /* 0x0016781a01007387 */ /* 0x0001e80000100a00 */
[----:B------:R1:W-:Y:S04]  /*222a0*/  STL.64 [R1+0x1670], R24 ;  /* 0x0016701801007387 */ /* 0x0003e80000100a00 */
[----:B0-----:R-:W2:Y:S01]  /*222b0*/  LDL R26, [R1+0x78] ;  /* 0x00007800011a7983 */ /* 0x001ea20000100800 */
[----:B------:R-:W-:Y:S02]  /*222c0*/  IMAD.MOV.U32 R27, RZ, RZ, R29 ;  /* 0x000000ffff1b7224 */ /* 0x000fe400078e001d */
[----:B-1----:R-:W-:Y:S01]  /*222d0*/  IMAD.MOV.U32 R24, RZ, RZ, R8 ;  /* 0x000000ffff187224 */ /* 0x002fe200078e0008 */
[----:B--2---:R-:W-:Y:S04]  /*222e0*/  STL [R1+0x1960], R26 ;  /* 0x0019601a01007387 */ /* 0x004fe80000100800 */
[----:B------:R-:W2:Y:S04]  /*222f0*/  LDL.LU R29, [R1+0x1aa0] ;  /* 0x001aa000011d7983 */ /* 0x000ea80000300800 */
[----:B------:R-:W4:Y:S04]  /*22300*/  LDL.LU R8, [R1+0x510] ;  /* 0x0005100001087983 */ /* 0x000f280000300800 */
[----:B------:R-:W4:Y:S04]  /*22310*/  LDL.LU R9, [R1+0x514] ;  /* 0x0005140001097983 */ /* 0x000f280000300800 */
[----:B------:R-:W2:Y:S04]  /*22320*/  LDL.LU R10, [R1+0x518] ;  /* 0x00051800010a7983 */ /* 0x000ea80000300800 */
[----:B------:R-:W2:Y:S01]  /*22330*/  LDL.LU R11, [R1+0x51c] ;  /* 0x00051c00010b7983 */ /* 0x000ea20000300800 */
[----:B---3--:R-:W-:Y:S01]  /*22340*/  HMMA.16816.F32.BF16 R12, R4, R12, R20 ;  /* 0x0000000c040c723c */ /* 0x008fe20000041814 */
[----:B------:R-:W-:-:S02]  /*22350*/  IMAD.MOV.U32 R25, RZ, RZ, R3 ;  /* 0x000000ffff197224 */ /* 0x000fc400078e0003 */
[----:B--2---:R-:W-:Y:S04]  /*22360*/  STL.64 [R1+0x1a70], R10 ;  /* 0x001a700a01007387 */ /* 0x004fe80000100a00 */
[----:B----4-:R0:W-:Y:S04]  /*22370*/  STL.64 [R1+0x1a68], R8 ;  /* 0x001a680801007387 */ /* 0x0101e80000100a00 */
[----:B0-----:R-:W2:Y:S04]  /*22380*/  LDL.64 R8, [R1+0x20] ;  /* 0x0000200001087983 */ /* 0x001ea80000100a00 */
[----:B------:R-:W-:Y:S04]  /*22390*/  STL [R1+0x1964], R27 ;  /* 0x0019641b01007387 */ /* 0x000fe80000100800 */
[----:B------:R0:W-:Y:S04]  /*223a0*/  STL.64 [R1+0x1a78], R24 ;  /* 0x001a781801007387 */ /* 0x0001e80000100a00 */
[----:B0-----:R-:W2:Y:S04]  /*223b0*/  LDL.LU R24, [R1+0x520] ;  /* 0x0005200001187983 */ /* 0x001ea80000300800 */
[----:B------:R-:W2:Y:S04]  /*223c0*/  LDL.LU R25, [R1+0x524] ;  /* 0x0005240001197983 */ /* 0x000ea80000300800 */
[----:B------:R-:W2:Y:S04]  /*223d0*/  LDL.LU R26, [R1+0x528] ;  /* 0x00052800011a7983 */ /* 0x000ea80000300800 */
[----:B------:R-:W3:Y:S04]  /*223e0*/  LDL.LU.64 R22, [R1+0x1a98] ;  /* 0x001a980001167983 */ /* 0x000ee80000300a00 */
[----:B------:R-:W3:Y:S04]  /*223f0*/  LDL.LU.64 R20, [R1+0x1a90] ;  /* 0x001a900001147983 */ /* 0x000ee80000300a00 */
[----:B------:R0:W-:Y:S04]  /*22400*/  STL.64 [R1+0x250], R12 ;  /* 0x0002500c01007387 */ /* 0x0001e80000100a00 */
[----:B------:R3:W-:Y:S04]  /*22410*/  STL [R1+0x258], R14 ;  /* 0x0002580e01007387 */ /* 0x0007e80000100800 */
[----:B0-----:R-:W3:Y:S01]  /*22420*/  LDL.LU.64 R12, [R1+0x1a88] ;  /* 0x001a8800010c7983 */ /* 0x001ee20000300a00 */
[----:B------:R-:W-:-:S02]  /*22430*/  IMAD.MOV.U32 R27, RZ, RZ, R29 ;  /* 0x000000ffff1b7224 */ /* 0x000fc400078e001d */
[----:B------:R-:W-:-:S05]  /*22440*/  IMAD.MOV.U32 R29, RZ, RZ, R15 ;  /* 0x000000ffff1d7224 */ /* 0x000fca00078e000f */
[----:B------:R-:W-:Y:S01]  /*22450*/  STL [R1+0x1690], R29 ;  /* 0x0016901d01007387 */ /* 0x000fe20000100800 */
[----:B---3--:R-:W-:Y:S03]  /*22460*/  HMMA.16816.F32.BF16 R12, R4, R12, R20 ;  /* 0x0000000c040c723c */ /* 0x008fe60000041814 */
[----:B------:R-:W3:-:S15]  /*22470*/  LDL.LU.64 R20, [R1+0x1a80] ;  /* 0x001a800001147983 */ /* 0x000ede0000300a00 */
[----:B------:R-:W-:-:S05]  /*22480*/  NOP ;  /* 0x0000000000007918 */ /* 0x000fca0000000000 */
[----:B------:R-:W-:Y:S04]  /*22490*/  STL.64 [R1+0x240], R12 ;  /* 0x0002400c01007387 */ /* 0x000fe80000100a00 */
[----:B------:R3:W-:Y:S02]  /*224a0*/  STL.64 [R1+0x248], R14 ;  /* 0x0002480e01007387 */ /* 0x0007e40000100a00 */
[----:B---3--:R-:W-:-:S15]  /*224b0*/  HMMA.16816.F32.BF16 R12, R4, R20, R16 ;  /* 0x00000014040c723c */ /* 0x008fde0000041810 */
[----:B------:R-:W-:-:S08]  /*224c0*/  NOP ;  /* 0x0000000000007918 */ /* 0x000fd00000000000 */
[----:B------:R-:W-:Y:S04]  /*224d0*/  STL.64 [R1+0x230], R12 ;  /* 0x0002300c01007387 */ /* 0x000fe80000100a00 */
[----:B------:R-:W-:Y:S04]  /*224e0*/  STL [R1+0x238], R14 ;  /* 0x0002380e01007387 */ /* 0x000fe80000100800 */
[----:B------:R-:W3:Y:S04]  /*224f0*/  LDL.LU R16, [R1+0x340] ;  /* 0x0003400001107983 */ /* 0x000ee80000300800 */
[----:B------:R-:W3:Y:S04]  /*22500*/  LDL.LU R17, [R1+0x344] ;  /* 0x0003440001117983 */ /* 0x000ee80000300800 */
[----:B------:R-:W3:Y:S04]  /*22510*/  LDL.LU R18, [R1+0x348] ;  /* 0x0003480001127983 */ /* 0x000ee80000300800 */
[----:B------:R-:W3:Y:S04]  /*22520*/  LDL.LU R19, [R1+0x34c] ;  /* 0x00034c0001137983 */ /* 0x000ee80000300800 */
[----:B------:R0:W-:Y:S04]  /*22530*/  STL.64 [R1+0x1a28], R20 ;  /* 0x001a281401007387 */ /* 0x0001e80000100a00 */
[----:B0-----:R-:W4:Y:S01]  /*22540*/  LDL.64 R20, [R1+0x50] ;  /* 0x0000500001147983 */ /* 0x001f220000100a00 */
[----:B------:R-:W-:-:S03]  /*22550*/  IMAD.MOV.U32 R29, RZ, RZ, R15 ;  /* 0x000000ffff1d7224 */ /* 0x000fc600078e000f */
[----:B----4-:R0:W-:Y:S02]  /*22560*/  STL.64 [R1+0x1a30], R20 ;  /* 0x001a301401007387 */ /* 0x0101e40000100a00 */
[----:B0-----:R-:W-:Y:S02]  /*22570*/  IMAD.MOV.U32 R20, RZ, RZ, R2 ;  /* 0x000000ffff147224 */ /* 0x001fe400078e0002 */
[----:B------:R-:W-:-:S05]  /*22580*/  IMAD.MOV.U32 R21, RZ, RZ, R0 ;  /* 0x000000ffff157224 */ /* 0x000fca00078e0000 */
[----:B------:R0:W-:Y:S04]  /*22590*/  STL.64 [R1+0x1a48], R20 ;  /* 0x001a481401007387 */ /* 0x0001e80000100a00 */
[----:B0-----:R-:W4:Y:S04]  /*225a0*/  LDL.LU R20, [R1+0x310] ;  /* 0x0003100001147983 */ /* 0x001f280000300800 */
[----:B------:R-:W4:Y:S04]  /*225b0*/  LDL.LU R21, [R1+0x314] ;  /* 0x0003140001157983 */ /* 0x000f280000300800 */
[----:B------:R-:W4:Y:S04]  /*225c0*/  LDL.LU R22, [R1+0x318] ;  /* 0x0003180001167983 */ /* 0x000f280000300800 */
[----:B------:R-:W4:Y:S04]  /*225d0*/  LDL.LU R23, [R1+0x31c] ;  /* 0x00031c0001177983 */ /* 0x000f280000300800 */
[----:B------:R0:W-:Y:S04]  /*225e0*/  STL [R1+0x1968], R29 ;  /* 0x0019681d01007387 */ /* 0x0001e80000100800 */
[----:B0-----:R-:W3:Y:S01]  /*225f0*/  LDL R29, [R1+0x11e4] ;  /* 0x0011e400011d7983 */ /* 0x001ee20000100800 */
[----:B--2---:R-:W-:Y:S06]  /*22600*/  HMMA.16816.F32.BF16 R24, R4, R8, R24 ;  /* 0x000000080418723c */ /* 0x004fec0000041818 */
[----:B------:R-:W-:-:S02]  /*22610*/  IMAD.MOV.U32 R2, RZ, RZ, R8 ;  /* 0x000000ffff027224 */ /* 0x000fc400078e0008 */
[----:B------:R-:W-:Y:S01]  /*22620*/  IMAD.MOV.U32 R0, RZ, RZ, R9 ;  /* 0x000000ffff007224 */ /* 0x000fe200078e0009 */
[----:B---3--:R-:W0:Y:S04]  /*22630*/  LDSM.16.MT88.4 R12, [R29+UR4+0x4000] ;  /* 0x004000041d0c783b */ /* 0x008e280008004200 */
[----:B0-----:R-:W-:Y:S04]  /*22640*/  STL.64 [R1+0x1978], R14 ;  /* 0x0019780e01007387 */ /* 0x001fe80000100a00 */
[----:B------:R0:W-:Y:S04]  /*22650*/  STL.64 [R1+0x1970], R12 ;  /* 0x0019700c01007387 */ /* 0x0001e80000100a00 */
[----:B0-----:R-:W2:Y:S04]  /*22660*/  LDL.64 R12, [R1+0x10] ;  /* 0x00001000010c7983 */ /* 0x001ea80000100a00 */
[----:B------:R0:W-:Y:S04]  /*22670*/  STL.64 [R1+0x330], R24 ;  /* 0x0003301801007387 */ /* 0x0001e80000100a00 */
[----:B------:R-:W-:Y:S04]  /*22680*/  STL.64 [R1+0x338], R26 ;  /* 0x0003381a01007387 */ /* 0x000fe80000100a00 */
[----:B0-----:R-:W4:Y:S04]  /*22690*/  LDL.LU.64 R24, [R1+0x1a78] ;  /* 0x001a780001187983 */ /* 0x001f280000300a00 */
[----:B------:R-:W2:Y:S04]  /*226a0*/  LDL.LU.64 R10, [R1+0x1a70] ;  /* 0x001a7000010a7983 */ /* 0x000ea80000300a00 */
[----:B------:R-:W2:Y:S02]  /*226b0*/  LDL.LU.64 R8, [R1+0x1a68] ;  /* 0x001a680001087983 */ /* 0x000ea40000300a00 */
[----:B--2---:R-:W-:-:S15]  /*226c0*/  HMMA.16816.F32.BF16 R8, R4, R12, R8 ;  /* 0x0000000c0408723c */ /* 0x004fde0000041808 */
[----:B------:R-:W-:-:S08]  /*226d0*/  NOP ;  /* 0x0000000000007918 */ /* 0x000fd00000000000 */
[----:B------:R0:W-:Y:S04]  /*226e0*/  STL.64 [R1+0x320], R8 ;  /* 0x0003200801007387 */ /* 0x0001e80000100a00 */
[----:B------:R-:W-:Y:S04]  /*226f0*/  STL.64 [R1+0x328], R10 ;  /* 0x0003280a01007387 */ /* 0x000fe80000100a00 */
[----:B0-----:R-:W2:Y:S04]  /*22700*/  LDL.LU.64 R8, [R1+0x1a60] ;  /* 0x001a600001087983 */ /* 0x001ea80000300a00 */
[----:B------:R0:W-:Y:S04]  /*22710*/  STL.64 [R1+0x1a10], R12 ;  /* 0x001a100c01007387 */ /* 0x0001e80000100a00 */
[----:B0-----:R-:W3:Y:S04]  /*22720*/  LDL.LU R12, [R1+0x210] ;  /* 0x00021000010c7983 */ /* 0x001ee80000300800 */
[----:B------:R-:W3:Y:S04]  /*22730*/  LDL.LU R13, [R1+0x214] ;  /* 0x00021400010d7983 */ /* 0x000ee80000300800 */
[----:B------:R-:W4:Y:S04]  /*22740*/  LDL.LU R14, [R1+0x218] ;  /* 0x00021800010e7983 */ /* 0x000f280000300800 */
[----:B------:R-:W4:Y:S01]  /*22750*/  LDL.LU R15, [R1+0x21c] ;  /* 0x00021c00010f7983 */ /* 0x000f220000300800 */
[----:B--2---:R-:W-:Y:S03]  /*22760*/  HMMA.16816.F32.BF16 R4, R4, R8, R16 ;  /* 0x000000080404723c */ /* 0x004fe60000041810 */
[----:B----4-:R-:W-:Y:S04]  /*22770*/  STL.64 [R1+0x1a40], R14 ;  /* 0x001a400e01007387 */ /* 0x010fe80000100a00 */
[----:B---3--:R0:W-:Y:S04]  /*22780*/  STL.64 [R1+0x1a38], R12 ;  /* 0x001a380c01007387 */ /* 0x0081e80000100a00 */
[----:B0-----:R-:W2:Y:S04]  /*22790*/  LDL.LU R12, [R1+0x300] ;  /* 0x00030000010c7983 */ /* 0x001ea80000300800 */
[----:B------:R-:W2:Y:S04]  /*227a0*/  LDL.LU R13, [R1+0x304] ;  /* 0x00030400010d7983 */ /* 0x000ea80000300800 */
[----:B------:R-:W2:Y:S04]  /*227b0*/  LDL.LU R14, [R1+0x308] ;  /* 0x00030800010e7983 */ /* 0x000ea80000300800 */
[----:B------:R-:W2:Y:S04]  /*227c0*/  LDL.LU R15, [R1+0x30c] ;  /* 0x00030c00010f7983 */ /* 0x000ea80000300800 */
[----:B------:R-:W3:Y:S04]  /*227d0*/  LDL.LU.64 R18, [R1+0x1a58] ;  /* 0x001a580001127983 */ /* 0x000ee80000300a00 */
[----:B------:R-:W3:Y:S04]  /*227e0*/  LDL.LU.64 R16, [R1+0x1a50] ;  /* 0x001a500001107983 */ /* 0x000ee80000300a00 */
[----:B------:R0:W-:Y:S04]  /*227f0*/  STL.64 [R1+0x220], R4 ;  /* 0x0002200401007387 */ /* 0x0001e80000100a00 */
[----:B------:R1:W-:Y:S04]  /*22800*/  STL.64 [R1+0x228], R6 ;  /* 0x0002280601007387 */ /* 0x0003e80000100a00 */
[----:B0-----:R-:W4:Y:S04]  /*22810*/  LDL.LU R4, [R1+0x2f0] ;  /* 0x0002f00001047983 */ /* 0x001f280000300800 */
[----:B------:R-:W4:Y:S04]  /*22820*/  LDL.LU R5, [R1+0x2f4] ;  /* 0x0002f40001057983 */ /* 0x000f280000300800 */
[----:B-1----:R-:W4:Y:S04]  /*22830*/  LDL.LU R6, [R1+0x2f8] ;  /* 0x0002f80001067983 */ /* 0x002f280000300800 */
[----:B------:R-:W4:Y:S04]  /*22840*/  LDL.LU R7, [R1+0x2fc] ;  /* 0x0002fc0001077983 */ /* 0x000f280000300800 */
[----:B------:R0:W-:Y:S04]  /*22850*/  STL.64 [R1+0x1a08], R8 ;  /* 0x001a080801007387 */ /* 0x0001e80000100a00 */
[----:B0-----:R-:W4:Y:S01]  /*22860*/  LDL.64 R8, [R1+0x40] ;  /* 0x0000400001087983 */ /* 0x001f220000100a00 */
[----:B---3--:R-:W-:-:S15]  /*22870*/  HMMA.16816.F32.BF16 R20, R16, R24, R20 ;  /* 0x000000181014723c */ /* 0x008fde0000041814 */
[----:B------:R-:W-:-:S08]  /*22880*/  NOP ;  /* 0x0000000000007918 */ /* 0x000fd00000000000 */
[----:B------:R0:W-:Y:S04]  /*22890*/  STL.64 [R1+0x310], R20 ;  /* 0x0003101401007387 */ /* 0x0001e80000100a00 */
[----:B------:R-:W-:Y:S04]  /*228a0*/  STL.64 [R1+0x318], R22 ;  /* 0x0003181601007387 */ /* 0x000fe80000100a00 */
[----:B0-----:R-:W2:Y:S04]  /*228b0*/  LDL.LU.64 R20, [R1+0x1a48] ;  /* 0x001a480001147983 */ /* 0x001ea80000300a00 */
        /* <DEDUP_REMOVED lines=9> */
[----:B------:R0:W-:Y:S04]  /*22950*/  STL.64 [R1+0x300], R20 ;  /* 0x0003001401007387 */ /* 0x0001e80000100a00 */
[----:B------:R-:W-:Y:S04]  /*22960*/  STL.64 [R1+0x308], R22 ;  /* 0x0003081601007387 */ /* 0x000fe80000100a00 */
[----:B0-----:R-:W4:Y:S02]  /*22970*/  LDL.LU.64 R20, [R1+0x1a30] ;  /* 0x001a300001147983 */ /* 0x001f240000300a00 */
[----:B----4-:R-:W-:Y:S06]  /*22980*/  HMMA.16816.F32.BF16 R4, R16, R20, R4 ;  /* 0x000000141004723c */ /* 0x010fec0000041804 */
[----:B------:R-:W-:-:S15]  /*22990*/  IMAD.MOV.U32 R3, RZ, RZ, R21 ;  /* 0x000000ffff037224 */ /* 0x000fde00078e0015 */
[----:B------:R-:W-:-:S02]  /*229a0*/  NOP ;  /* 0x0000000000007918 */ /* 0x000fc40000000000 */
[----:B------:R0:W-:Y:S04]  /*229b0*/  STL.64 [R1+0x450], R4 ;  /* 0x0004500401007387 */ /* 0x0001e80000100a00 */
[----:B------:R1:W-:Y:S01]  /*229c0*/  STL.64 [R1+0x458], R6 ;  /* 0x0004580601007387 */ /* 0x0003e20000100a00 */
[----:B0-----:R-:W-:-:S03]  /*229d0*/  IMAD.MOV.U32 R4, RZ, RZ, R20 ;  /* 0x000000ffff047224 */ /* 0x001fc600078e0014 */
[----:B------:R-:W2:Y:S01]  /*229e0*/  LDL.LU.64 R20, [R1+0x1a28] ;  /* 0x001a280001147983 */ /* 0x000ea20000300a00 */
[----:B---3--:R-:W-:Y:S06]  /*229f0*/  HMMA.16816.F32.BF16 R24, R16, R8, R24 ;  /* 0x000000081018723c */ /* 0x008fec0000041818 */
[----:B-1----:R-:W-:Y:S02]  /*22a00*/  IMAD.MOV.U32 R6, RZ, RZ, R8 ;  /* 0x000000ffff067224 */ /* 0x002fe400078e0008 */
[----:B------:R-:W-:-:S15]  /*22a10*/  IMAD.MOV.U32 R5, RZ, RZ, R9 ;  /* 0x000000ffff057224 */ /* 0x000fde00078e0009 */
[----:B------:R-:W-:Y:S04]  /*22a20*/  STL.64 [R1+0x440], R24 ;  /* 0x0004401801007387 */ /* 0x000fe80000100a00 */
[----:B------:R-:W-:Y:S01]  /*22a30*/  STL.64 [R1+0x448], R26 ;  /* 0x0004481a01007387 */ /* 0x000fe20000100a00 */
[----:B--2---:R-:W-:Y:S06]  /*22a40*/  HMMA.16816.F32.BF16 R8, R16, R20, R12 ;  /* 0x000000141008723c */ /* 0x004fec000004180c */
[----:B------:R0:W-:Y:S02]  /*22a50*/  STL.64 [R1+0x19a0], R20 ;  /* 0x0019a01401007387 */ /* 0x0001e40000100a00 */
[----:B0-----:R-:W-:-:S02]  /*22a60*/  IMAD.MOV.U32 R20, RZ, RZ, R6 ;  /* 0x000000ffff147224 */ /* 0x001fc400078e0006 */
[----:B------:R-:W-:-:S13]  /*22a70*/  IMAD.MOV.U32 R21, RZ, RZ, R5 ;  /* 0x000000ffff157224 */ /* 0x000fda00078e0005 */
[----:B------:R-:W-:Y:S04]  /*22a80*/  STL.64 [R1+0x430], R8 ;  /* 0x0004300801007387 */ /* 0x000fe80000100a00 */
[----:B------:R-:W-:Y:S04]  /*22a90*/  STL.64 [R1+0x438], R10 ;  /* 0x0004380a01007387 */ /* 0x000fe80000100a00 */
[----:B------:R0:W-:Y:S04]  /*22aa0*/  STL.64 [R1+0x19b8], R20 ;  /* 0x0019b81401007387 */ /* 0x0001e80000100a00 */
[----:B------:R-:W2:Y:S04]  /*22ab0*/  LDL.LU R24, [R1+0x200] ;  /* 0x0002000001187983 */ /* 0x000ea80000300800 */
[----:B------:R-:W2:Y:S04]  /*22ac0*/  LDL.LU R25, [R1+0x204] ;  /* 0x0002040001197983 */ /* 0x000ea80000300800 */
[----:B------:R-:W3:Y:S04]  /*22ad0*/  LDL.LU R26, [R1+0x208] ;  /* 0x00020800011a7983 */ /* 0x000ee80000300800 */
[----:B------:R-:W3:Y:S01]  /*22ae0*/  LDL.LU R27, [R1+0x20c] ;  /* 0x00020c00011b7983 */ /* 0x000ee20000300800 */
[----:B0-----:R-:W-:-:S03]  /*22af0*/  IMAD.MOV.U32 R20, RZ, RZ, R4 ;  /* 0x000000ffff147224 */ /* 0x001fc600078e0004 */
[----:B------:R-:W0:Y:S01]  /*22b00*/  LDSM.16.MT88.4 R4, [R29+UR4+0x4080] ;  /* 0x004080041d04783b */ /* 0x000e220008004200 */
[----:B------:R-:W-:-:S03]  /*22b10*/  IMAD.MOV.U32 R21, RZ, RZ, R3 ;  /* 0x000000ffff157224 */ /* 0x000fc600078e0003 */
[----:B---3--:R-:W-:Y:S04]  /*22b20*/  STL.64 [R1+0x1a20], R26 ;  /* 0x001a201a01007387 */ /* 0x008fe80000100a00 */
[----:B--2---:R1:W-:Y:S04]  /*22b30*/  STL.64 [R1+0x1a18], R24 ;  /* 0x001a181801007387 */ /* 0x0043e80000100a00 */
[----:B------:R-:W2:Y:S04]  /*22b40*/  LDL.LU R8, [R1+0x4b0] ;  /* 0x0004b00001087983 */ /* 0x000ea80000300800 */
[----:B------:R-:W2:Y:S04]  /*22b50*/  LDL.LU R9, [R1+0x4b4] ;  /* 0x0004b40001097983 */ /* 0x000ea80000300800 */
[----:B------:R-:W2:Y:S04]  /*22b60*/  LDL.LU R10, [R1+0x4b8] ;  /* 0x0004b800010a7983 */ /* 0x000ea80000300800 */
[----:B------:R-:W2:Y:S04]  /*22b70*/  LDL.LU R11, [R1+0x4bc] ;  /* 0x0004bc00010b7983 */ /* 0x000ea80000300800 */
[----:B-1----:R-:W3:Y:S04]  /*22b80*/  LDL.LU R24, [R1+0x4c0] ;  /* 0x0004c00001187983 */ /* 0x002ee80000300800 */
[----:B------:R-:W3:Y:S04]  /*22b90*/  LDL.LU R25, [R1+0x4c4] ;  /* 0x0004c40001197983 */ /* 0x000ee80000300800 */
[----:B------:R-:W3:Y:S04]  /*22ba0*/  LDL.LU R26, [R1+0x4c8] ;  /* 0x0004c800011a7983 */ /* 0x000ee80000300800 */
[----:B------:R-:W3:Y:S04]  /*22bb0*/  LDL.LU R27, [R1+0x4cc] ;  /* 0x0004cc00011b7983 */ /* 0x000ee80000300800 */
[----:B------:R-:W-:Y:S04]  /*22bc0*/  STL.64 [R1+0x19d0], R20 ;  /* 0x0019d01401007387 */ /* 0x000fe80000100a00 */
[----:B0-----:R-:W-:Y:S04]  /*22bd0*/  STL.64 [R1+0x18c8], R6 ;  /* 0x0018c80601007387 */ /* 0x001fe80000100a00 */
[----:B------:R0:W-:Y:S04]  /*22be0*/  STL.64 [R1+0x18c0], R4 ;  /* 0x0018c00401007387 */ /* 0x0001e80000100a00 */
[----:B0-----:R-:W4:Y:S04]  /*22bf0*/  LDL.LU R4, [R1+0x180] ;  /* 0x0001800001047983 */ /* 0x001f280000300800 */
[----:B------:R-:W4:Y:S04]  /*22c00*/  LDL.LU R5, [R1+0x184] ;  /* 0x0001840001057983 */ /* 0x000f280000300800 */
[----:B------:R-:W2:Y:S04]  /*22c10*/  LDL.LU R6, [R1+0x188] ;  /* 0x0001880001067983 */ /* 0x000ea80000300800 */
[----:B------:R-:W2:Y:S04]  /*22c20*/  LDL.LU R7, [R1+0x18c] ;  /* 0x00018c0001077983 */ /* 0x000ea80000300800 */
[----:B------:R-:W3:Y:S04]  /*22c30*/  LDL.64 R20, [R1+0x60] ;  /* 0x0000600001147983 */ /* 0x000ee80000100a00 */
[----:B---3--:R-:W-:Y:S04]  /*22c40*/  STL.64 [R1+0x19e8], R20 ;  /* 0x0019e81401007387 */ /* 0x008fe80000100a00 */
[----:B--2---:R-:W-:Y:S04]  /*22c50*/  STL.64 [R1+0x19b0], R6 ;  /* 0x0019b00601007387 */ /* 0x004fe80000100a00 */
[----:B----4-:R0:W-:Y:S04]  /*22c60*/  STL.64 [R1+0x19a8], R4 ;  /* 0x0019a80401007387 */ /* 0x0101e80000100a00 */
[----:B0-----:R-:W2:Y:S04]  /*22c70*/  LDL.LU R4, [R1+0x1c0] ;  /* 0x0001c00001047983 */ /* 0x001ea80000300800 */
[----:B------:R-:W2:Y:S04]  /*22c80*/  LDL.LU R5, [R1+0x1c4] ;  /* 0x0001c40001057983 */ /* 0x000ea80000300800 */
[----:B------:R-:W3:Y:S04]  /*22c90*/  LDL.LU R6, [R1+0x1c8] ;  /* 0x0001c80001067983 */ /* 0x000ee80000300800 */
[----:B------:R-:W3:Y:S04]  /*22ca0*/  LDL.LU R7, [R1+0x1cc] ;  /* 0x0001cc0001077983 */ /* 0x000ee80000300800 */
[----:B------:R-:W4:Y:S04]  /*22cb0*/  LDL.LU R20, [R1+0x1f0] ;  /* 0x0001f00001147983 */ /* 0x000f280000300800 */
[----:B------:R-:W4:Y:S04]  /*22cc0*/  LDL.LU R21, [R1+0x1f4] ;  /* 0x0001f40001157983 */ /* 0x000f280000300800 */
[----:B------:R-:W4:Y:S04]  /*22cd0*/  LDL.LU R22, [R1+0x1f8] ;  /* 0x0001f80001167983 */ /* 0x000f280000300800 */
[----:B------:R-:W4:Y:S01]  /*22ce0*/  LDL.LU R23, [R1+0x1fc] ;  /* 0x0001fc0001177983 */ /* 0x000f220000300800 */
[----:B------:R-:W-:-:S02]  /*22cf0*/  IMAD.MOV.U32 R12, RZ, RZ, R2 ;  /* 0x000000ffff0c7224 */ /* 0x000fc400078e0002 */
[----:B------:R-:W-:Y:S01]  /*22d00*/  IMAD.MOV.U32 R13, RZ, RZ, R0 ;  /* 0x000000ffff0d7224 */ /* 0x000fe200078e0000 */
[----:B---3--:R-:W-:Y:S04]  /*22d10*/  STL.64 [R1+0x19c8], R6 ;  /* 0x0019c80601007387 */ /* 0x008fe80000100a00 */
[----:B--2---:R0:W-:Y:S04]  /*22d20*/  STL.64 [R1+0x19c0], R4 ;  /* 0x0019c00401007387 */ /* 0x0041e80000100a00 */
[----:B0-----:R-:W2:Y:S04]  /*22d30*/  LDL.LU R4, [R1+0x1d0] ;  /* 0x0001d00001047983 */ /* 0x001ea80000300800 */
        /* <DEDUP_REMOVED lines=12> */
[----:B------:R0:W-:Y:S04]  /*22e00*/  STL.64 [R1+0x470], R12 ;  /* 0x0004700c01007387 */ /* 0x0001e80000100a00 */
[----:B------:R-:W-:Y:S04]  /*22e10*/  STL.64 [R1+0x478], R14 ;  /* 0x0004780e01007387 */ /* 0x000fe80000100a00 */
[----:B0-----:R-:W4:Y:S02]  /*22e20*/  LDL.LU.64 R12, [R1+0x1a10] ;  /* 0x001a1000010c7983 */ /* 0x001f240000300a00 */
[----:B----4-:R-:W-:-:S15]  /*22e30*/  HMMA.16816.F32.BF16 R8, R16, R12, R8 ;  /* 0x0000000c1008723c */ /* 0x010fde0000041808 */
[----:B------:R-:W-:-:S08]  /*22e40*/  NOP ;  /* 0x0000000000007918 */ /* 0x000fd00000000000 */
[----:B------:R0:W-:Y:S04]  /*22e50*/  STL.64 [R1+0x460], R8 ;  /* 0x0004600801007387 */ /* 0x0001e80000100a00 */
[----:B------:R-:W-:Y:S04]  /*22e60*/  STL.64 [R1+0x468], R10 ;  /* 0x0004680a01007387 */ /* 0x000fe80000100a00 */
[----:B0-----:R-:W3:Y:S04]  /*22e70*/  LDL.LU.64 R8, [R1+0x1a08] ;  /* 0x001a080001087983 */ /* 0x001ee80000300a00 */
[----:B------:R0:W-:Y:S04]  /*22e80*/  STL.64 [R1+0x1988], R12 ;  /* 0x0019880c01007387 */ /* 0x0001e80000100a00 */
[----:B0-----:R-:W4:Y:S01]  /*22e90*/  LDL.64 R12, [R1+0x20] ;  /* 0x00002000010c7983 */ /* 0x001f220000100a00 */
[----:B---3--:R-:W-:Y:S03]  /*22ea0*/  HMMA.16816.F32.BF16 R16, R16, R8, R24 ;  /* 0x000000081010723c */ /* 0x008fe60000041818 */
[----:B------:R-:W3:Y:S03]  /*22eb0*/  LDL.LU.64 R24, [R1+0x1a00] ;  /* 0x001a000001187983 */ /* 0x000ee60000300a00 */
[----:B------:R-:W-:-:S02]  /*22ec0*/  IMAD.MOV.U32 R2, RZ, RZ, R8 ;  /* 0x000000ffff027224 */ /* 0x000fc400078e0008 */
[----:B------:R-:W-:-:S15]  /*22ed0*/  IMAD.MOV.U32 R0, RZ, RZ, R9 ;  /* 0x000000ffff007224 */ /* 0x000fde00078e0009 */
[----:B------:R0:W-:Y:S04]  /*22ee0*/  STL.64 [R1+0x420], R16 ;  /* 0x0004201001007387 */ /* 0x0001e80000100a00 */
[----:B------:R-:W-:Y:S04]  /*22ef0*/  STL.64 [R1+0x428], R18 ;  /* 0x0004281201007387 */ /* 0x000fe80000100a00 */
[----:B------:R-:W3:Y:S04]  /*22f00*/  LDL.LU.64 R10, [R1+0x19f8] ;  /* 0x0019f800010a7983 */ /* 0x000ee80000300a00 */
[----:B------:R-:W3:Y:S01]  /*22f10*/  LDL.LU.64 R8, [R1+0x19f0] ;  /* 0x0019f00001087983 */ /* 0x000ee20000300a00 */
[----:B0-----:R-:W-:-:S02]  /*22f20*/  IMAD.MOV.U32 R16, RZ, RZ, R2 ;  /* 0x000000ffff107224 */ /* 0x001fc400078e0002 */
[----:B------:R-:W-:-:S05]  /*22f30*/  IMAD.MOV.U32 R17, RZ, RZ, R0 ;  /* 0x000000ffff117224 */ /* 0x000fca00078e0000 */
[----:B------:R0:W-:Y:S04]  /*22f40*/  STL.64 [R1+0x1980], R16 ;  /* 0x0019801001007387 */ /* 0x0001e80000100a00 */
        /* <DEDUP_REMOVED lines=11> */
[----:B------:R0:W-:Y:S04]  /*23000*/  STL.64 [R1+0x410], R20 ;  /* 0x0004101401007387 */ /* 0x0001e80000100a00 */
[----:B------:R-:W-:Y:S04]  /*23010*/  STL.64 [R1+0x418], R22 ;  /* 0x0004181601007387 */ /* 0x000fe80000100a00 */
[----:B0-----:R-:W3:Y:S02]  /*23020*/  LDL.LU.64 R20, [R1+0x19e8] ;  /* 0x0019e80001147983 */ /* 0x001ee40000300a00 */
[----:B---3--:R-:W-:Y:S06]  /*23030*/  HMMA.16816.F32.BF16 R4, R8, R20, R4 ;  /* 0x000000140804723c */ /* 0x008fec0000041804 */
[----:B------:R-:W-:-:S02]  /*23040*/  IMAD.MOV.U32 R27, RZ, RZ, R20 ;  /* 0x000000ffff1b7224 */ /* 0x000fc400078e0014 */
[----:B------:R-:W-:-:S15]  /*23050*/  IMAD.MOV.U32 R26, RZ, RZ, R21 ;  /* 0x000000ffff1a7224 */ /* 0x000fde00078e0015 */
[----:B------:R-:W-:Y:S04]  /*23060*/  STL.64 [R1+0x400], R4 ;  /* 0x0004000401007387 */ /* 0x000fe80000100a00 */
[----:B------:R0:W-:Y:S04]  /*23070*/  STL.64 [R1+0x408], R6 ;  /* 0x0004080601007387 */ /* 0x0001e80000100a00 */
[----:B0-----:R-:W3:Y:S04]  /*23080*/  LDL.LU.64 R6, [R1+0x19e0] ;  /* 0x0019e00001067983 */ /* 0x001ee80000300a00 */
[----:B------:R-:W3:Y:S04]  /*23090*/  LDL.LU.64 R4, [R1+0x19d8] ;  /* 0x0019d80001047983 */ /* 0x000ee80000300a00 */
[----:B------:R-:W3:Y:S02]  /*230a0*/  LDL.LU.64 R20, [R1+0x19d0] ;  /* 0x0019d00001147983 */ /* 0x000ee40000300a00 */
[----:B---3--:R-:W-:Y:S02]  /*230b0*/  HMMA.16816.F32.BF16 R20, R8, R20, R4 ;  /* 0x000000140814723c */ /* 0x008fe40000041804 */
[----:B------:R-:W3:Y:S04]  /*230c0*/  LDL.LU.64 R6, [R1+0x19c8] ;  /* 0x0019c80001067983 */ /* 0x000ee80000300a00 */
[----:B------:R-:W3:-:S15]  /*230d0*/  LDL.LU.64 R4, [R1+0x19c0] ;  /* 0x0019c00001047983 */ /* 0x000ede0000300a00 */
[----:B------:R-:W-:-:S02]  /*230e0*/  NOP ;  /* 0x0000000000007918 */ /* 0x000fc40000000000 */
        /* <DEDUP_REMOVED lines=8> */
[----:B------:R-:W-:Y:S04]  /*23170*/  STL.64 [R1+0x3e8], R22 ;  /* 0x0003e81601007387 */ /* 0x000fe80000100a00 */
[----:B0-----:R-:W3:Y:S01]  /*23180*/  LDL.LU.64 R20, [R1+0x19a0] ;  /* 0x0019a00001147983 */ /* 0x001ee20000300a00 */
[----:B--2---:R-:W-:Y:S06]  /*23190*/  HMMA.16816.F32.BF16 R16, R8, R12, R16 ;  /* 0x0000000c0810723c */ /* 0x004fec0000041810 */
[----:B------:R-:W-:-:S02]  /*231a0*/  IMAD.MOV.U32 R28, RZ, RZ, R12 ;  /* 0x000000ffff1c7224 */ /* 0x000fc400078e000c */
[----:B------:R-:W-:Y:S01]  /*231b0*/  IMAD.MOV.U32 R2, RZ, RZ, R13 ;  /* 0x000000ffff027224 */ /* 0x000fe200078e000d */
[----:B---3--:R-:W-:-:S15]  /*231c0*/  HMMA.16816.F32.BF16 R4, R8, R20, R4 ;  /* 0x000000140804723c */ /* 0x008fde0000041804 */
[----:B------:R-:W-:-:S08]  /*231d0*/  NOP ;  /* 0x0000000000007918 */ /* 0x000fd00000000000 */
[----:B------:R0:W-:Y:S02]  /*231e0*/  STL.64 [R1+0x3d0], R4 ;  /* 0x0003d00401007387 */ /* 0x0001e40000100a00 */
[----:B0-----:R-:W-:Y:S02]  /*231f0*/  IMAD.MOV.U32 R5, RZ, RZ, R20 ;  /* 0x000000ffff057224 */ /* 0x001fe400078e0014 */
[----:B------:R-:W-:Y:S02]  /*23200*/  IMAD.MOV.U32 R4, RZ, RZ, R21 ;  /* 0x000000ffff047224 */ /* 0x000fe400078e0015 */
[----:B------:R-:W0:Y:S04]  /*23210*/  LDSM.16.MT88.4 R20, [R29+UR4+0x4100] ;  /* 0x004100041d14783b */ /* 0x000e280008004200 */
[----:B------:R-:W-:Y:S04]  /*23220*/  STL.64 [R1+0x3d8], R6 ;  /* 0x0003d80601007387 */ /* 0x000fe80000100a00 */
[----:B0-----:R-:W-:Y:S04]  /*23230*/  STL.64 [R1+0x1850], R22 ;  /* 0x0018501601007387 */ /* 0x001fe80000100a00 */
[----:B------:R0:W-:Y:S04]  /*23240*/  STL.64 [R1+0x1848], R20 ;  /* 0x0018481401007387 */ /* 0x0001e80000100a00 */
[----:B0-----:R-:W2:Y:S04]  /*23250*/  LDL.LU R20, [R1+0x130] ;  /* 0x0001300001147983 */ /* 0x001ea80000300800 */
[----:B------:R-:W2:Y:S04]  /*23260*/  LDL.LU R21, [R1+0x134] ;  /* 0x0001340001157983 */ /* 0x000ea80000300800 */
[----:B------:R-:W2:Y:S04]  /*23270*/  LDL.LU R22, [R1+0x138] ;  /* 0x0001380001167983 */ /* 0x000ea80000300800 */
[----:B------:R-:W2:Y:S04]  /*23280*/  LDL.LU R23, [R1+0x13c] ;  /* 0x00013c0001177983 */ /* 0x000ea80000300800 */
[----:B------:R-:W-:Y:S04]  /*23290*/  STL.64 [R1+0x3c0], R16 ;  /* 0x0003c01001007387 */ /* 0x000fe80000100a00 */
[----:B------:R0:W-:Y:S04]  /*232a0*/  STL.64 [R1+0x3c8], R18 ;  /* 0x0003c81201007387 */ /* 0x0001e80000100a00 */
[----:B0-----:R-:W3:Y:S04]  /*232b0*/  LDL.LU.64 R18, [R1+0x1998] ;  /* 0x0019980001127983 */ /* 0x001ee80000300a00 */
[----:B------:R-:W3:Y:S04]  /*232c0*/  LDL.LU.64 R16, [R1+0x1990] ;  /* 0x0019900001107983 */ /* 0x000ee80000300a00 */
[----:B------:R-:W3:Y:S02]  /*232d0*/  LDL.LU.64 R12, [R1+0x1988] ;  /* 0x00198800010c7983 */ /* 0x000ee40000300a00 */
[----:B---3--:R-:W-:-:S15]  /*232e0*/  HMMA.16816.F32.BF16 R16, R8, R12, R16 ;  /* 0x0000000c0810723c */ /* 0x008fde0000041810 */
[----:B------:R-:W-:-:S08]  /*232f0*/  NOP ;  /* 0x0000000000007918 */ /* 0x000fd00000000000 */
[----:B------:R0:W-:Y:S04]  /*23300*/  STL.64 [R1+0x3b0], R16 ;  /* 0x0003b01001007387 */ /* 0x0001e80000100a00 */
[----:B------:R2:W-:Y:S04]  /*23310*/  STL.64 [R1+0x3b8], R18 ;  /* 0x0003b81201007387 */ /* 0x0005e80000100a00 */
[----:B0-----:R-:W2:Y:S01]  /*23320*/  LDL.LU.64 R16, [R1+0x1980] ;  /* 0x0019800001107983 */ /* 0x001ea20000300a00 */
[----:B------:R-:W-:Y:S02]  /*23330*/  IMAD.MOV.U32 R3, RZ, RZ, R12 ;  /* 0x000000ffff037224 */ /* 0x000fe400078e000c */
[----:B------:R-:W-:Y:S01]  /*23340*/  IMAD.MOV.U32 R0, RZ, RZ, R13 ;  /* 0x000000ffff007224 */ /* 0x000fe200078e000d */
[----:B------:R-:W3:Y:S04]  /*23350*/  LDL.LU.64 R14, [R1+0x1978] ;  /* 0x00197800010e7983 */ /* 0x000ee80000300a00 */
[----:B------:R-:W3:Y:S01]  /*23360*/  LDL.LU.64 R12, [R1+0x1970] ;  /* 0x00197000010c7983 */ /* 0x000ee20000300a00 */
[----:B--2---:R-:W-:Y:S03]  /*23370*/  HMMA.16816.F32.BF16 R16, R8, R16, R20 ;  /* 0x000000100810723c */ /* 0x004fe60000041814 */
[----:B------:R0:W1:Y:S04]  /*23380*/  LDSM.16.MT88.4 R8, [R29+UR4+0x4180] ;  /* 0x004180041d08783b */ /* 0x0000680008004200 */
[----:B0-----:R-:W2:-:S15]  /*23390*/  LDL.LU R29, [R1+0x1968] ;  /* 0x00196800011d7983 */ /* 0x001e9e0000300800 */
[----:B------:R-:W-:-:S01]  /*233a0*/  NOP ;  /* 0x0000000000007918 */ /* 0x000fc20000000000 */
[----:B------:R-:W-:Y:S04]  /*233b0*/  STL.64 [R1+0x2f0], R16 ;  /* 0x0002f01001007387 */ /* 0x000fe80000100a00 */
[----:B------:R-:W-:Y:S04]  /*233c0*/  STL.64 [R1+0x2f8], R18 ;  /* 0x0002f81201007387 */ /* 0x000fe80000100a00 */
[----:B------:R-:W4:Y:S04]  /*233d0*/  LDL.LU R20, [R1+0x620] ;  /* 0x0006200001147983 */ /* 0x000f280000300800 */
[----:B------:R-:W4:Y:S04]  /*233e0*/  LDL.LU R21, [R1+0x624] ;  /* 0x0006240001157983 */ /* 0x000f280000300800 */
[----:B------:R-:W3:Y:S04]  /*233f0*/  LDL.LU R22, [R1+0x628] ;  /* 0x0006280001167983 */ /* 0x000ee80000300800 */
[----:B------:R-:W3:Y:S04]  /*23400*/  LDL.LU R23, [R1+0x62c] ;  /* 0x00062c0001177983 */ /* 0x000ee80000300800 */
[----:B---3--:R-:W-:Y:S04]  /*23410*/  STL.64 [R1+0x1870], R22 ;  /* 0x0018701601007387 */ /* 0x008fe80000100a00 */
[----:B----4-:R0:W-:Y:S02]  /*23420*/  STL.64 [R1+0x1868], R20 ;  /* 0x0018681401007387 */ /* 0x0101e40000100a00 */
[----:B0-----:R-:W-:-:S02]  /*23430*/  IMAD.MOV.U32 R20, RZ, RZ, R5 ;  /* 0x000000ffff147224 */ /* 0x001fc400078e0005 */
[----:B------:R-:W-:-:S05]  /*23440*/  IMAD.MOV.U32 R21, RZ, RZ, R4 ;  /* 0x000000ffff157224 */ /* 0x000fca00078e0004 */
[----:B------:R0:W-:Y:S04]  /*23450*/  STL.64 [R1+0x1908], R20 ;  /* 0x0019081401007387 */ /* 0x0001e80000100a00 */
[----:B------:R-:W3:Y:S04]  /*23460*/  LDL.LU R4, [R1+0x140] ;  /* 0x0001400001047983 */ /* 0x000ee80000300800 */
[----:B------:R-:W3:Y:S04]  /*23470*/  LDL.LU R5, [R1+0x144] ;  /* 0x0001440001057983 */ /* 0x000ee80000300800 */
[----:B------:R-:W4:Y:S04]  /*23480*/  LDL.LU R6, [R1+0x148] ;  /* 0x0001480001067983 */ /* 0x000f280000300800 */
[----:B------:R-:W4:Y:S04]  /*23490*/  LDL.LU R7, [R1+0x14c] ;  /* 0x00014c0001077983 */ /* 0x000f280000300800 */
[----:B0-----:R-:W2:Y:S04]  /*234a0*/  LDL.64 R20, [R1+0x40] ;  /* 0x0000400001147983 */ /* 0x001ea80000100a00 */
[----:B--2---:R0:W-:Y:S04]  /*234b0*/  STL.64 [R1+0x1920], R20 ;  /* 0x0019201401007387 */ /* 0x0041e80000100a00 */
[----:B------:R-:W2:Y:S04]  /*234c0*/  LDL.LU R16, [R1+0x550] ;  /* 0x0005500001107983 */ /* 0x000ea80000300800 */
[----:B------:R-:W2:Y:S04]  /*234d0*/  LDL.LU R17, [R1+0x554] ;  /* 0x0005540001117983 */ /* 0x000ea80000300800 */
[----:B------:R-:W3:Y:S04]  /*234e0*/  LDL.LU R18, [R1+0x558] ;  /* 0x0005580001127983 */ /* 0x000ee80000300800 */
[----:B------:R-:W3:Y:S04]  /*234f0*/  LDL.LU R19, [R1+0x55c] ;  /* 0x00055c0001137983 */ /* 0x000ee80000300800 */
[----:B0-----:R-:W4:Y:S04]  /*23500*/  LDL.64 R20, [R1+0x50] ;  /* 0x0000500001147983 */ /* 0x001f280000100a00 */
[----:B----4-:R0:W-:Y:S02]  /*23510*/  STL.64 [R1+0x1938], R20 ;  /* 0x0019381401007387 */ /* 0x0101e40000100a00 */
[----:B0-----:R-:W-:-:S02]  /*23520*/  IMAD.MOV.U32 R20, RZ, RZ, R27 ;  /* 0x000000ffff147224 */ /* 0x001fc400078e001b */
[----:B------:R-:W-:Y:S01]  /*23530*/  IMAD.MOV.U32 R21, RZ, RZ, R26 ;  /* 0x000000ffff157224 */ /* 0x000fe200078e001a */
[----:B------:R-:W4:Y:S04]  /*23540*/  LDL.LU R27, [R1+0x1964] ;  /* 0x00196400011b7983 */ /* 0x000f280000300800 */
[----:B------:R-:W4:Y:S04]  /*23550*/  LDL.LU R26, [R1+0x1960] ;  /* 0x00196000011a7983 */ /* 0x000f280000300800 */
[----:B------:R0:W-:Y:S04]  /*23560*/  STL.64 [R1+0x1950], R20 ;  /* 0x0019501401007387 */ /* 0x0001e80000100a00 */
[----:B0-----:R-:W4:Y:S04]  /*23570*/  LDL.LU R20, [R1+0x590] ;  /* 0x0005900001147983 */ /* 0x001f280000300800 */
[----:B------:R-:W4:Y:S04]  /*23580*/  LDL.LU R21, [R1+0x594] ;  /* 0x0005940001157983 */ /* 0x000f280000300800 */
[----:B------:R-:W4:Y:S04]  /*23590*/  LDL.LU R22, [R1+0x598] ;  /* 0x0005980001167983 */ /* 0x000f280000300800 */
[----:B------:R-:W4:Y:S04]  /*235a0*/  LDL.LU R23, [R1+0x59c] ;  /* 0x00059c0001177983 */ /* 0x000f280000300800 */
[----:B---3--:R-:W-:Y:S04]  /*235b0*/  STL.64 [R1+0x1918], R18 ;  /* 0x0019181201007387 */ /* 0x008fe80000100a00 */
[----:B--2---:R0:W-:Y:S04]  /*235c0*/  STL.64 [R1+0x1910], R16 ;  /* 0x0019101001007387 */ /* 0x0041e80000100a00 */
        /* <DEDUP_REMOVED lines=10> */
[----:B----4-:R-:W-:Y:S03]  /*23670*/  HMMA.16816.F32.BF16 R20, R12, R24, R20 ;  /* 0x000000180c14723c */ /* 0x010fe60000041814 */
[----:B---3--:R-:W-:Y:S04]  /*23680*/  STL.64 [R1+0x1948], R18 ;  /* 0x0019481201007387 */ /* 0x008fe80000100a00 */
[----:B--2---:R0:W-:Y:S04]  /*23690*/  STL.64 [R1+0x1940], R16 ;  /* 0x0019401001007387 */ /* 0x0041e80000100a00 */
[----:B0-----:R-:W2:Y:S04]  /*236a0*/  LDL.LU R16, [R1+0x580] ;  /* 0x0005800001107983 */ /* 0x001ea80000300800 */
[----:B------:R-:W2:Y:S04]  /*236b0*/  LDL.LU R17, [R1+0x584] ;  /* 0x0005840001117983 */ /* 0x000ea80000300800 */
[----:B------:R-:W2:Y:S04]  /*236c0*/  LDL.LU R18, [R1+0x588] ;  /* 0x0005880001127983 */ /* 0x000ea80000300800 */
[----:B------:R-:W2:Y:S04]  /*236d0*/  LDL.LU R19, [R1+0x58c] ;  /* 0x00058c0001137983 */ /* 0x000ea80000300800 */
[----:B------:R-:W-:Y:S04]  /*236e0*/  STL.64 [R1+0x18d8], R6 ;  /* 0x0018d80601007387 */ /* 0x000fe80000100a00 */
[----:B------:R0:W-:Y:S02]  /*236f0*/  STL.64 [R1+0x18d0], R4 ;  /* 0x0018d00401007387 */ /* 0x0001e40000100a00 */
[----:B0-----:R-:W-:-:S02]  /*23700*/  IMAD.MOV.U32 R4, RZ, RZ, R3 ;  /* 0x000000ffff047224 */ /* 0x001fc400078e0003 */
[----:B------:R-:W-:Y:S01]  /*23710*/  IMAD.MOV.U32 R5, RZ, RZ, R0 ;  /* 0x000000ffff057224 */ /* 0x000fe200078e0000 */
[----:B------:R-:W3:Y:S04]  /*23720*/  LDL.LU R3, [R1+0x195c] ;  /* 0x00195c0001037983 */ /* 0x000ee80000300800 */
[----:B------:R-:W4:Y:S04]  /*23730*/  LDL.LU R0, [R1+0x1958] ;  /* 0x0019580001007983 */ /* 0x000f280000300800 */
[----:B------:R-:W-:Y:S04]  /*23740*/  STL.64 [R1+0x18f0], R4 ;  /* 0x0018f00401007387 */ /* 0x000fe80000100a00 */
[----:B-1----:R-:W-:Y:S04]  /*23750*/  STL.64 [R1+0x17c0], R10 ;  /* 0x0017c00a01007387 */ /* 0x002fe80000100a00 */
[----:B------:R0:W-:Y:S04]  /*23760*/  STL.64 [R1+0x17b8], R8 ;  /* 0x0017b80801007387 */ /* 0x0001e80000100a00 */
[----:B0-----:R-:W3:Y:S04]  /*23770*/  LDL.LU.64 R8, [R1] ;  /* 0x0000000001087983 */ /* 0x001ee80000300a00 */
[----:B------:R0:W-:Y:S04]  /*23780*/  STL.64 [R1+0x3a0], R20 ;  /* 0x0003a01401007387 */ /* 0x0001e80000100a00 */
[----:B------:R-:W-:Y:S04]  /*23790*/  STL.64 [R1+0x3a8], R22 ;  /* 0x0003a81601007387 */ /* 0x000fe80000100a00 */
[----:B0-----:R-:W2:Y:S04]  /*237a0*/  LDL.LU.64 R20, [R1+0x1950] ;  /* 0x0019500001147983 */ /* 0x001ea80000300a00 */
[----:B------:R-:W-:Y:S04]  /*237b0*/  STL.64 [R1+0x18e8], R26 ;  /* 0x0018e81a01007387 */ /* 0x000fe80000100a00 */
[----:B------:R0:W-:Y:S04]  /*237c0*/  STL.64 [R1+0x18e0], R24 ;  /* 0x0018e01801007387 */ /* 0x0001e80000100a00 */
[----:B0-----:R-:W4:Y:S04]  /*237d0*/  LDL.LU R24, [R1+0x530] ;  /* 0x0005300001187983 */ /* 0x001f280000300800 */
[----:B------:R-:W4:Y:S04]  /*237e0*/  LDL.LU R25, [R1+0x534] ;  /* 0x0005340001197983 */ /* 0x000f280000300800 */
[----:B------:R-:W3:Y:S04]  /*237f0*/  LDL.LU R26, [R1+0x538] ;  /* 0x00053800011a7983 */ /* 0x000ee80000300800 */
[----:B------:R-:W3:Y:S01]  /*23800*/  LDL.LU R27, [R1+0x53c] ;  /* 0x00053c00011b7983 */ /* 0x000ee20000300800 */
[C---:B--2---:R-:W-:Y:S03]  /*23810*/  HMMA.16816.F32.BF16 R20, R12.reuse, R20, R16 ;  /* 0x000000140c14723c */ /* 0x044fe60000041810 */
[----:B---3--:R-:W-:Y:S04]  /*23820*/  STL.64 [R1+0x1900], R26 ;  /* 0x0019001a01007387 */ /* 0x008fe80000100a00 */
[----:B----4-:R0:W-:Y:S04]  /*23830*/  STL.64 [R1+0x18f8], R24 ;  /* 0x0018f81801007387 */ /* 0x0101e80000100a00 */
        /* <DEDUP_REMOVED lines=16> */
[----:B------:R-:W3:Y:S01]  /*23940*/  LDL.LU.64 R20, [R1+0x1920] ;  /* 0x0019200001147983 */ /* 0x000ee20000300a00 */
[----:B------:R-:W-:Y:S01]  /*23950*/  IMAD.MOV.U32 R5, RZ, RZ, R2 ;  /* 0x000000ffff057224 */ /* 0x000fe200078e0002 */
        /* <DEDUP_REMOVED lines=8> */
[----:B---3--:R-:W-:Y:S06]  /*239e0*/  HMMA.16816.F32.BF16 R16, R12, R20, R16 ;  /* 0x000000140c10723c */ /* 0x008fec0000041810 */
[----:B------:R0:W-:Y:S04]  /*239f0*/  STL.64 [R1+0x1880], R20 ;  /* 0x0018801401007387 */ /* 0x0001e80000100a00 */
[----:B0-----:R-:W3:-:S13]  /*23a00*/  LDL.LU R20, [R1+0x640] ;  /* 0x0006400001147983 */ /* 0x001eda0000300800 */
[----:B------:R-:W-:Y:S04]  /*23a10*/  STL.64 [R1+0x360], R16 ;  /* 0x0003601001007387 */ /* 0x000fe80000100a00 */
[----:B------:R-:W-:Y:S04]  /*23a20*/  STL.64 [R1+0x368], R18 ;  /* 0x0003681201007387 */ /* 0x000fe80000100a00 */
[----:B------:R-:W3:Y:S04]  /*23a30*/  LDL.LU R21, [R1+0x644] ;  /* 0x0006440001157983 */ /* 0x000ee80000300800 */
[----:B------:R-:W4:Y:S04]  /*23a40*/  LDL.LU R22, [R1+0x648] ;  /* 0x0006480001167983 */ /* 0x000f280000300800 */
[----:B------:R-:W4:Y:S01]  /*23a50*/  LDL.LU R23, [R1+0x64c] ;  /* 0x00064c0001177983 */ /* 0x000f220000300800 */
[----:B------:R-:W-:-:S03]  /*23a60*/  IMAD.MOV.U32 R4, RZ, RZ, R28 ;  /* 0x000000ffff047224 */ /* 0x000fc600078e001c */
[----:B----4-:R-:W-:Y:S04]  /*23a70*/  STL.64 [R1+0x1890], R22 ;  /* 0x0018901601007387 */ /* 0x010fe80000100a00 */
[----:B---3--:R0:W-:Y:S02]  /*23a80*/  STL.64 [R1+0x1888], R20 ;  /* 0x0018881401007387 */ /* 0x0081e40000100a00 */
[----:B0-----:R-:W-:Y:S02]  /*23a90*/  IMAD.MOV.U32 R20, RZ, RZ, R7 ;  /* 0x000000ffff147224 */ /* 0x001fe400078e0007 */
[----:B------:R-:W-:-:S05]  /*23aa0*/  IMAD.MOV.U32 R21, RZ, RZ, R6 ;  /* 0x000000ffff157224 */ /* 0x000fca00078e0006 */
[----:B------:R0:W-:Y:S04]  /*23ab0*/  STL.64 [R1+0x18a0], R20 ;  /* 0x0018a01401007387 */ /* 0x0001e80000100a00 */
[----:B0-----:R-:W3:Y:S01]  /*23ac0*/  LDL.64 R20, [R1+0x60] ;  /* 0x0000600001147983 */ /* 0x001ee20000100a00 */
[C---:B--2---:R-:W-:Y:S03]  /*23ad0*/  HMMA.16816.F32.BF16 R4, R12.reuse, R4, R24 ;  /* 0x000000040c04723c */ /* 0x044fe60000041818 */
        /* <DEDUP_REMOVED lines=9> */
[----:B0-----:R-:W3:Y:S02]  /*23b70*/  LDL.LU.64 R4, [R1+0x18f0] ;  /* 0x0018f00001047983 */ /* 0x001ee40000300a00 */
[----:B---3--:R-:W-:Y:S02]  /*23b80*/  HMMA.16816.F32.BF16 R4, R12, R4, R24 ;  /* 0x000000040c04723c */ /* 0x008fe40000041818 */
[----:B------:R-:W3:Y:S04]  /*23b90*/  LDL.LU.64 R26, [R1+0x18e8] ;  /* 0x0018e800011a7983 */ /* 0x000ee80000300a00 */
[----:B------:R-:W2:-:S15]  /*23ba0*/  LDL.LU.64 R24, [R1+0x18e0] ;  /* 0x0018e00001187983 */ /* 0x000e9e0000300a00 */
[----:B------:R-:W-:-:S02]  /*23bb0*/  NOP ;  /* 0x0000000000007918 */ /* 0x000fc40000000000 */
[----:B------:R-:W-:Y:S04]  /*23bc0*/  STL.64 [R1+0x340], R4 ;  /* 0x0003400401007387 */ /* 0x000fe80000100a00 */
[----:B------:R0:W-:Y:S04]  /*23bd0*/  STL.64 [R1+0x348], R6 ;  /* 0x0003480601007387 */ /* 0x0001e80000100a00 */
[----:B0-----:R-:W4:Y:S04]  /*23be0*/  LDL.LU.64 R6, [R1+0x18d8] ;  /* 0x0018d80001067983 */ /* 0x001f280000300a00 */
[----:B------:R-:W4:Y:S01]  /*23bf0*/  LDL.LU.64 R4, [R1+0x18d0] ;  /* 0x0018d00001047983 */ /* 0x000f220000300a00 */
[----:B------:R-:W0:Y:S01]  /*23c00*/  S2R R19, SR_TID.X ;  /* 0x0000000000137919 */ /* 0x000e220000002100 */
[----:B------:R-:W1:Y:S01]  /*23c10*/  S2R R17, SR_TID.X ;  /* 0x0000000000117919 */ /* 0x000e620000002100 */
[----:B----4-:R-:W-:Y:S01]  /*23c20*/  HMMA.16816.F32.BF16 R12, R12, R8, R4 ;  /* 0x000000080c0c723c */ /* 0x010fe20000041804 */
[----:B------:R-:W2:Y:S04]  /*23c30*/  LDL.LU.64 R6, [R1+0x18c8] ;  /* 0x0018c80001067983 */ /* 0x000ea80000300a00 */
[----:B------:R-:W2:-:S15]  /*23c40*/  LDL.LU.64 R4, [R1+0x18c0] ;  /* 0x0018c00001047983 */ /* 0x000e9e0000300a00 */
[----:B------:R-:W-:-:S03]  /*23c50*/  NOP ;  /* 0x0000000000007918 */ /* 0x000fc60000000000 */
[----:B------:R-:W-:Y:S04]  /*23c60*/  STL.64 [R1+0x260], R12 ;  /* 0x0002600c01007387 */ /* 0x000fe80000100a00 */
[----:B------:R-:W-:Y:S04]  /*23c70*/  STL.64 [R1+0x268], R14 ;  /* 0x0002680e01007387 */ /* 0x000fe80000100a00 */
[----:B------:R4:W-:Y:S02]  /*23c80*/  STL.64 [R1+0x1858], R8 ;  /* 0x0018580801007387 */ /* 0x0009e40000100a00 */
[----:B----4-:R-:W-:-:S02]  /*23c90*/  IMAD.MOV.U32 R8, RZ, RZ, R10 ;  /* 0x000000ffff087224 */ /* 0x010fc400078e000a */
[----:B------:R-:W-:-:S05]  /*23ca0*/  IMAD.MOV.U32 R9, RZ, RZ, R2 ;  /* 0x000000ffff097224 */ /* 0x000fca00078e0002 */
[----:B------:R4:W-:Y:S04]  /*23cb0*/  STL.64 [R1+0x1898], R8 ;  /* 0x0018980801007387 */ /* 0x0009e80000100a00 */
[----:B----4-:R-:W4:Y:S04]  /*23cc0*/  LDL.LU R8, [R1+0x4e0] ;  /* 0x0004e00001087983 */ /* 0x010f280000300800 */
[----:B------:R-:W4:Y:S04]  /*23cd0*/  LDL.LU R9, [R1+0x4e4] ;  /* 0x0004e40001097983 */ /* 0x000f280000300800 */
[----:B------:R-:W3:Y:S04]  /*23ce0*/  LDL.LU R10, [R1+0x4e8] ;  /* 0x0004e800010a7983 */ /* 0x000ee80000300800 */
[----:B------:R-:W3:Y:S01]  /*23cf0*/  LDL.LU R11, [R1+0x4ec] ;  /* 0x0004ec00010b7983 */ /* 0x000ee20000300800 */
[C---:B0-----:R-:W-:Y:S01]  /*23d00*/  LOP3.LUT R28, R19.reuse, 0x7, RZ, 0xc0, !PT ;  /* 0x00000007131c7812 */ /* 0x041fe200078ec0ff */
[----:B------:R-:W-:-:S05]  /*23d10*/  IMAD.SHL.U32 R19, R19, 0x2, RZ ;  /* 0x0000000213137824 */ /* 0x000fca00078e00ff */
[----:B------:R-:W-:Y:S01]  /*23d20*/  LOP3.LUT R19, R19, 0x10, RZ, 0xc0, !PT ;  /* 0x0000001013137812 */ /* 0x000fe200078ec0ff */
[----:B------:R-:W-:-:S03]  /*23d30*/  IMAD R18, R28, 0x210, RZ ;  /* 0x000002101c127824 */ /* 0x000fc600078e02ff */
[----:B-1----:R-:W-:Y:S01]  /*23d40*/  LOP3.LUT R19, R19, 0x20, R17, 0xf8, !PT ;  /* 0x0000002013137812 */ /* 0x002fe200078ef811 */
[----:B------:R-:W-:-:S03]  /*23d50*/  IMAD.SHL.U32 R28, R17, 0x100, RZ ;  /* 0x00000100111c7824 */ /* 0x000fc600078e00ff */
[----:B------:R-:W-:-:S04]  /*23d60*/  LOP3.LUT R19, R18, R19, RZ, 0x3c, !PT ;  /* 0x0000001312137212 */ /* 0x000fc800078e3cff */
[----:B------:R-:W-:-:S05]  /*23d70*/  LOP3.LUT R19, R19, 0x1000, R28, 0xf8, !PT ;  /* 0x0000100013137812 */ /* 0x000fca00078ef81c */
[----:B------:R-:W0:Y:S04]  /*23d80*/  LDSM.16.MT88.4 R12, [R19+UR4+0x6000] ;  /* 0x00600004130c783b */ /* 0x000e280008004200 */
[----:B------:R-:W1:Y:S04]  /*23d90*/  LDSM.16.MT88.4 R16, [R19+UR4+0x6080] ;  /* 0x006080041310783b */ /* 0x000e680008004200 */
[----:B---3--:R-:W-:Y:S04]  /*23da0*/  STL.64 [R1+0x18b0], R10 ;  /* 0x0018b00a01007387 */ /* 0x008fe80000100a00 */
[----:B----4-:R3:W-:Y:S04]  /*23db0*/  STL.64 [R1+0x18a8], R8 ;  /* 0x0018a80801007387 */ /* 0x0107e80000100a00 */
[----:B---3--:R-:W3:Y:S04]  /*23dc0*/  LDL.LU R8, [R1+0x4f0] ;  /* 0x0004f00001087983 */ /* 0x008ee80000300800 */
[----:B------:R-:W3:Y:S04]  /*23dd0*/  LDL.LU R9, [R1+0x4f4] ;  /* 0x0004f40001097983 */ /* 0x000ee80000300800 */
[----:B------:R-:W3:Y:S04]  /*23de0*/  LDL.LU R10, [R1+0x4f8] ;  /* 0x0004f800010a7983 */ /* 0x000ee80000300800 */
[----:B------:R-:W3:Y:S04]  /*23df0*/  LDL.LU R11, [R1+0x4fc] ;  /* 0x0004fc00010b7983 */ /* 0x000ee80000300800 */
[----:B0-----:R-:W-:Y:S04]  /*23e00*/  STL.64 [R1+0x1728], R14 ;  /* 0x0017280e01007387 */ /* 0x001fe80000100a00 */
[----:B------:R0:W-:Y:S04]  /*23e10*/  STL.64 [R1+0x1720], R12 ;  /* 0x0017200c01007387 */ /* 0x0001e80000100a00 */
[----:B0-----:R-:W4:Y:S01]  /*23e20*/  LDL.LU.64 R12, [R1+0x20] ;  /* 0x00002000010c7983 */ /* 0x001f220000300a00 */
[C---:B--2---:R-:W-:Y:S03]  /*23e30*/  HMMA.16816.F32.BF16 R20, R4.reuse, R24, R20 ;  /* 0x000000180414723c */ /* 0x044fe60000041814 */
[----:B----4-:R0:W-:Y:S04]  /*23e40*/  STL.64 [R1+0x1878], R12 ;  /* 0x0018780c01007387 */ /* 0x0101e80000100a00 */
        /* <DEDUP_REMOVED lines=16> */
[----:B------:R-:W3:-:S15]  /*23f50*/  LDL.LU.64 R8, [R1+0x1898] ;  /* 0x0018980001087983 */ /* 0x000ede0000300a00 */
[----:B------:R-:W-:-:S06]  /*23f60*/  NOP ;  /* 0x0000000000007918 */ /* 0x000fcc0000000000 */
[----:B------:R-:W-:Y:S04]  /*23f70*/  STL.64 [R1+0x1f0], R20 ;  /* 0x0001f01401007387 */ /* 0x000fe80000100a00 */
[----:B------:R0:W-:Y:S04]  /*23f80*/  STL.64 [R1+0x1f8], R22 ;  /* 0x0001f81601007387 */ /* 0x0001e80000100a00 */
[----:B0-----:R-:W3:Y:S04]  /*23f90*/  LDL.LU.64 R22, [R1+0x1890] ;  /* 0x0018900001167983 */ /* 0x001ee80000300a00 */
[----:B------:R-:W3:Y:S04]  /*23fa0*/  LDL.LU.64 R20, [R1+0x1888] ;  /* 0x0018880001147983 */ /* 0x000ee80000300a00 */
[----:B-1----:R-:W-:Y:S04]  /*23fb0*/  STL.64 [R1+0x16a0], R18 ;  /* 0x0016a01201007387 */ /* 0x002fe80000100a00 */
[----:B------:R0:W-:Y:S04]  /*23fc0*/  STL.64 [R1+0x1698], R16 ;  /* 0x0016981001007387 */ /* 0x0001e80000100a00 */
[----:B0-----:R-:W4:Y:S04]  /*23fd0*/  LDL.LU.64 R16, [R1+0x10] ;  /* 0x0000100001107983 */ /* 0x001f280000300a00 */
[----:B------:R-:W4:Y:S01]  /*23fe0*/  LDL.64 R18, [R1+0x18] ;  /* 0x0000180001127983 */ /* 0x000f220000100a00 */
[----:B---3--:R-:W-:Y:S03]  /*23ff0*/  HMMA.16816.F32.BF16 R8, R4, R8, R20 ;  /* 0x000000080408723c */ /* 0x008fe60000041814 */
[----:B------:R-:W2:-:S15]  /*24000*/  LDL.LU.64 R20, [R1+0x1880] ;  /* 0x0018800001147983 */ /* 0x000e9e0000300a00 */
[----:B------:R-:W-:-:S05]  /*24010*/  NOP ;  /* 0x0000000000007918 */ /* 0x000fca0000000000 */
[----:B------:R0:W-:Y:S04]  /*24020*/  STL.64 [R1+0x1e0], R8 ;  /* 0x0001e00801007387 */ /* 0x0001e80000100a00 */
[----:B------:R1:W-:Y:S04]  /*24030*/  STL.64 [R1+0x1e8], R10 ;  /* 0x0001e80a01007387 */ /* 0x0003e80000100a00 */
[----:B0-----:R-:W4:Y:S04]  /*24040*/  LDL.LU R8, [R1+0x610] ;  /* 0x0006100001087983 */ /* 0x001f280000300800 */
[----:B------:R-:W4:Y:S04]  /*24050*/  LDL.LU R9, [R1+0x614] ;  /* 0x0006140001097983 */ /* 0x000f280000300800 */
[----:B-1----:R-:W4:Y:S04]  /*24060*/  LDL.LU R10, [R1+0x618] ;  /* 0x00061800010a7983 */ /* 0x002f280000300800 */
[----:B------:R-:W4:Y:S01]  /*24070*/  LDL.LU R11, [R1+0x61c] ;  /* 0x00061c00010b7983 */ /* 0x000f220000300800 */
[----:B--2---:R-:W-:Y:S03]  /*24080*/  HMMA.16816.F32.BF16 R20, R4, R20, R12 ;  /* 0x000000140414723c */ /* 0x004fe6000004180c */
[----:B------:R-:W2:-:S15]  /*24090*/  LDL.LU.64 R12, [R1+0x1878] ;  /* 0x00187800010c7983 */ /* 0x000e9e0000300a00 */
[----:B------:R-:W-:-:S05]  /*240a0*/  NOP ;  /* 0x0000000000007918 */ /* 0x000fca0000000000 */
[----:B------:R-:W-:Y:S04]  /*240b0*/  STL.64 [R1+0x1d0], R20 ;  /* 0x0001d01401007387 */ /* 0x000fe80000100a00 */
[----:B------:R0:W-:Y:S04]  /*240c0*/  STL.64 [R1+0x1d8], R22 ;  /* 0x0001d81601007387 */ /* 0x0001e80000100a00 */
[----:B0-----:R-:W2:Y:S04]  /*240d0*/  LDL.LU.64 R22, [R1+0x1870] ;  /* 0x0018700001167983 */ /* 0x001ea80000300a00 */
[----:B------:R-:W2:Y:S02]  /*240e0*/  LDL.LU.64 R20, [R1+0x1868] ;  /* 0x0018680001147983 */ /* 0x000ea40000300a00 */
[----:B--2---:R-:W-:-:S15]  /*240f0*/  HMMA.16816.F32.BF16 R20, R4, R12, R20 ;  /* 0x0000000c0414723c */ /* 0x004fde0000041814 */
[----:B------:R-:W-:-:S08]  /*24100*/  NOP ;  /* 0x0000000000007918 */ /* 0x000fd00000000000 */
[----:B------:R0:W-:Y:S04]  /*24110*/  STL.64 [R1+0x1c0], R20 ;  /* 0x0001c01401007387 */ /* 0x0001e80000100a00 */
[----:B------:R-:W-:Y:S01]  /*24120*/  STL.64 [R1+0x1c8], R22 ;  /* 0x0001c81601007387 */ /* 0x000fe20000100a00 */
[----:B0-----:R-:W-:Y:S02]  /*24130*/  IMAD.MOV.U32 R21, RZ, RZ, R12 ;  /* 0x000000ffff157224 */ /* 0x001fe400078e000c */
[----:B------:R-:W-:Y:S01]  /*24140*/  IMAD.MOV.U32 R20, RZ, RZ, R13 ;  /* 0x000000ffff147224 */ /* 0x000fe200078e000d */
[----:B------:R-:W2:Y:S04]  /*24150*/  LDL.LU R12, [R1+0x2e0] ;  /* 0x0002e000010c7983 */ /* 0x000ea80000300800 */
[----:B------:R-:W2:Y:S04]  /*24160*/  LDL.LU R13, [R1+0x2e4] ;  /* 0x0002e400010d7983 */ /* 0x000ea80000300800 */
[----:B------:R-:W3:Y:S04]  /*24170*/  LDL.LU R14, [R1+0x2e8] ;  /* 0x0002e800010e7983 */ /* 0x000ee80000300800 */
[----:B------:R-:W3:Y:S04]  /*24180*/  LDL.LU R15, [R1+0x2ec] ;  /* 0x0002ec00010f7983 */ /* 0x000ee80000300800 */
[----:B---3--:R-:W-:Y:S04]  /*24190*/  STL.64 [R1+0x1748], R14 ;  /* 0x0017480e01007387 */ /* 0x008fe80000100a00 */
[----:B--2---:R0:W-:Y:S02]  /*241a0*/  STL.64 [R1+0x1740], R12 ;  /* 0x0017400c01007387 */ /* 0x0041e40000100a00 */
[----:B0-----:R-:W-:-:S02]  /*241b0*/  IMAD.MOV.U32 R12, RZ, RZ, R21 ;  /* 0x000000ffff0c7224 */ /* 0x001fc400078e0015 */
[----:B------:R-:W-:-:S05]  /*241c0*/  IMAD.MOV.U32 R13, RZ, RZ, R20 ;  /* 0x000000ffff0d7224 */ /* 0x000fca00078e0014 */
[----:B------:R0:W-:Y:S04]  /*241d0*/  STL.64 [R1+0x1800], R12 ;  /* 0x0018000c01007387 */ /* 0x0001e80000100a00 */
[----:B0-----:R-:W2:Y:S04]  /*241e0*/  LDL.LU R12, [R1+0x4a0] ;  /* 0x0004a000010c7983 */ /* 0x001ea80000300800 */
[----:B------:R-:W2:Y:S04]  /*241f0*/  LDL.LU R13, [R1+0x4a4] ;  /* 0x0004a400010d7983 */ /* 0x000ea80000300800 */
[----:B------:R-:W3:Y:S04]  /*24200*/  LDL.LU R14, [R1+0x4a8] ;  /* 0x0004a800010e7983 */ /* 0x000ee80000300800 */
[----:B------:R-:W3:Y:S04]  /*24210*/  LDL.LU R15, [R1+0x4ac] ;  /* 0x0004ac00010f7983 */ /* 0x000ee80000300800 */
[----:B------:R-:W2:Y:S04]  /*24220*/  LDL.LU R20, [R1+0x4d0] ;  /* 0x0004d00001147983 */ /* 0x000ea80000300800 */
[----:B------:R-:W2:Y:S04]  /*24230*/  LDL.LU R21, [R1+0x4d4] ;  /* 0x0004d40001157983 */ /* 0x000ea80000300800 */
[----:B------:R-:W2:Y:S04]  /*24240*/  LDL.LU R22, [R1+0x4d8] ;  /* 0x0004d80001167983 */ /* 0x000ea80000300800 */
[----:B------:R-:W2:Y:S01]  /*24250*/  LDL.LU R23, [R1+0x4dc] ;  /* 0x0004dc0001177983 */ /* 0x000ea20000300800 */
[----:B----4-:R-:W-:Y:S03]  /*24260*/  HMMA.16816.F32.BF16 R8, R4, R16, R8 ;  /* 0x000000100408723c */ /* 0x010fe60000041808 */
[----:B---3--:R-:W-:Y:S04]  /*24270*/  STL.64 [R1+0x1810], R14 ;  /* 0x0018100e01007387 */ /* 0x008fe80000100a00 */
[----:B--2---:R0:W-:Y:S04]  /*24280*/  STL.64 [R1+0x1808], R12 ;  /* 0x0018080c01007387 */ /* 0x0041e80000100a00 */
[----:B0-----:R-:W2:Y:S04]  /*24290*/  LDL.LU.64 R12, [R1+0x50] ;  /* 0x00005000010c7983 */ /* 0x001ea80000300a00 */
[----:B--2---:R0:W-:Y:S02]  /*242a0*/  STL.64 [R1+0x1820], R12 ;  /* 0x0018200c01007387 */ /* 0x0041e40000100a00 */
[----:B0-----:R-:W-:-:S02]  /*242b0*/  IMAD.MOV.U32 R12, RZ, RZ, R2 ;  /* 0x000000ffff0c7224 */ /* 0x001fc400078e0002 */
[----:B------:R-:W-:Y:S01]  /*242c0*/  IMAD.MOV.U32 R13, RZ, RZ, R28 ;  /* 0x000000ffff0d7224 */ /* 0x000fe200078e001c */
[----:B------:R-:W2:Y:S04]  /*242d0*/  LDL.LU R2, [R1+0x1860] ;  /* 0x0018600001027983 */ /* 0x000ea80000300800 */
[----:B------:R0:W-:Y:S04]  /*242e0*/  STL.64 [R1+0x1838], R12 ;  /* 0x0018380c01007387 */ /* 0x0001e80000100a00 */
[----:B0-----:R-:W3:Y:S04]  /*242f0*/  LDL.LU R12, [R1+0x170] ;  /* 0x00017000010c7983 */ /* 0x001ee80000300800 */
[----:B------:R-:W3:Y:S04]  /*24300*/  LDL.LU R13, [R1+0x174] ;  /* 0x00017400010d7983 */ /* 0x000ee80000300800 */
[----:B------:R-:W3:Y:S04]  /*24310*/  LDL.LU R14, [R1+0x178] ;  /* 0x00017800010e7983 */ /* 0x000ee80000300800 */
[----:B------:R-:W3:Y:S04]  /*24320*/  LDL.LU R15, [R1+0x17c] ;  /* 0x00017c00010f7983 */ /* 0x000ee80000300800 */
[----:B------:R0:W-:Y:S04]  /*24330*/  STL.64 [R1+0x1b0], R8 ;  /* 0x0001b00801007387 */ /* 0x0001e80000100a00 */
[----:B------:R-:W-:Y:S04]  /*24340*/  STL.64 [R1+0x1b8], R10 ;  /* 0x0001b80a01007387 */ /* 0x000fe80000100a00 */
[----:B0-----:R-:W4:Y:S04]  /*24350*/  LDL.LU.64 R8, [R1+0x1858] ;  /* 0x0018580001087983 */ /* 0x001f280000300a00 */
[----:B------:R-:W-:Y:S04]  /*24360*/  STL.64 [R1+0x17e0], R18 ;  /* 0x0017e01201007387 */ /* 0x000fe80000100a00 */
[----:B------:R0:W-:Y:S04]  /*24370*/  STL.64 [R1+0x17d8], R16 ;  /* 0x0017d81001007387 */ /* 0x0001e80000100a00 */
[----:B0-----:R-:W2:Y:S04]  /*24380*/  LDL.LU R16, [R1+0x110] ;  /* 0x0001100001107983 */ /* 0x001ea80000300800 */
[----:B------:R-:W2:Y:S04]  /*24390*/  LDL.LU R17, [R1+0x114] ;  /* 0x0001140001117983 */ /* 0x000ea80000300800 */
[----:B------:R-:W3:Y:S04]  /*243a0*/  LDL.LU R18, [R1+0x118] ;  /* 0x0001180001127983 */ /* 0x000ee80000300800 */
[----:B------:R-:W3:Y:S04]  /*243b0*/  LDL.LU R19, [R1+0x11c] ;  /* 0x00011c0001137983 */ /* 0x000ee80000300800 */
[----:B---3--:R-:W-:Y:S04]  /*243c0*/  STL.64 [R1+0x17f0], R18 ;  /* 0x0017f01201007387 */ /* 0x008fe80000100a00 */
[----:B--2---:R0:W-:Y:S04]  /*243d0*/  STL.64 [R1+0x17e8], R16 ;  /* 0x0017e81001007387 */ /* 0x0041e80000100a00 */
[----:B0-----:R-:W2:Y:S04]  /*243e0*/  LDL.LU.64 R16, [R1+0x30] ;  /* 0x0000300001107983 */ /* 0x001ea80000300a00 */
[----:B--2---:R0:W-:Y:S04]  /*243f0*/  STL.64 [R1+0x17f8], R16 ;  /* 0x0017f81001007387 */ /* 0x0041e80000100a00 */
[----:B0-----:R-:W2:Y:S04]  /*24400*/  LDL.LU.64 R16, [R1+0x40] ;  /* 0x0000400001107983 */ /* 0x001ea80000300a00 */
        /* <DEDUP_REMOVED lines=18> */
[----:B-1----:R-:W4:Y:S01]  /*24530*/  LDL.LU R6, [R1+0x108] ;  /* 0x0001080001067983 */ /* 0x002f220000300800 */
[----:B------:R-:W-:-:S03]  /*24540*/  IMAD.MOV.U32 R7, RZ, RZ, R2 ;  /* 0x000000ffff077224 */ /* 0x000fc600078e0002 */
[----:B------:R-:W4:Y:S01]  /*24550*/  LDL.LU R2, [R1+0x1840] ;  /* 0x0018400001027983 */ /* 0x000f220000300800 */
[----:B---3--:R-:W-:-:S15]  /*24560*/  HMMA.16816.F32.BF16 R12, R20, R24, R12 ;  /* 0x00000018140c723c */ /* 0x008fde000004180c */
[----:B------:R-:W-:-:S08]  /*24570*/  NOP ;  /* 0x0000000000007918 */ /* 0x000fd00000000000 */
[----:B------:R0:W-:Y:S04]  /*24580*/  STL.64 [R1+0x170], R12 ;  /* 0x0001700c01007387 */ /* 0x0001e80000100a00 */
[----:B------:R-:W-:Y:S04]  /*24590*/  STL.64 [R1+0x178], R14 ;  /* 0x0001780e01007387 */ /* 0x000fe80000100a00 */
[----:B0-----:R-:W2:Y:S04]  /*245a0*/  LDL.LU.64 R12, [R1+0x1838] ;  /* 0x00183800010c7983 */ /* 0x001ea80000300a00 */
[----:B------:R-:W-:Y:S04]  /*245b0*/  STL.64 [R1+0x17d0], R26 ;  /* 0x0017d01a01007387 */ /* 0x000fe80000100a00 */
[----:B------:R0:W-:Y:S04]  /*245c0*/  STL.64 [R1+0x17c8], R24 ;  /* 0x0017c81801007387 */ /* 0x0001e80000100a00 */
[----:B0-----:R-:W3:Y:S04]  /*245d0*/  LDL.LU R24, [R1+0x120] ;  /* 0x0001200001187983 */ /* 0x001ee80000300800 */
        /* <DEDUP_REMOVED lines=8> */
[----:B0-----:R-:W2:Y:S01]  /*24660*/  LDL.LU.64 R12, [R1+0x1820] ;  /* 0x00182000010c7983 */ /* 0x001ea20000300a00 */
[----:B----4-:R-:W-:Y:S01]  /*24670*/  IMAD.MOV.U32 R27, RZ, RZ, R2 ;  /* 0x000000ffff1b7224 */ /* 0x010fe200078e0002 */
        /* <DEDUP_REMOVED lines=8> */
[----:B--2---:R-:W-:Y:S06]  /*24700*/  HMMA.16816.F32.BF16 R12, R20, R16, R12 ;  /* 0x00000010140c723c */ /* 0x004fec000004180c */
[----:B------:R-:W-:-:S15]  /*24710*/  IMAD.MOV.U32 R11, RZ, RZ, R17 ;  /* 0x000000ffff0b7224 */ /* 0x000fde00078e0011 */
[----:B------:R-:W-:-:S02]  /*24720*/  NOP ;  /* 0x0000000000007918 */ /* 0x000fc40000000000 */
[----:B------:R0:W-:Y:S04]  /*24730*/  STL.64 [R1+0x140], R12 ;  /* 0x0001400c01007387 */ /* 0x0001e80000100a00 */
[----:B------:R1:W-:Y:S04]  /*24740*/  STL.64 [R1+0x148], R14 ;  /* 0x0001480e01007387 */ /* 0x0003e80000100a00 */
[----:B0-----:R-:W2:Y:S01]  /*24750*/  LDL.LU.64 R12, [R1+0x1800] ;  /* 0x00180000010c7983 */ /* 0x001ea20000300a00 */
[----:B-1----:R-:W-:-:S03]  /*24760*/  IMAD.MOV.U32 R14, RZ, RZ, R16 ;  /* 0x000000ffff0e7224 */ /* 0x002fc600078e0010 */
[----:B------:R-:W3:Y:S02]  /*24770*/  LDL.LU.64 R16, [R1+0x17f8] ;  /* 0x0017f80001107983 */ /* 0x000ee40000300a00 */
[----:B---3--:R-:W-:Y:S06]  /*24780*/  HMMA.16816.F32.BF16 R24, R20, R16, R24 ;  /* 0x000000101418723c */ /* 0x008fec0000041818 */
[----:B------:R-:W-:-:S15]  /*24790*/  IMAD.MOV.U32 R15, RZ, RZ, R17 ;  /* 0x000000ffff0f7224 */ /* 0x000fde00078e0011 */
[----:B------:R-:W-:-:S02]  /*247a0*/  NOP ;  /* 0x0000000000007918 */ /* 0x000fc40000000000 */
[----:B------:R0:W-:Y:S04]  /*247b0*/  STL.64 [R1+0x130], R24 ;  /* 0x0001301801007387 */ /* 0x0001e80000100a00 */
[----:B------:R-:W-:Y:S04]  /*247c0*/  STL.64 [R1+0x138], R26 ;  /* 0x0001381a01007387 */ /* 0x000fe80000100a00 */
[----:B------:R-:W2:Y:S01]  /*247d0*/  LDL.LU.64 R18, [R1+0x17f0] ;  /* 0x0017f00001127983 */ /* 0x000ea20000300a00 */
[----:B0-----:R-:W-:-:S03]  /*247e0*/  IMAD.MOV.U32 R24, RZ, RZ, R16 ;  /* 0x000000ffff187224 */ /* 0x001fc600078e0010 */
[----:B------:R-:W2:Y:S02]  /*247f0*/  LDL.LU.64 R16, [R1+0x17e8] ;  /* 0x0017e80001107983 */ /* 0x000ea40000300a00 */
[----:B--2---:R-:W-:-:S15]  /*24800*/  HMMA.16816.F32.BF16 R16, R20, R12, R16 ;  /* 0x0000000c1410723c */ /* 0x004fde0000041810 */
[----:B------:R-:W-:-:S08]  /*24810*/  NOP ;  /* 0x0000000000007918 */ /* 0x000fd00000000000 */
[----:B------:R-:W-:Y:S04]  /*24820*/  STL.64 [R1+0x120], R16 ;  /* 0x0001201001007387 */ /* 0x000fe80000100a00 */
[----:B------:R0:W-:Y:S04]  /*24830*/  STL.64 [R1+0x128], R18 ;  /* 0x0001281201007387 */ /* 0x0001e80000100a00 */
[----:B0-----:R-:W2:Y:S04]  /*24840*/  LDL.LU.64 R18, [R1+0x17e0] ;  /* 0x0017e00001127983 */ /* 0x001ea80000300a00 */
[----:B------:R-:W3:Y:S04]  /*24850*/  LDL.LU.64 R16, [R1+0x17d8] ;  /* 0x0017d80001107983 */ /* 0x000ee80000300a00 */
[----:B------:R0:W-:Y:S02]  /*24860*/  STL.64 [R1+0x1760], R12 ;  /* 0x0017600c01007387 */ /* 0x0001e40000100a00 */
[----:B0-----:R-:W-:-:S02]  /*24870*/  IMAD.MOV.U32 R12, RZ, RZ, R24 ;  /* 0x000000ffff0c7224 */ /* 0x001fc400078e0018 */
[----:B------:R-:W-:-:S05]  /*24880*/  IMAD.MOV.U32 R13, RZ, RZ, R15 ;  /* 0x000000ffff0d7224 */ /* 0x000fca00078e000f */
[----:B------:R0:W-:Y:S02]  /*24890*/  STL.64 [R1+0x1778], R12 ;  /* 0x0017780c01007387 */ /* 0x0001e40000100a00 */
[----:B0-----:R-:W-:Y:S02]  /*248a0*/  IMAD.MOV.U32 R12, RZ, RZ, R14 ;  /* 0x000000ffff0c7224 */ /* 0x001fe400078e000e */
[----:B------:R-:W-:-:S05]  /*248b0*/  IMAD.MOV.U32 R13, RZ, RZ, R11 ;  /* 0x000000ffff0d7224 */ /* 0x000fca00078e000b */
[----:B------:R0:W-:Y:S04]  /*248c0*/  STL.64 [R1+0x17b0], R12 ;  /* 0x0017b00c01007387 */ /* 0x0001e80000100a00 */
[----:B------:R-:W4:Y:S01]  /*248d0*/  LDL.LU R24, [R1+0xf0] ;  /* 0x0000f00001187983 */ /* 0x000f220000300800 */
[----:B---3--:R-:W-:-:S15]  /*248e0*/  HMMA.16816.F32.BF16 R4, R20, R16, R4 ;  /* 0x000000101404723c */ /* 0x008fde0000041804 */
[----:B------:R-:W-:-:S08]  /*248f0*/  NOP ;  /* 0x0000000000007918 */ /* 0x000fd00000000000 */
[----:B------:R1:W-:Y:S04]  /*24900*/  STL.64 [R1+0x110], R4 ;  /* 0x0001100401007387 */ /* 0x0003e80000100a00 */
[----:B------:R3:W-:Y:S04]  /*24910*/  STL.64 [R1+0x118], R6 ;  /* 0x0001180601007387 */ /* 0x0007e80000100a00 */
[----:B------:R-:W4:Y:S04]  /*24920*/  LDL.LU R25, [R1+0xf4] ;  /* 0x0000f40001197983 */ /* 0x000f280000300800 */
[----:B------:R-:W4:Y:S04]  /*24930*/  LDL.LU R26, [R1+0xf8] ;  /* 0x0000f800011a7983 */ /* 0x000f280000300800 */
[----:B------:R-:W4:Y:S04]  /*24940*/  LDL.LU R27, [R1+0xfc] ;  /* 0x0000fc00011b7983 */ /* 0x000f280000300800 */
[----:B0-----:R-:W4:Y:S04]  /*24950*/  LDL.LU R12, [R1+0xe0] ;  /* 0x0000e000010c7983 */ /* 0x001f280000300800 */
[----:B------:R-:W4:Y:S04]  /*24960*/  LDL.LU R13, [R1+0xe4] ;  /* 0x0000e400010d7983 */ /* 0x000f280000300800 */
[----:B------:R-:W4:Y:S04]  /*24970*/  LDL.LU R14, [R1+0xe8] ;  /* 0x0000e800010e7983 */ /* 0x000f280000300800 */
[----:B------:R-:W4:Y:S04]  /*24980*/  LDL.LU R15, [R1+0xec] ;  /* 0x0000ec00010f7983 */ /* 0x000f280000300800 */
[----:B-1----:R-:W4:Y:S04]  /*24990*/  LDL.LU R4, [R1+0xd0] ;  /* 0x0000d00001047983 */ /* 0x002f280000300800 */
[----:B------:R-:W4:Y:S04]  /*249a0*/  LDL.LU R5, [R1+0xd4] ;  /* 0x0000d40001057983 */ /* 0x000f280000300800 */
[----:B---3--:R-:W3:Y:S04]  /*249b0*/  LDL.LU R6, [R1+0xd8] ;  /* 0x0000d80001067983 */ /* 0x008ee80000300800 */
[----:B------:R-:W3:Y:S04]  /*249c0*/  LDL.LU R7, [R1+0xdc] ;  /* 0x0000dc0001077983 */ /* 0x000ee80000300800 */
[----:B--2---:R-:W-:Y:S04]  /*249d0*/  STL.64 [R1+0x1758], R18 ;  /* 0x0017581201007387 */ /* 0x004fe80000100a00 */
[----:B------:R0:W-:Y:S04]  /*249e0*/  STL.64 [R1+0x1750], R16 ;  /* 0x0017501001007387 */ /* 0x0001e80000100a00 */
[----:B0-----:R-:W2:Y:S04]  /*249f0*/  LDL.LU R16, [R1+0x90] ;  /* 0x0000900001107983 */ /* 0x001ea80000300800 */
[----:B------:R-:W2:Y:S04]  /*24a00*/  LDL.LU R17, [R1+0x94] ;  /* 0x0000940001117983 */ /* 0x000ea80000300800 */
[----:B------:R-:W4:Y:S04]  /*24a10*/  LDL.LU R18, [R1+0x98] ;  /* 0x0000980001127983 */ /* 0x000f280000300800 */
[----:B------:R-:W4:Y:S04]  /*24a20*/  LDL.LU R19, [R1+0x9c] ;  /* 0x00009c0001137983 */ /* 0x000f280000300800 */
[----:B----4-:R-:W-:Y:S04]  /*24a30*/  STL.64 [R1+0x1770], R18 ;  /* 0x0017701201007387 */ /* 0x010fe80000100a00 */
[----:B--2---:R0:W-:Y:S04]  /*24a40*/  STL.64 [R1+0x1768], R16 ;  /* 0x0017681001007387 */ /* 0x0041e80000100a00 */
[----:B0-----:R-:W2:Y:S04]  /*24a50*/  LDL.LU R16, [R1+0xa0] ;  /* 0x0000a00001107983 */ /* 0x001ea80000300800 */
[----:B------:R-:W2:Y:S04]  /*24a60*/  LDL.LU R17, [R1+0xa4] ;  /* 0x0000a40001117983 */ /* 0x000ea80000300800 */
[----:B------:R-:W4:Y:S04]  /*24a70*/  LDL.LU R18, [R1+0xa8] ;  /* 0x0000a80001127983 */ /* 0x000f280000300800 */
[----:B------:R-:W4:Y:S01]  /*24a80*/  LDL.LU R19, [R1+0xac] ;  /* 0x0000ac0001137983 */ /* 0x000f220000300800 */
[----:B------:R-:W-:Y:S03]  /*24a90*/  HMMA.16816.F32.BF16 R20, R20, R8, R24 ;  /* 0x000000081414723c */ /* 0x000fe60000041818 */
[----:B----4-:R-:W-:Y:S04]  /*24aa0*/  STL.64 [R1+0x1788], R18 ;  /* 0x0017881201007387 */ /* 0x010fe80000100a00 */
[----:B--2---:R0:W-:Y:S04]  /*24ab0*/  STL.64 [R1+0x1780], R16 ;  /* 0x0017801001007387 */ /* 0x0041e80000100a00 */
[----:B0-----:R-:W2:Y:S04]  /*24ac0*/  LDL.LU R16, [R1+0xb0] ;  /* 0x0000b00001107983 */ /* 0x001ea80000300800 */
[----:B------:R-:W2:Y:S04]  /*24ad0*/  LDL.LU R17, [R1+0xb4] ;  /* 0x0000b40001117983 */ /* 0x000ea80000300800 */
[----:B------:R-:W4:Y:S04]  /*24ae0*/  LDL.LU R18, [R1+0xb8] ;  /* 0x0000b80001127983 */ /* 0x000f280000300800 */
[----:B------:R-:W4:Y:S01]  /*24af0*/  LDL.LU R19, [R1+0xbc] ;  /* 0x0000bc0001137983 */ /* 0x000f220000300800 */
[----:B------:R-:W-:-:S03]  /*24b00*/  IMAD.MOV.U32 R28, RZ, RZ, R8 ;  /* 0x000000ffff1c7224 */ /* 0x000fc600078e0008 */
[----:B----4-:R-:W-:Y:S04]  /*24b10*/  STL.64 [R1+0x1798], R18 ;  /* 0x0017981201007387 */ /* 0x010fe80000100a00 */
[----:B--2---:R0:W-:Y:S04]  /*24b20*/  STL.64 [R1+0x1790], R16 ;  /* 0x0017901001007387 */ /* 0x0041e80000100a00 */
[----:B------:R-:W2:Y:S04]  /*24b30*/  LDL.LU.64 R26, [R1+0x17d0] ;  /* 0x0017d000011a7983 */ /* 0x000ea80000300a00 */
[----:B------:R-:W4:Y:S04]  /*24b40*/  LDL.LU.64 R24, [R1+0x17c8] ;  /* 0x0017c80001187983 */ /* 0x000f280000300a00 */
[----:B------:R1:W-:Y:S04]  /*24b50*/  STL.64 [R1+0x100], R20 ;  /* 0x0001001401007387 */ /* 0x0003e80000100a00 */
[----:B------:R3:W-:Y:S01]  /*24b60*/  STL.64 [R1+0x108], R22 ;  /* 0x0001081601007387 */ /* 0x0007e20000100a00 */
[----:B0-----:R-:W-:-:S02]  /*24b70*/  IMAD.MOV.U32 R16, RZ, RZ, R10 ;  /* 0x000000ffff107224 */ /* 0x001fc400078e000a */
[----:B------:R-:W-:Y:S02]  /*24b80*/  IMAD.MOV.U32 R17, RZ, RZ, R2 ;  /* 0x000000ffff117224 */ /* 0x000fe400078e0002 */
[----:B------:R-:W-:Y:S01]  /*24b90*/  IMAD.MOV.U32 R2, RZ, RZ, R9 ;  /* 0x000000ffff027224 */ /* 0x000fe200078e0009 */
[----:B------:R-:W4:Y:S04]  /*24ba0*/  LDL.LU.64 R10, [R1+0x17c0] ;  /* 0x0017c000010a7983 */ /* 0x000f280000300a00 */
[----:B------:R-:W4:Y:S04]  /*24bb0*/  LDL.LU.64 R8, [R1+0x17b8] ;  /* 0x0017b80001087983 */ /* 0x000f280000300a00 */
[----:B-1----:R-:W2:Y:S04]  /*24bc0*/  LDL.LU.64 R20, [R1+0x60] ;  /* 0x0000600001147983 */ /* 0x002ea80000300a00 */
[----:B---3--:R-:W3:Y:S01]  /*24bd0*/  LDL.64 R22, [R1+0x68] ;  /* 0x0000680001167983 */ /* 0x008ee20000100a00 */
[----:B----4-:R-:W-:-:S15]  /*24be0*/  HMMA.16816.F32.BF16 R12, R8, R24, R12 ;  /* 0x00000018080c723c */ /* 0x010fde000004180c */
[----:B------:R-:W-:-:S08]  /*24bf0*/  NOP ;  /* 0x0000000000007918 */ /* 0x000fd00000000000 */
[----:B------:R0:W-:Y:S04]  /*24c00*/  STL.64 [R1+0xf0], R12 ;  /* 0x0000f00c01007387 */ /* 0x0001e80000100a00 */
[----:B------:R-:W-:Y:S04]  /*24c10*/  STL.64 [R1+0xf8], R14 ;  /* 0x0000f80e01007387 */ /* 0x000fe80000100a00 */
[----:B0-----:R-:W4:Y:S04]  /*24c20*/  LDL.LU.64 R12, [R1+0x17b0] ;  /* 0x0017b000010c7983 */ /* 0x001f280000300a00 */
[----:B--2---:R0:W-:Y:S04]  /*24c30*/  STL.64 [R1+0x17a0], R26 ;  /* 0x0017a01a01007387 */ /* 0x0041e80000100a00 */
[----:B------:R-:W2:Y:S04]  /*24c40*/  LDL.LU R24, [R1+0xc0] ;  /* 0x0000c00001187983 */ /* 0x000ea80000300800 */
[----:B------:R-:W2:Y:S04]  /*24c50*/  LDL.LU R25, [R1+0xc4] ;  /* 0x0000c40001197983 */ /* 0x000ea80000300800 */
[----:B0-----:R-:W2:Y:S04]  /*24c60*/  LDL.LU R26, [R1+0xc8] ;  /* 0x0000c800011a7983 */ /* 0x001ea80000300800 */
[----:B------:R-:W2:Y:S01]  /*24c70*/  LDL.LU R27, [R1+0xcc] ;  /* 0x0000cc00011b7983 */ /* 0x000ea20000300800 */
[----:B------:R-:W-:Y:S03]  /*24c80*/  HMMA.16816.F32.BF16 R4, R8, R20, R4 ;  /* 0x000000140804723c */ /* 0x000fe60000041804 */
[----:B---3--:R0:W-:Y:S04]  /*24c90*/  STL.64 [R1+0x1718], R22 ;  /* 0x0017181601007387 */ /* 0x0081e80000100a00 */
[----:B------:R-:W3:Y:S01]  /*24ca0*/  LDL.LU R20, [R1+0x80] ;  /* 0x0000800001147983 */ /* 0x000ee20000300800 */
[----:B0-----:R-:W-:-:S02]  /*24cb0*/  IMAD.MOV.U32 R22, RZ, RZ, R0 ;  /* 0x000000ffff167224 */ /* 0x001fc400078e0000 */
[----:B------:R-:W-:-:S13]  /*24cc0*/  IMAD.MOV.U32 R23, RZ, RZ, R3 ;  /* 0x000000ffff177224 */ /* 0x000fda00078e0003 */
[----:B------:R-:W-:Y:S04]  /*24cd0*/  STL.64 [R1+0xe0], R4 ;  /* 0x0000e00401007387 */ /* 0x000fe80000100a00 */
[----:B------:R-:W-:Y:S04]  /*24ce0*/  STL.64 [R1+0xe8], R6 ;  /* 0x0000e80601007387 */ /* 0x000fe80000100a00 */
[----:B------:R-:W3:Y:S04]  /*24cf0*/  LDL.LU R21, [R1+0x84] ;  /* 0x0000840001157983 */ /* 0x000ee80000300800 */
[----:B------:R-:W3:Y:S04]  /*24d00*/  LDL.LU R0, [R1+0x17ac] ;  /* 0x0017ac0001007983 */ /* 0x000ee80000300800 */
[----:B------:R-:W3:Y:S01]  /*24d10*/  LDL.LU R3, [R1+0x17a8] ;  /* 0x0017a80001037983 */ /* 0x000ee20000300800 */
[----:B--2---:R-:W-:Y:S03]  /*24d20*/  HMMA.16816.F32.BF16 R16, R8, R16, R24 ;  /* 0x000000100810723c */ /* 0x004fe60000041818 */
[----:B------:R-:W2:-:S15]  /*24d30*/  LDL.LU.64 R26, [R1+0x17a0] ;  /* 0x0017a000011a7983 */ /* 0x000e9e0000300a00 */
[----:B------:R-:W-:-:S05]  /*24d40*/  NOP ;  /* 0x0000000000007918 */ /* 0x000fca0000000000 */
[----:B------:R-:W-:Y:S04]  /*24d50*/  STL.64 [R1+0xd0], R16 ;  /* 0x0000d01001007387 */ /* 0x000fe80000100a00 */
[----:B------:R0:W-:Y:S04]  /*24d60*/  STL.64 [R1+0xd8], R18 ;  /* 0x0000d81201007387 */ /* 0x0001e80000100a00 */
[----:B0-----:R-:W4:Y:S04]  /*24d70*/  LDL.LU.64 R18, [R1+0x1798] ;  /* 0x0017980001127983 */ /* 0x001f280000300a00 */
[----:B------:R-:W4:Y:S01]  /*24d80*/  LDL.LU.64 R16, [R1+0x1790] ;  /* 0x0017900001107983 */ /* 0x000f220000300a00 */
[----:B------:R-:W0:Y:S01]  /*24d90*/  S2R R14, SR_TID.X ;  /* 0x00000000000e7919 */ /* 0x000e220000002100 */
[----:B------:R-:W1:Y:S01]  /*24da0*/  S2R R6, SR_TID.X ;  /* 0x0000000000067919 */ /* 0x000e620000002100 */
        /* <DEDUP_REMOVED lines=9> */
[----:B----4-:R-:W-:Y:S03]  /*24e40*/  HMMA.16816.F32.BF16 R12, R8, R12, R16 ;  /* 0x0000000c080c723c */ /* 0x010fe60000041810 */
[----:B------:R-:W4:Y:S04]  /*24e50*/  LDL.LU.64 R18, [R1+0x1788] ;  /* 0x0017880001127983 */ /* 0x000f280000300a00 */
[----:B------:R-:W4:-:S15]  /*24e60*/  LDL.LU.64 R16, [R1+0x1780] ;  /* 0x0017800001107983 */ /* 0x000f1e0000300a00 */
[----:B------:R-:W-:-:S01]  /*24e70*/  NOP ;  /* 0x0000000000007918 */ /* 0x000fc20000000000 */
[----:B------:R1:W-:Y:S04]  /*24e80*/  STL.64 [R1+0xc0], R12 ;  /* 0x0000c00c01007387 */ /* 0x0003e80000100a00 */
[----:B------:R4:W-:Y:S04]  /*24e90*/  STL.64 [R1+0xc8], R14 ;  /* 0x0000c80e01007387 */ /* 0x0009e80000100a00 */
[----:B-1----:R-:W4:Y:S02]  /*24ea0*/  LDL.LU.64 R12, [R1+0x1778] ;  /* 0x00177800010c7983 */ /* 0x002f240000300a00 */
[----:B----4-:R-:W-:Y:S02]  /*24eb0*/  HMMA.16816.F32.BF16 R12, R8, R12, R16 ;  /* 0x0000000c080c723c */ /* 0x010fe40000041810 */
[----:B------:R-:W4:Y:S04]  /*24ec0*/  LDL.LU.64 R18, [R1+0x1770] ;  /* 0x0017700001127983 */ /* 0x000f280000300a00 */
[----:B------:R-:W4:-:S15]  /*24ed0*/  LDL.LU.64 R16, [R1+0x1768] ;  /* 0x0017680001107983 */ /* 0x000f1e0000300a00 */
[----:B------:R-:W-:-:S02]  /*24ee0*/  NOP ;  /* 0x0000000000007918 */ /* 0x000fc40000000000 */
[----:B------:R1:W-:Y:S04]  /*24ef0*/  STL.64 [R1+0xb0], R12 ;  /* 0x0000b00c01007387 */ /* 0x0003e80000100a00 */
[----:B------:R4:W-:Y:S04]  /*24f00*/  STL.64 [R1+0xb8], R14 ;  /* 0x0000b80e01007387 */ /* 0x0009e80000100a00 */
[----:B-1----:R-:W4:Y:S02]  /*24f10*/  LDL.LU.64 R12, [R1+0x1760] ;  /* 0x00176000010c7983 */ /* 0x002f240000300a00 */
[----:B----4-:R-:W-:Y:S02]  /*24f20*/  HMMA.16816.F32.BF16 R12, R8, R12, R16 ;  /* 0x0000000c080c723c */ /* 0x010fe40000041810 */
[----:B------:R-:W4:Y:S04]  /*24f30*/  LDL.LU.64 R18, [R1+0x1758] ;  /* 0x0017580001127983 */ /* 0x000f280000300a00 */
[----:B------:R-:W2:-:S15]  /*24f40*/  LDL.LU.64 R16, [R1+0x1750] ;  /* 0x0017500001107983 */ /* 0x000e9e0000300a00 */
[----:B------:R-:W-:-:S02]  /*24f50*/  NOP ;  /* 0x0000000000007918 */ /* 0x000fc40000000000 */
[----:B------:R-:W-:Y:S04]  /*24f60*/  STL.64 [R1+0xa0], R12 ;  /* 0x0000a00c01007387 */ /* 0x000fe80000100a00 */
[----:B------:R1:W-:Y:S04]  /*24f70*/  STL.64 [R1+0xa8], R14 ;  /* 0x0000a80e01007387 */ /* 0x0003e80000100a00 */
[----:B-1----:R-:W2:Y:S04]  /*24f80*/  LDL.LU.64 R14, [R1+0x1748] ;  /* 0x00174800010e7983 */ /* 0x002ea80000300a00 */
[----:B------:R-:W2:Y:S04]  /*24f90*/  LDL.LU.64 R12, [R1+0x1740] ;  /* 0x00174000010c7983 */ /* 0x000ea80000300a00 */
[----:B0-----:R-:W-:Y:S04]  /*24fa0*/  STL.64 [R1+0x1620], R6 ;  /* 0x0016200601007387 */ /* 0x001fe80000100a00 */
[----:B------:R0:W-:Y:S02]  /*24fb0*/  STL.64 [R1+0x1618], R4 ;  /* 0x0016180401007387 */ /* 0x0001e40000100a00 */
[----:B0-----:R-:W-:-:S02]  /*24fc0*/  IMAD.MOV.U32 R4, RZ, RZ, R28 ;  /* 0x000000ffff047224 */ /* 0x001fc400078e001c */
[----:B------:R-:W-:Y:S01]  /*24fd0*/  IMAD.MOV.U32 R5, RZ, RZ, R2 ;  /* 0x000000ffff057224 */ /* 0x000fe200078e0002 */
[----:B------:R-:W4:Y:S04]  /*24fe0*/  LDL.LU R28, [R1+0x1738] ;  /* 0x00173800011c7983 */ /* 0x000f280000300800 */
[----:B------:R-:W4:Y:S01]  /*24ff0*/  LDL.LU R2, [R1+0x1734] ;  /* 0x0017340001027983 */ /* 0x000f220000300800 */
[----:B---3--:R-:W-:Y:S02]  /*25000*/  IMAD.MOV.U32 R6, RZ, RZ, R3 ;  /* 0x000000ffff067224 */ /* 0x008fe400078e0003 */
[----:B------:R-:W-:Y:S01]  /*25010*/  IMAD.MOV.U32 R7, RZ, RZ, R0 ;  /* 0x000000ffff077224 */ /* 0x000fe200078e0000 */
[----:B------:R-:W3:Y:S01]  /*25020*/  LDL.LU R3, [R1+0x1730] ;  /* 0x0017300001037983 */ /* 0x000ee20000300800 */
[----:B--2---:R-:W-:-:S15]  /*25030*/  HMMA.16816.F32.BF16 R12, R8, R16, R12 ;  /* 0x00000010080c723c */ /* 0x004fde000004180c */
[----:B------:R-:W-:-:S08]  /*25040*/  NOP ;  /* 0x0000000000007918 */ /* 0x000fd00000000000 */
[----:B------:R-:W-:Y:S04]  /*25050*/  STL.64 [R1+0x90], R12 ;  /* 0x0000900c01007387 */ /* 0x000fe80000100a00 */
[----:B------:R0:W-:Y:S01]  /*25060*/  STL [R1+0x9c], R15 ;  /* 0x00009c0f01007387 */ /* 0x0001e20000100800 */
[----:B------:R-:W-:-:S03]  /*25070*/  IMAD.MOV.U32 R0, RZ, RZ, R14 ;  /* 0x000000ffff007224 */ /* 0x000fc600078e000e */
[----:B0-----:R-:W2:Y:S04]  /*25080*/  LDL.LU.64 R14, [R1+0x1728] ;  /* 0x00172800010e7983 */ /* 0x001ea80000300a00 */
[----:B------:R-:W2:Y:S04]  /*25090*/  LDL.LU.64 R12, [R1+0x1720] ;  /* 0x00172000010c7983 */ /* 0x000ea80000300a00 */
[----:B----4-:R0:W-:Y:S04]  /*250a0*/  STL.64 [R1+0x16b0], R18 ;  /* 0x0016b01201007387 */ /* 0x0101e80000100a00 */
[----:B0-----:R-:W4:Y:S04]  /*250b0*/  LDL R18, [R1+0x28] ;  /* 0x0000280001127983 */ /* 0x001f280000100800 */
[----:B------:R-:W4:Y:S01]  /*250c0*/  LDL R19, [R1+0x2c] ;  /* 0x00002c0001137983 */ /* 0x000f220000100800 */
[----:B------:R-:W-:Y:S03]  /*250d0*/  HMMA.16816.F32.BF16 R8, R8, R4, R20 ;  /* 0x000000040808723c */ /* 0x000fe60000041814 */
[----:B----4-:R0:W-:Y:S04]  /*250e0*/  STL.64 [R1+0x16c8], R18 ;  /* 0x0016c81201007387 */ /* 0x0101e80000100a00 */
[----:B0-----:R-:W4:Y:S04]  /*250f0*/  LDL R18, [R1+0x38] ;  /* 0x0000380001127983 */ /* 0x001f280000100800 */
[----:B------:R-:W4:Y:S04]  /*25100*/  LDL R19, [R1+0x3c] ;  /* 0x00003c0001137983 */ /* 0x000f280000100800 */
[----:B----4-:R3:W-:Y:S02]  /*25110*/  STL.64 [R1+0x16e0], R18 ;  /* 0x0016e01201007387 */ /* 0x0107e40000100a00 */
[----:B---3--:R-:W-:-:S02]  /*25120*/  IMAD.MOV.U32 R18, RZ, RZ, R3 ;  /* 0x000000ffff127224 */ /* 0x008fc400078e0003 */
[----:B------:R-:W-:-:S05]  /*25130*/  IMAD.MOV.U32 R19, RZ, RZ, R2 ;  /* 0x000000ffff137224 */ /* 0x000fca00078e0002 */
[----:B------:R0:W-:Y:S04]  /*25140*/  STL.64 [R1+0x16f8], R18 ;  /* 0x0016f81201007387 */ /* 0x0001e80000100a00 */
[----:B------:R-:W-:Y:S04]  /*25150*/  STL.64 [R1+0x80], R8 ;  /* 0x0000800801007387 */ /* 0x000fe80000100a00 */
[----:B0-----:R-:W3:Y:S04]  /*25160*/  LDL R18, [R1+0x58] ;  /* 0x0000580001127983 */ /* 0x001ee80000100800 */
[----:B------:R-:W3:Y:S04]  /*25170*/  LDL R19, [R1+0x5c] ;  /* 0x00005c0001137983 */ /* 0x000ee80000100800 */
[----:B---3--:R-:W-:Y:S04]  /*25180*/  STL.64 [R1+0x1710], R18 ;  /* 0x0017101201007387 */ /* 0x008fe80000100a00 */
[----:B------:R0:W-:Y:S04]  /*25190*/  STL.64 [R1+0x16a8], R6 ;  /* 0x0016a80601007387 */ /* 0x0001e80000100a00 */
[----:B------:R-:W3:Y:S04]  /*251a0*/  LDL.LU R4, [R1+0x270] ;  /* 0x0002700001047983 */ /* 0x000ee80000300800 */
[----:B------:R-:W3:Y:S04]  /*251b0*/  LDL.LU R5, [R1+0x274] ;  /* 0x0002740001057983 */ /* 0x000ee80000300800 */
[----:B0-----:R-:W4:Y:S04]  /*251c0*/  LDL.LU R6, [R1+0x278] ;  /* 0x0002780001067983 */ /* 0x001f280000300800 */
[----:B------:R-:W4:Y:S04]  /*251d0*/  LDL.LU R7, [R1+0x27c] ;  /* 0x00027c0001077983 */ /* 0x000f280000300800 */
        /* <DEDUP_REMOVED lines=25> */
[----:B------:R-:W3:Y:S04]  /*25370*/  LDL.LU R6, [R1+0x2a8] ;  /* 0x0002a80001067983 */ /* 0x000ee80000300800 */
[----:B------:R-:W3:Y:S01]  /*25380*/  LDL.LU R7, [R1+0x2ac] ;  /* 0x0002ac0001077983 */ /* 0x000ee20000300800 */
[----:B------:R-:W-:-:S03]  /*25390*/  IMAD.MOV.U32 R3, RZ, RZ, R10 ;  /* 0x000000ffff037224 */ /* 0x000fc600078e000a */
[----:B---3--:R-:W-:Y:S04]  /*253a0*/  STL.64 [R1+0x1708], R6 ;  /* 0x0017080601007387 */ /* 0x008fe80000100a00 */
[----:B--2---:R0:W-:Y:S04]  /*253b0*/  STL.64 [R1+0x1700], R4 ;  /* 0x0017000401007387 */ /* 0x0041e80000100a00 */
[----:B0-----:R-:W2:Y:S04]  /*253c0*/  LDL.LU R4, [R1+0x2b0] ;  /* 0x0002b00001047983 */ /* 0x001ea80000300800 */
[----:B------:R-:W2:Y:S04]  /*253d0*/  LDL.LU R5, [R1+0x2b4] ;  /* 0x0002b40001057983 */ /* 0x000ea80000300800 */
[----:B------:R-:W2:Y:S04]  /*253e0*/  LDL.LU R6, [R1+0x2b8] ;  /* 0x0002b80001067983 */ /* 0x000ea80000300800 */
[----:B------:R-:W2:Y:S04]  /*253f0*/  LDL.LU R7, [R1+0x2bc] ;  /* 0x0002bc0001077983 */ /* 0x000ea80000300800 */
[----:B------:R-:W3:Y:S04]  /*25400*/  LDL.LU R8, [R1+0x1a0] ;  /* 0x0001a00001087983 */ /* 0x000ee80000300800 */
[----:B------:R-:W3:Y:S04]  /*25410*/  LDL.LU R9, [R1+0x1a4] ;  /* 0x0001a40001097983 */ /* 0x000ee80000300800 */
[----:B------:R-:W3:Y:S04]  /*25420*/  LDL.LU R10, [R1+0x1a8] ;  /* 0x0001a800010a7983 */ /* 0x000ee80000300800 */
[----:B------:R-:W-:Y:S04]  /*25430*/  STL.64 [R1+0x6a0], R20 ;  /* 0x0006a01401007387 */ /* 0x000fe80000100a00 */
[----:B------:R0:W-:Y:S04]  /*25440*/  STL.64 [R1+0x6a8], R22 ;  /* 0x0006a81601007387 */ /* 0x0001e80000100a00 */
[----:B0-----:R-:W4:Y:S01]  /*25450*/  LDL.LU.64 R22, [R1+0x1718] ;  /* 0x0017180001167983 */ /* 0x001f220000300a00 */
[----:B------:R-:W-:-:S02]  /*25460*/  IMAD.MOV.U32 R2, RZ, RZ, R11 ;  /* 0x000000ffff027224 */ /* 0x000fc400078e000b */
[----:B------:R-:W-:Y:S02]  /*25470*/  IMAD.MOV.U32 R11, RZ, RZ, R28 ;  /* 0x000000ffff0b7224 */ /* 0x000fe400078e001c */
[----:B------:R-:W-:-:S05]  /*25480*/  IMAD.MOV.U32 R28, RZ, RZ, R20 ;  /* 0x000000ffff1c7224 */ /* 0x000fca00078e0014 */
[----:B------:R0:W-:Y:S04]  /*25490*/  STL [R1+0x11ec], R28 ;  /* 0x0011ec1c01007387 */ /* 0x0001e80000100800 */
[----:B0-----:R-:W3:Y:S01]  /*254a0*/  LDL R28, [R1+0x11e4] ;  /* 0x0011e400011c7983 */ /* 0x001ee20000100800 */
[----:B----4-:R-:W-:-:S15]  /*254b0*/  HMMA.16816.F32.BF16 R16, R12, R22, R16 ;  /* 0x000000160c10723c */ /* 0x010fde0000041810 */
        /* <DEDUP_REMOVED lines=32> */
[----:B--2---:R-:W-:-:S15]  /*256c0*/  HMMA.16816.F32.BF16 R4, R12, R18, R4 ;  /* 0x000000120c04723c */ /* 0x004fde0000041804 */
[----:B------:R-:W-:-:S08]  /*256d0*/  NOP ;  /* 0x0000000000007918 */ /* 0x000fd00000000000 */
[----:B------:R-:W-:Y:S04]  /*256e0*/  STL.64 [R1+0x280], R4 ;  /* 0x0002800401007387 */ /* 0x000fe80000100a00 */
[----:B------:R0:W-:Y:S04]  /*256f0*/  STL.64 [R1+0x288], R6 ;  /* 0x0002880601007387 */ /* 0x0001e80000100a00 */
[----:B0-----:R-:W3:Y:S01]  /*25700*/  LDL.LU.64 R6, [R1+0x16a8] ;  /* 0x0016a80001067983 */ /* 0x001ee20000300a00 */
[----:B------:R-:W-:Y:S02]  /*25710*/  IMAD.MOV.U32 R21, RZ, RZ, R18 ;  /* 0x000000ffff157224 */ /* 0x000fe400078e0012 */
[----:B------:R-:W-:-:S02]  /*25720*/  IMAD.MOV.U32 R20, RZ, RZ, R19 ;  /* 0x000000ffff147224 */ /* 0x000fc400078e0013 */
[----:B------:R-:W2:Y:S04]  /*25730*/  LDL.LU.64 R18, [R1+0x16a0] ;  /* 0x0016a00001127983 */ /* 0x000ea80000300a00 */
[----:B------:R-:W2:Y:S04]  /*25740*/  LDL.LU.64 R16, [R1+0x1698] ;  /* 0x0016980001107983 */ /* 0x000ea80000300a00 */
[----:B------:R-:W-:Y:S04]  /*25750*/  STL.64 [R1+0x1688], R22 ;  /* 0x0016881601007387 */ /* 0x000fe80000100a00 */
[----:B------:R0:W-:Y:S04]  /*25760*/  STL.64 [R1+0x1680], R20 ;  /* 0x0016801401007387 */ /* 0x0001e80000100a00 */
[----:B0-----:R-:W2:Y:S04]  /*25770*/  LDL.LU R20, [R1+0x190] ;  /* 0x0001900001147983 */ /* 0x001ea80000300800 */
[----:B------:R-:W2:Y:S04]  /*25780*/  LDL.LU R21, [R1+0x194] ;  /* 0x0001940001157983 */ /* 0x000ea80000300800 */
[----:B------:R-:W2:Y:S04]  /*25790*/  LDL.LU R22, [R1+0x198] ;  /* 0x0001980001167983 */ /* 0x000ea80000300800 */
[----:B------:R-:W2:Y:S01]  /*257a0*/  LDL.LU R23, [R1+0x19c] ;  /* 0x00019c0001177983 */ /* 0x000ea20000300800 */
[----:B---3--:R-:W-:Y:S03]  /*257b0*/  HMMA.16816.F32.BF16 R8, R12, R6, R8 ;  /* 0x000000060c08723c */ /* 0x008fe60000041808 */
[----:B------:R-:W3:-:S15]  /*257c0*/  LDL.LU R12, [R1+0x230] ;  /* 0x00023000010c7983 */ /* 0x000ede0000300800 */
[----:B------:R-:W-:-:S05]  /*257d0*/  NOP ;  /* 0x0000000000007918 */ /* 0x000fca0000000000 */
[----:B------:R-:W-:Y:S04]  /*257e0*/  STL.64 [R1+0x270], R8 ;  /* 0x0002700801007387 */ /* 0x000fe80000100a00 */
[----:B------:R-:W-:Y:S04]  /*257f0*/  STL.64 [R1+0x278], R10 ;  /* 0x0002780a01007387 */ /* 0x000fe80000100a00 */
[----:B------:R-:W3:Y:S04]  /*25800*/  LDL.LU R13, [R1+0x234] ;  /* 0x00023400010d7983 */ /* 0x000ee80000300800 */
[----:B------:R-:W4:Y:S01]  /*25810*/  LDL.LU R14, [R1+0x238] ;  /* 0x00023800010e7983 */ /* 0x000f220000300800 */
[----:B------:R-:W-:-:S03]  /*25820*/  IMAD.MOV.U32 R15, RZ, RZ, R29 ;  /* 0x000000ffff0f7224 */ /* 0x000fc600078e001d */
[----:B------:R-:W3:Y:S01]  /*25830*/  LDL.LU R29, [R1+0x1690] ;  /* 0x00169000011d7983 */ /* 0x000ee20000300800 */
[----:B--2---:R-:W-:Y:S03]  /*25840*/  HMMA.16816.F32.BF16 R24, R16, R26, R20 ;  /* 0x0000001a1018723c */ /* 0x004fe60000041814 */
[----:B----4-:R0:W-:Y:S04]  /*25850*/  STL.64 [R1+0x1660], R14 ;  /* 0x0016600e01007387 */ /* 0x0101e80000100a00 */
[----:B---3--:R-:W-:Y:S04]  /*25860*/  STL.64 [R1+0x1658], R12 ;  /* 0x0016580c01007387 */ /* 0x008fe80000100a00 */
[----:B0-----:R-:W2:Y:S01]  /*25870*/  LDL.64 R14, [R1+0x48] ;  /* 0x00004800010e7983 */ /* 0x001ea20000100a00 */
[----:B------:R-:W0:Y:S01]  /*25880*/  S2R R11, SR_TID.X ;  /* 0x00000000000b7919 */ /* 0x000e220000002100 */
[----:B------:R-:W1:Y:S02]  /*25890*/  S2R R8, SR_TID.X ;  /* 0x0000000000087919 */ /* 0x000e640000002100 */
[----:B--2---:R2:W-:Y:S04]  /*258a0*/  STL.64 [R1+0x1668], R14 ;  /* 0x0016680e01007387 */ /* 0x0045e80000100a00 */
[----:B--2---:R-:W2:Y:S04]  /*258b0*/  LDL.64 R14, [R1+0x58] ;  /* 0x00005800010e7983 */ /* 0x004ea80000100a00 */
[----:B------:R3:W-:Y:S04]  /*258c0*/  STL.64 [R1+0x1630], R6 ;  /* 0x0016300601007387 */ /* 0x0007e80000100a00 */
[----:B------:R-:W2:Y:S04]  /*258d0*/  LDL.LU R4, [R1+0x250] ;  /* 0x0002500001047983 */ /* 0x000ea80000300800 */
[----:B------:R-:W2:Y:S04]  /*258e0*/  LDL.LU R5, [R1+0x254] ;  /* 0x0002540001057983 */ /* 0x000ea80000300800 */
[----:B---3--:R-:W2:Y:S04]  /*258f0*/  LDL.LU R6, [R1+0x258] ;  /* 0x0002580001067983 */ /* 0x008ea80000300800 */
[----:B------:R-:W3:Y:S04]  /*25900*/  LDL.LU.64 R22, [R1+0x1688] ;  /* 0x0016880001167983 */ /* 0x000ee80000300a00 */
[----:B------:R-:W4:Y:S04]  /*25910*/  LDL.LU.64 R20, [R1+0x1680] ;  /* 0x0016800001147983 */ /* 0x000f280000300a00 */
[----:B------:R-:W-:Y:S01]  /*25920*/  STL.64 [R1+0x680], R24 ;  /* 0x0006801801007387 */ /* 0x000fe20000100a00 */
[----:B------:R-:W-:-:S03]  /*25930*/  IMAD.MOV.U32 R7, RZ, RZ, R29 ;  /* 0x000000ffff077224 */ /* 0x000fc600078e001d */
[----:B------:R0:W-:Y:S01]  /*25940*/  STL.64 [R1+0x688], R26 ;  /* 0x0006881a01007387 */ /* 0x0001e20000100a00 */
[----:B------:R-:W-:-:S03]  /*25950*/  IMAD.MOV.U32 R29, RZ, RZ, R24 ;  /* 0x000000ffff1d7224 */ /* 0x000fc600078e0018 */
[----:B0-----:R-:W3:Y:S04]  /*25960*/  LDL.LU.64 R26, [R1+0x1678] ;  /* 0x00167800011a7983 */ /* 0x001ee80000300a00 */
[----:B------:R-:W3:Y:S01]  /*25970*/  LDL.LU.64 R24, [R1+0x1670] ;  /* 0x0016700001187983 */ /* 0x000ee20000300a00 */
[C---:B------:R-:W-:Y:S01]  /*25980*/  LOP3.LUT R10, R11.reuse, 0x7, RZ, 0xc0, !PT ;  /* 0x000000070b0a7812 */ /* 0x040fe200078ec0ff */
[----:B------:R-:W-:-:S05]  /*25990*/  IMAD.SHL.U32 R11, R11, 0x2, RZ ;  /* 0x000000020b0b7824 */ /* 0x000fca00078e00ff */
[----:B------:R-:W-:Y:S01]  /*259a0*/  LOP3.LUT R11, R11, 0x10, RZ, 0xc0, !PT ;  /* 0x000000100b0b7812 */ /* 0x000fe200078ec0ff */
[----:B------:R-:W-:-:S03]  /*259b0*/  IMAD R9, R10, 0x210, RZ ;  /* 0x000002100a097824 */ /* 0x000fc600078e02ff */
[----:B-1----:R-:W-:Y:S01]  /*259c0*/  LOP3.LUT R11, R11, 0x20, R8, 0xf8, !PT ;  /* 0x000000200b0b7812 */ /* 0x002fe200078ef808 */
[----:B------:R-:W-:-:S03]  /*259d0*/  IMAD.SHL.U32 R10, R8, 0x100, RZ ;  /* 0x00000100080a7824 */ /* 0x000fc600078e00ff */
[----:B------:R-:W-:-:S04]  /*259e0*/  LOP3.LUT R11, R9, R11, RZ, 0x3c, !PT ;  /* 0x0000000b090b7212 */ /* 0x000fc800078e3cff */
[----:B------:R-:W-:-:S06]  /*259f0*/  LOP3.LUT R11, R11, 0x1000, R10, 0xf8, !PT ;  /* 0x000010000b0b7812 */ /* 0x000fcc00078ef80a */
[----:B------:R-:W0:Y:S04]  /*25a00*/  LDSM.16.MT88.4 R8, [R11+UR4+0x6180] ;  /* 0x006180040b08783b */ /* 0x000e280008004200 */
[----:B------:R-:W-:Y:S01]  /*25a10*/  STL [R1+0x11f0], R29 ;  /* 0x0011f01d01007387 */ /* 0x000fe20000100800 */
[C---:B--2---:R-:W-:Y:S06]  /*25a20*/  HMMA.16816.F32.BF16 R4, R16.reuse, R14, R4 ;  /* 0x0000000e1004723c */ /* 0x044fec0000041804 */
[----:B---3--:R-:W-:Y:S06]  /*25a30*/  HMMA.16816.F32.BF16 R24, R16, R22, R24 ;  /* 0x000000161018723c */ /* 0x008fec0000041818 */
[----:B------:R-:W-:-:S15]  /*25a40*/  STL.64 [R1+0x1610], R22 ;  /* 0x0016101601007387 */ /* 0x000fde0000100a00 */
[----:B------:R-:W-:-:S02]  /*25a50*/  NOP ;  /* 0x0000000000007918 */ /* 0x000fc40000000000 */
[----:B------:R-:W-:Y:S04]  /*25a60*/  STL.64 [R1+0x5d0], R24 ;  /* 0x0005d01801007387 */ /* 0x000fe80000100a00 */
[----:B------:R1:W-:Y:S04]  /*25a70*/  STL.64 [R1+0x5d8], R26 ;  /* 0x0005d81a01007387 */ /* 0x0003e80000100a00 */
[----:B-1----:R-:W2:Y:S04]  /*25a80*/  LDL.64 R26, [R1+0x38] ;  /* 0x00003800011a7983 */ /* 0x002ea80000100a00 */
[----:B0-----:R-:W-:Y:S04]  /*25a90*/  STL.64 [R1+0x15b8], R10 ;  /* 0x0015b80a01007387 */ /* 0x001fe80000100a00 */
[----:B------:R0:W-:Y:S04]  /*25aa0*/  STL.64 [R1+0x15b0], R8 ;  /* 0x0015b00801007387 */ /* 0x0001e80000100a00 */
[----:B0-----:R-:W3:Y:S04]  /*25ab0*/  LDL.LU R8, [R1+0x240] ;  /* 0x0002400001087983 */ /* 0x001ee80000300800 */
[----:B------:R-:W3:Y:S04]  /*25ac0*/  LDL.LU R9, [R1+0x244] ;  /* 0x0002440001097983 */ /* 0x000ee80000300800 */
[----:B------:R-:W3:Y:S04]  /*25ad0*/  LDL.LU R10, [R1+0x248] ;  /* 0x00024800010a7983 */ /* 0x000ee80000300800 */
[----:B------:R-:W3:Y:S04]  /*25ae0*/  LDL.LU R11, [R1+0x24c] ;  /* 0x00024c00010b7983 */ /* 0x000ee80000300800 */
[----:B------:R0:W-:Y:S04]  /*25af0*/  STL.64 [R1+0x570], R4 ;  /* 0x0005700401007387 */ /* 0x0001e80000100a00 */
[----:B------:R-:W-:Y:S01]  /*25b00*/  STL.64 [R1+0x578], R6 ;  /* 0x0005780601007387 */ /* 0x000fe20000100a00 */
[----:B0-----:R-:W-:-:S02]  /*25b10*/  IMAD.MOV.U32 R5, RZ, RZ, R14 ;  /* 0x000000ffff057224 */ /* 0x001fc400078e000e */
[----:B------:R-:W-:Y:S02]  /*25b20*/  IMAD.MOV.U32 R4, RZ, RZ, R15 ;  /* 0x000000ffff047224 */ /* 0x000fe400078e000f */
[----:B------:R-:W3:Y:S02]  /*25b30*/  LDL.LU.64 R14, [R1+0x1668] ;  /* 0x00166800010e7983 */ /* 0x000ee40000300a00 */
[----:B---3--:R-:W-:-:S15]  /*25b40*/  HMMA.16816.F32.BF16 R8, R16, R14, R8 ;  /* 0x0000000e1008723c */ /* 0x008fde0000041808 */
[----:B------:R-:W-:-:S08]  /*25b50*/  NOP ;  /* 0x0000000000007918 */ /* 0x000fd00000000000 */
[----:B------:R-:W-:Y:S04]  /*25b60*/  STL.64 [R1+0x4f0], R8 ;  /* 0x0004f00801007387 */ /* 0x000fe80000100a00 */
[----:B------:R0:W-:Y:S02]  /*25b70*/  STL.64 [R1+0x4f8], R10 ;  /* 0x0004f80a01007387 */ /* 0x0001e40000100a00 */
[----:B0-----:R-:W-:Y:S02]  /*25b80*/  IMAD.MOV.U32 R11, RZ, RZ, R14 ;  /* 0x000000ffff0b7224 */ /* 0x001fe400078e000e */
[----:B------:R-:W-:Y:S02]  /*25b90*/  IMAD.MOV.U32 R10, RZ, RZ, R15 ;  /* 0x000000ffff0a7224 */ /* 0x000fe400078e000f */
[----:B------:R-:W2:Y:S04]  /*25ba0*/  LDL.LU.64 R14, [R1+0x1660] ;  /* 0x00166000010e7983 */ /* 0x000ea80000300a00 */
[----:B------:R-:W2:Y:S04]  /*25bb0*/  LDL.LU.64 R12, [R1+0x1658] ;  /* 0x00165800010c7983 */ /* 0x000ea80000300a00 */
[----:B------:R2:W-:Y:S01]  /*25bc0*/  STL.64 [R1+0x1650], R10 ;  /* 0x0016500a01007387 */ /* 0x0005e20000100a00 */
[----:B----4-:R-:W-:-:S02]  /*25bd0*/  IMAD.MOV.U32 R6, RZ, RZ, R21 ;  /* 0x000000ffff067224 */ /* 0x010fc400078e0015 */
[----:B------:R-:W-:Y:S01]  /*25be0*/  IMAD.MOV.U32 R7, RZ, RZ, R20 ;  /* 0x000000ffff077224 */ /* 0x000fe200078e0014 */
[----:B--2---:R-:W-:Y:S01]  /*25bf0*/  HMMA.16816.F32.BF16 R8, R16, R26, R12 ;  /* 0x0000001a1008723c */ /* 0x004fe2000004180c */
[----:B------:R-:W0:-:S15]  /*25c00*/  LDSM.16.MT88.4 R12, [R28+UR4+0x6000] ;  /* 0x006000041c0c783b */ /* 0x000e1e0008004200 */
[----:B------:R-:W-:-:S07]  /*25c10*/  NOP ;  /* 0x0000000000007918 */ /* 0x000fce0000000000 */
[----:B------:R1:W-:Y:S04]  /*25c20*/  STL.64 [R1+0x250], R8 ;  /* 0x0002500801007387 */ /* 0x0003e80000100a00 */
[----:B------:R2:W-:Y:S04]  /*25c30*/  STL.64 [R1+0x258], R10 ;  /* 0x0002580a01007387 */ /* 0x0005e80000100a00 */
[----:B-1----:R-:W3:Y:S04]  /*25c40*/  LDL.LU R8, [R1+0x330] ;  /* 0x0003300001087983 */ /* 0x002ee80000300800 */
[----:B------:R-:W3:Y:S04]  /*25c50*/  LDL.LU R9, [R1+0x334] ;  /* 0x0003340001097983 */ /* 0x000ee80000300800 */
[----:B--2---:R-:W3:Y:S04]  /*25c60*/  LDL.LU R10, [R1+0x338] ;  /* 0x00033800010a7983 */ /* 0x004ee80000300800 */
[----:B------:R-:W3:Y:S04]  /*25c70*/  LDL.LU R11, [R1+0x33c] ;  /* 0x00033c00010b7983 */ /* 0x000ee80000300800 */
[----:B------:R1:W-:Y:S04]  /*25c80*/  STL.64 [R1+0x1648], R6 ;  /* 0x0016480601007387 */ /* 0x0003e80000100a00 */
[----:B------:R-:W2:Y:S04]  /*25c90*/  LDL.64 R22, [R1+0x78] ;  /* 0x0000780001167983 */ /* 0x000ea80000100a00 */
[----:B-1----:R-:W3:Y:S04]  /*25ca0*/  LDL.64 R6, [R1+0x28] ;  /* 0x0000280001067983 */ /* 0x002ee80000100a00 */
[----:B--2---:R1:W-:Y:S04]  /*25cb0*/  STL.64 [R1+0x1628], R22 ;  /* 0x0016281601007387 */ /* 0x0043e80000100a00 */
[----:B------:R-:W2:Y:S04]  /*25cc0*/  LDL.LU R20, [R1+0x220] ;  /* 0x0002200001147983 */ /* 0x000ea80000300800 */
[----:B------:R-:W2:Y:S04]  /*25cd0*/  LDL.LU R21, [R1+0x224] ;  /* 0x0002240001157983 */ /* 0x000ea80000300800 */
[----:B-1----:R-:W4:Y:S04]  /*25ce0*/  LDL.LU R22, [R1+0x228] ;  /* 0x0002280001167983 */ /* 0x002f280000300800 */
[----:B------:R-:W4:Y:S04]  /*25cf0*/  LDL.LU R23, [R1+0x22c] ;  /* 0x00022c0001177983 */ /* 0x000f280000300800 */
[----:B----4-:R-:W-:Y:S04]  /*25d00*/  STL.64 [R1+0x1640], R22 ;  /* 0x0016401601007387 */ /* 0x010fe80000100a00 */
[----:B--2---:R1:W-:Y:S04]  /*25d10*/  STL.64 [R1+0x1638], R20 ;  /* 0x0016381401007387 */ /* 0x0043e80000100a00 */
[----:B-1----:R-:W2:Y:S04]  /*25d20*/  LDL.LU R20, [R1+0x320] ;  /* 0x0003200001147983 */ /* 0x002ea80000300800 */
[----:B------:R-:W2:Y:S04]  /*25d30*/  LDL.LU R21, [R1+0x324] ;  /* 0x0003240001157983 */ /* 0x000ea80000300800 */
[----:B------:R-:W2:Y:S04]  /*25d40*/  LDL.LU R22, [R1+0x328] ;  /* 0x0003280001167983 */ /* 0x000ea80000300800 */
[----:B------:R-:W2:Y:S04]  /*25d50*/  LDL.LU R23, [R1+0x32c] ;  /* 0x00032c0001177983 */ /* 0x000ea80000300800 */
[----:B------:R1:W-:Y:S04]  /*25d60*/  STL.64 [R1+0x15e8], R26 ;  /* 0x0015e81a01007387 */ /* 0x0003e80000100a00 */
[----:B------:R-:W4:Y:S04]  /*25d70*/  LDL.LU R24, [R1+0x440] ;  /* 0x0004400001187983 */ /* 0x000f280000300800 */
[----:B------:R-:W4:Y:S04]  /*25d80*/  LDL.LU R25, [R1+0x444] ;  /* 0x0004440001197983 */ /* 0x000f280000300800 */
[----:B-1----:R-:W2:Y:S04]  /*25d90*/  LDL.LU R26, [R1+0x448] ;  /* 0x00044800011a7983 */ /* 0x002ea80000300800 */
[----:B------:R-:W2:Y:S01]  /*25da0*/  LDL.LU R27, [R1+0x44c] ;  /* 0x00044c00011b7983 */ /* 0x000ea20000300800 */
[----:B---3--:R-:W-:Y:S03]  /*25db0*/  HMMA.16816.F32.BF16 R8, R16, R6, R8 ;  /* 0x000000061008723c */ /* 0x008fe60000041808 */
[----:B--2---:R-:W-:Y:S04]  /*25dc0*/  STL.64 [R1+0x15f8], R26 ;  /* 0x0015f81a01007387 */ /* 0x004fe80000100a00 */
[----:B----4-:R1:W-:Y:S04]  /*25dd0*/  STL.64 [R1+0x15f0], R24 ;  /* 0x0015f01801007387 */ /* 0x0103e80000100a00 */
[----:B-1----:R-:W2:Y:S04]  /*25de0*/  LDL.LU R24, [R1+0x450] ;  /* 0x0004500001187983 */ /* 0x002ea80000300800 */
[----:B------:R-:W2:Y:S04]  /*25df0*/  LDL.LU R25, [R1+0x454] ;  /* 0x0004540001197983 */ /* 0x000ea80000300800 */
[----:B------:R-:W3:Y:S04]  /*25e00*/  LDL.LU R26, [R1+0x458] ;  /* 0x00045800011a7983 */ /* 0x000ee80000300800 */
[----:B------:R-:W3:Y:S04]  /*25e10*/  LDL.LU R27, [R1+0x45c] ;  /* 0x00045c00011b7983 */ /* 0x000ee80000300800 */
[----:B---3--:R-:W-:Y:S04]  /*25e20*/  STL.64 [R1+0x1608], R26 ;  /* 0x0016081a01007387 */ /* 0x008fe80000100a00 */
[----:B--2---:R1:W-:Y:S04]  /*25e30*/  STL.64 [R1+0x1600], R24 ;  /* 0x0016001801007387 */ /* 0x0043e80000100a00 */
[----:B-1----:R-:W2:Y:S04]  /*25e40*/  LDL.LU R24, [R1+0x300] ;  /* 0x0003000001187983 */ /* 0x002ea80000300800 */
[----:B------:R-:W2:Y:S04]  /*25e50*/  LDL.LU R25, [R1+0x304] ;  /* 0x0003040001197983 */ /* 0x000ea80000300800 */
[----:B------:R-:W2:Y:S04]  /*25e60*/  LDL.LU R26, [R1+0x308] ;  /* 0x00030800011a7983 */ /* 0x000ea80000300800 */
[----:B------:R-:W2:Y:S04]  /*25e70*/  LDL.LU R27, [R1+0x30c] ;  /* 0x00030c00011b7983 */ /* 0x000ea80000300800 */
[----:B0-----:R-:W-:Y:S04]  /*25e80*/  STL.64 [R1+0x1540], R14 ;  /* 0x0015400e01007387 */ /* 0x001fe80000100a00 */
[----:B------:R-:W-:Y:S04]  /*25e90*/  STL.64 [R1+0x1538], R12 ;  /* 0x0015380c01007387 */ /* 0x000fe80000100a00 */
[----:B------:R0:W-:Y:S04]  /*25ea0*/  STL.64 [R1+0x240], R8 ;  /* 0x0002400801007387 */ /* 0x0001e80000100a00 */
[----:B------:R1:W-:Y:S01]  /*25eb0*/  STL.64 [R1+0x248], R10 ;  /* 0x0002480a01007387 */ /* 0x0003e20000100a00 */
[----:B0-----:R-:W-:-:S03]  /*25ec0*/  IMAD.MOV.U32 R9, RZ, RZ, R6 ;  /* 0x000000ffff097224 */ /* 0x001fc600078e0006 */
[----:B-1----:R-:W3:Y:S01]  /*25ed0*/  LDL.LU.64 R10, [R1+0x1650] ;  /* 0x00165000010a7983 */ /* 0x002ee20000300a00 */
[----:B------:R-:W-:-:S03]  /*25ee0*/  IMAD.MOV.U32 R8, RZ, RZ, R7 ;  /* 0x000000ffff087224 */ /* 0x000fc600078e0007 */
[----:B------:R-:W4:Y:S01]  /*25ef0*/  LDL.LU.64 R6, [R1+0x1648] ;  /* 0x0016480001067983 */ /* 0x000f220000300a00 */
[----:B------:R-:W-:Y:S02]  /*25f00*/  IMAD.MOV.U32 R14, RZ, RZ, R5 ;  /* 0x000000ffff0e7224 */ /* 0x000fe400078e0005 */
[----:B------:R-:W-:Y:S02]  /*25f10*/  IMAD.MOV.U32 R15, RZ, RZ, R4 ;  /* 0x000000ffff0f7224 */ /* 0x000fe400078e0004 */
[----:B----4-:R-:W-:Y:S01]  /*25f20*/  HMMA.16816.F32.BF16 R4, R16, R6, R20 ;  /* 0x000000061004723c */ /* 0x010fe20000041814 */
[----:B------:R-:W4:Y:S04]  /*25f30*/  LDL.LU.64 R22, [R1+0x1640] ;  /* 0x0016400001167983 */ /* 0x000f280000300a00 */
[----:B------:R-:W4:-:S15]  /*25f40*/  LDL.LU.64 R20, [R1+0x1638] ;  /* 0x0016380001147983 */ /* 0x000f1e0000300a00 */
[----:B------:R-:W-:-:S03]  /*25f50*/  NOP ;  /* 0x0000000000007918 */ /* 0x000fc60000000000 */
[----:B------:R-:W-:Y:S04]  /*25f60*/  STL.64 [R1+0x230], R4 ;  /* 0x0002300401007387 */ /* 0x000fe80000100a00 */
[----:B------:R0:W-:Y:S04]  /*25f70*/  STL.64 [R1+0x238], R6 ;  /* 0x0002380601007387 */ /* 0x0001e80000100a00 */
[----:B0-----:R-:W4:Y:S02]  /*25f80*/  LDL.LU.64 R6, [R1+0x1630] ;  /* 0x0016300001067983 */ /* 0x001f240000300a00 */
[----:B----4-:R-:W-:Y:S02]  /*25f90*/  HMMA.16816.F32.BF16 R16, R16, R6, R20 ;  /* 0x000000061010723c */ /* 0x010fe40000041814 */
[----:B------:R-:W4:Y:S04]  /*25fa0*/  LDL.LU.64 R22, [R1+0x1628] ;  /* 0x0016280001167983 */ /* 0x000f280000300a00 */
[----:B------:R-:W4:Y:S04]  /*25fb0*/  LDL.LU.64 R6, [R1+0x1620] ;  /* 0x0016200001067983 */ /* 0x000f280000300a00 */
[----:B------:R-:W4:-:S13]  /*25fc0*/  LDL.LU.64 R4, [R1+0x1618] ;  /* 0x0016180001047983 */ /* 0x000f1a0000300a00 */
[----:B------:R-:W-:Y:S04]  /*25fd0*/  STL.64 [R1+0x1a0], R16 ;  /* 0x0001a01001007387 */ /* 0x000fe80000100a00 */
[----:B------:R-:W-:Y:S04]  /*25fe0*/  STL.64 [R1+0x1a8], R18 ;  /* 0x0001a81201007387 */ /* 0x000fe80000100a00 */
[----:B------:R-:W0:Y:S04]  /*25ff0*/  LDSM.16.MT88.4 R16, [R28+UR4+0x6080] ;  /* 0x006080041c10783b */ /* 0x000e280008004200 */
[----:B0-----:R0:W-:Y:S04]  /*26000*/  STL.64 [R1+0x14e0], R18 ;  /* 0x0014e01201007387 */ /* 0x0011e80000100a00 */
[----:B------:R1:W-:Y:S04]  /*26010*/  STL.64 [R1+0x14d8], R16 ;  /* 0x0014d81001007387 */ /* 0x0003e80000100a00 */
[----:B0-----:R-:W2:Y:S04]  /*26020*/  LDL.LU.64 R18, [R1+0x18] ;  /* 0x0000180001127983 */ /* 0x001ea80000300a00 */
[----:B--2---:R0:W-:Y:S04]  /*26030*/  STL.64 [R1+0x15d0], R18 ;  /* 0x0015d01201007387 */ /* 0x0041e80000100a00 */
[----:B-1----:R-:W4:Y:S04]  /*26040*/  LDL.LU R16, [R1+0x310] ;  /* 0x0003100001107983 */ /* 0x002f280000300800 */
[----:B------:R-:W4:Y:S04]  /*26050*/  LDL.LU R17, [R1+0x314] ;  /* 0x0003140001117983 */ /* 0x000f280000300800 */
[----:B0-----:R-:W4:Y:S04]  /*26060*/  LDL.LU R18, [R1+0x318] ;  /* 0x0003180001127983 */ /* 0x001f280000300800 */
[----:B------:R-:W4:Y:S02]  /*26070*/  LDL.LU R19, [R1+0x31c] ;  /* 0x00031c0001137983 */ /* 0x000f240000300800 */
[----:B----4-:R-:W-:-:S15]  /*26080*/  HMMA.16816.F32.BF16 R16, R4, R22, R16 ;  /* 0x000000160410723c */ /* 0x010fde0000041810 */
[----:B------:R-:W-:-:S08]  /*26090*/  NOP ;  /* 0x0000000000007918 */ /* 0x000fd00000000000 */
[----:B------:R0:W-:Y:S04]  /*260a0*/  STL.64 [R1+0x640], R16 ;  /* 0x0006401001007387 */ /* 0x0001e80000100a00 */
[----:B------:R-:W-:Y:S01]  /*260b0*/  STL.64 [R1+0x648], R18 ;  /* 0x0006481201007387 */ /* 0x000fe20000100a00 */
[----:B0-----:R-:W-:Y:S02]  /*260c0*/  IMAD.MOV.U32 R17, RZ, RZ, R22 ;  /* 0x000000ffff117224 */ /* 0x001fe400078e0016 */
[----:B------:R-:W-:Y:S02]  /*260d0*/  IMAD.MOV.U32 R16, RZ, RZ, R23 ;  /* 0x000000ffff107224 */ /* 0x000fe400078e0017 */
[----:B------:R-:W2:Y:S02]  /*260e0*/  LDL.LU.64 R22, [R1+0x1610] ;  /* 0x0016100001167983 */ /* 0x000ea40000300a00 */
[----:B--2---:R-:W-:-:S15]  /*260f0*/  HMMA.16816.F32.BF16 R24, R4, R22, R24 ;  /* 0x000000160418723c */ /* 0x004fde0000041818 */
[----:B------:R-:W-:-:S08]  /*26100*/  NOP ;  /* 0x0000000000007918 */ /* 0x000fd00000000000 */
[----:B------:R-:W-:Y:S04]  /*26110*/  STL.64 [R1+0x220], R24 ;  /* 0x0002201801007387 */ /* 0x000fe80000100a00 */
[----:B------:R0:W-:Y:S04]  /*26120*/  STL.64 [R1+0x228], R26 ;  /* 0x0002281a01007387 */ /* 0x0001e80000100a00 */
[----:B0-----:R-:W2:Y:S04]  /*26130*/  LDL.LU.64 R26, [R1+0x1608] ;  /* 0x00160800011a7983 */ /* 0x001ea80000300a00 */
[----:B------:R-:W2:Y:S01]  /*26140*/  LDL.LU.64 R24, [R1+0x1600] ;  /* 0x0016000001187983 */ /* 0x000ea20000300a00 */
[----:B------:R-:W-:-:S02]  /*26150*/  IMAD.MOV.U32 R13, RZ, RZ, R22 ;  /* 0x000000ffff0d7224 */ /* 0x000fc400078e0016 */
[----:B------:R-:W-:Y:S02]  /*26160*/  IMAD.MOV.U32 R12, RZ, RZ, R23 ;  /* 0x000000ffff0c7224 */ /* 0x000fe400078e0017 */
[----:B------:R-:W0:Y:S04]  /*26170*/  LDSM.16.MT88.4 R20, [R28+UR4+0x6100] ;  /* 0x006100041c14783b */ /* 0x000e280008004200 */
[----:B0-----:R-:W-:Y:S04]  /*26180*/  STL.64 [R1+0x1448], R22 ;  /* 0x0014481601007387 */ /* 0x001fe80000100a00 */
[----:B------:R0:W-:Y:S04]  /*26190*/  STL.64 [R1+0x1440], R20 ;  /* 0x0014401401007387 */ /* 0x0001e80000100a00 */
[----:B0-----:R-:W4:Y:S04]  /*261a0*/  LDL.LU R20, [R1+0x430] ;  /* 0x0004300001147983 */ /* 0x001f280000300800 */
[----:B------:R-:W4:Y:S04]  /*261b0*/  LDL.LU R21, [R1+0x434] ;  /* 0x0004340001157983 */ /* 0x000f280000300800 */
[----:B------:R-:W4:Y:S04]  /*261c0*/  LDL.LU R22, [R1+0x438] ;  /* 0x0004380001167983 */ /* 0x000f280000300800 */
[----:B------:R-:W4:Y:S01]  /*261d0*/  LDL.LU R23, [R1+0x43c] ;  /* 0x00043c0001177983 */ /* 0x000f220000300800 */
[----:B--2---:R-:W-:-:S15]  /*261e0*/  HMMA.16816.F32.BF16 R24, R4, R14, R24 ;  /* 0x0000000e0418723c */ /* 0x004fde0000041818 */
        /* <DEDUP_REMOVED lines=9> */
[----:B---3--:R-:W-:Y:S02]  /*26280*/  IMAD.MOV.U32 R14, RZ, RZ, R11 ;  /* 0x000000ffff0e7224 */ /* 0x008fe400078e000b */
[----:B------:R-:W-:-:S07]  /*26290*/  IMAD.MOV.U32 R15, RZ, RZ, R10 ;  /* 0x000000ffff0f7224 */ /* 0x000fce00078e000a */
[----:B--2---:R-:W-:Y:S01]  /*262a0*/  HMMA.16816.F32.BF16 R12, R4, R14, R24 ;  /* 0x0000000e040c723c */ /* 0x004fe20000041818 */
[----:B------:R-:W4:Y:S01]  /*262b0*/  LDL.LU.64 R26, [R1+0x15e8] ;  /* 0x0015e800011a7983 */ /* 0x000f220000300a00 */
[----:B------:R-:W-:Y:S02]  /*262c0*/  IMAD.MOV.U32 R19, RZ, RZ, R8 ;  /* 0x000000ffff137224 */ /* 0x000fe400078e0008 */
[----:B------:R-:W-:-:S15]  /*262d0*/  IMAD.MOV.U32 R18, RZ, RZ, R9 ;  /* 0x000000ffff127224 */ /* 0x000fde00078e0009 */
[----:B------:R-:W-:-:S04]  /*262e0*/  NOP ;  /* 0x0000000000007918 */ /* 0x000fc80000000000 */
[----:B------:R-:W-:Y:S04]  /*262f0*/  STL.64 [R1+0x4e0], R12 ;  /* 0x0004e00c01007387 */ /* 0x000fe80000100a00 */
[----:B------:R-:W-:Y:S01]  /*26300*/  STL.64 [R1+0x4e8], R14 ;  /* 0x0004e80e01007387 */ /* 0x000fe20000100a00 */
[----:B----4-:R-:W-:-:S15]  /*26310*/  HMMA.16816.F32.BF16 R20, R4, R26, R20 ;  /* 0x0000001a0414723c */ /* 0x010fde0000041814 */
[----:B------:R-:W-:-:S08]  /*26320*/  NOP ;  /* 0x0000000000007918 */ /* 0x000fd00000000000 */
[----:B------:R-:W-:Y:S04]  /*26330*/  STL.64 [R1+0x480], R20 ;  /* 0x0004801401007387 */ /* 0x000fe80000100a00 */
        /* <DEDUP_REMOVED lines=19> */
[----:B------:R-:W4:Y:S04]  /*26470*/  LDL.LU R22, [R1+0x3d8] ;  /* 0x0003d80001167983 */ /* 0x000f280000300800 */
[----:B------:R-:W4:Y:S04]  /*26480*/  LDL.LU R23, [R1+0x3dc] ;  /* 0x0003dc0001177983 */ /* 0x000f280000300800 */
[----:B----4-:R0:W-:Y:S04]  /*26490*/  STL.64 [R1+0x1578], R22 ;  /* 0x0015781601007387 */ /* 0x0101e80000100a00 */
[----:B---3--:R1:W-:Y:S04]  /*264a0*/  STL.64 [R1+0x1570], R20 ;  /* 0x0015701401007387 */ /* 0x0083e80000100a00 */
[----:B0-----:R-:W3:Y:S01]  /*264b0*/  LDL.64 R22, [R1+0x48] ;  /* 0x0000480001167983 */ /* 0x001ee20000100a00 */
[----:B------:R-:W-:-:S02]  /*264c0*/  IMAD.MOV.U32 R13, RZ, RZ, R26 ;  /* 0x000000ffff0d7224 */ /* 0x000fc400078e001a */
[----:B------:R-:W-:Y:S02]  /*264d0*/  IMAD.MOV.U32 R12, RZ, RZ, R27 ;  /* 0x000000ffff0c7224 */ /* 0x000fe400078e001b */
[----:B------:R-:W0:Y:S01]  /*264e0*/  LDSM.16.MT88.4 R24, [R28+UR4+0x6180] ;  /* 0x006180041c18783b */ /* 0x000e220008004200 */
[----:B------:R-:W-:Y:S02]  /*264f0*/  IMAD.MOV.U32 R14, RZ, RZ, R17 ;  /* 0x000000ffff0e7224 */ /* 0x000fe400078e0011 */
[----:B------:R-:W-:Y:S02]  /*26500*/  IMAD.MOV.U32 R15, RZ, RZ, R16 ;  /* 0x000000ffff0f7224 */ /* 0x000fe400078e0010 */
[C---:B--2---:R-:W-:Y:S01]  /*26510*/  HMMA.16816.F32.BF16 R16, R4.reuse, R18, R8 ;  /* 0x000000120410723c */ /* 0x044fe20000041808 */
[----:B---3--:R2:W-:Y:S04]  /*26520*/  STL.64 [R1+0x1590], R22 ;  /* 0x0015901601007387 */ /* 0x0085e80000100a00 */
[----:B-1----:R-:W3:Y:S04]  /*26530*/  LDL.LU R20, [R1+0x400] ;  /* 0x0004000001147983 */ /* 0x002ee80000300800 */
[----:B------:R-:W3:Y:S04]  /*26540*/  LDL.LU R21, [R1+0x404] ;  /* 0x0004040001157983 */ /* 0x000ee80000300800 */
[----:B--2---:R-:W2:Y:S04]  /*26550*/  LDL.LU R22, [R1+0x408] ;  /* 0x0004080001167983 */ /* 0x004ea80000300800 */
[----:B------:R-:W2:Y:S04]  /*26560*/  LDL.LU R23, [R1+0x40c] ;  /* 0x00040c0001177983 */ /* 0x000ea80000300800 */
[----:B--2---:R-:W-:Y:S04]  /*26570*/  STL.64 [R1+0x15a8], R22 ;  /* 0x0015a81601007387 */ /* 0x004fe80000100a00 */
[----:B---3--:R1:W-:Y:S04]  /*26580*/  STL.64 [R1+0x15a0], R20 ;  /* 0x0015a01401007387 */ /* 0x0083e80000100a00 */
[----:B-1----:R-:W2:Y:S04]  /*26590*/  LDL.LU R20, [R1+0x410] ;  /* 0x0004100001147983 */ /* 0x002ea80000300800 */
[----:B------:R-:W2:Y:S04]  /*265a0*/  LDL.LU R21, [R1+0x414] ;  /* 0x0004140001157983 */ /* 0x000ea80000300800 */
[----:B------:R-:W2:Y:S04]  /*265b0*/  LDL.LU R22, [R1+0x418] ;  /* 0x0004180001167983 */ /* 0x000ea80000300800 */
[----:B------:R-:W2:Y:S04]  /*265c0*/  LDL.LU R23, [R1+0x41c] ;  /* 0x00041c0001177983 */ /* 0x000ea80000300800 */
[----:B0-----:R0:W-:Y:S04]  /*265d0*/  STL.64 [R1+0x13e0], R26 ;  /* 0x0013e01a01007387 */ /* 0x0011e80000100a00 */
[----:B------:R-:W-:Y:S04]  /*265e0*/  STL.64 [R1+0x13d8], R24 ;  /* 0x0013d81801007387 */ /* 0x000fe80000100a00 */
[----:B0-----:R-:W3:Y:S04]  /*265f0*/  LDL.LU.64 R26, [R1+0x8] ;  /* 0x00000800011a7983 */ /* 0x001ee80000300a00 */
[----:B------:R-:W4:Y:S04]  /*26600*/  LDL.LU.64 R10, [R1+0x15e0] ;  /* 0x0015e000010a7983 */ /* 0x000f280000300a00 */
[----:B------:R-:W4:Y:S04]  /*26610*/  LDL.LU.64 R8, [R1+0x15d8] ;  /* 0x0015d80001087983 */ /* 0x000f280000300a00 */
[----:B------:R-:W-:Y:S04]  /*26620*/  STL.64 [R1+0x470], R16 ;  /* 0x0004701001007387 */ /* 0x000fe80000100a00 */
[----:B------:R0:W-:Y:S04]  /*26630*/  STL.64 [R1+0x478], R18 ;  /* 0x0004781201007387 */ /* 0x0001e80000100a00 */
[----:B0-----:R-:W4:Y:S02]  /*26640*/  LDL.LU.64 R18, [R1+0x15d0] ;  /* 0x0015d00001127983 */ /* 0x001f240000300a00 */
[----:B----4-:R-:W-:-:S15]  /*26650*/  HMMA.16816.F32.BF16 R8, R4, R18, R8 ;  /* 0x000000120408723c */ /* 0x010fde0000041808 */
[----:B------:R-:W-:-:S08]  /*26660*/  NOP ;  /* 0x0000000000007918 */ /* 0x000fd00000000000 */
[----:B------:R-:W-:Y:S04]  /*26670*/  STL.64 [R1+0x2e0], R8 ;  /* 0x0002e00801007387 */ /* 0x000fe80000100a00 */
[----:B------:R0:W-:Y:S04]  /*26680*/  STL.64 [R1+0x2e8], R10 ;  /* 0x0002e80a01007387 */ /* 0x0001e80000100a00 */
[----:B0-----:R-:W3:Y:S04]  /*26690*/  LDL.LU.64 R10, [R1+0x15c8] ;  /* 0x0015c800010a7983 */ /* 0x001ee80000300a00 */
[----:B------:R-:W3:Y:S04]  /*266a0*/  LDL.LU.64 R8, [R1+0x15c0] ;  /* 0x0015c00001087983 */ /* 0x000ee80000300a00 */
[----:B------:R0:W-:Y:S04]  /*266b0*/  STL.64 [R1+0x1568], R18 ;  /* 0x0015681201007387 */ /* 0x0001e80000100a00 */
[----:B------:R-:W4:Y:S04]  /*266c0*/  LDL.LU R16, [R1+0x3f0] ;  /* 0x0003f00001107983 */ /* 0x000f280000300800 */
[----:B------:R-:W4:Y:S04]  /*266d0*/  LDL.LU R17, [R1+0x3f4] ;  /* 0x0003f40001117983 */ /* 0x000f280000300800 */
[----:B0-----:R-:W4:Y:S04]  /*266e0*/  LDL.LU R18, [R1+0x3f8] ;  /* 0x0003f80001127983 */ /* 0x001f280000300800 */
[----:B------:R-:W4:Y:S01]  /*266f0*/  LDL.LU R19, [R1+0x3fc] ;  /* 0x0003fc0001137983 */ /* 0x000f220000300800 */
[----:B---3--:R-:W-:Y:S03]  /*26700*/  HMMA.16816.F32.BF16 R4, R4, R26, R8 ;  /* 0x0000001a0404723c */ /* 0x008fe60000041808 */
[----:B------:R-:W2:Y:S04]  /*26710*/  LDL.LU.64 R10, [R1+0x15b8] ;  /* 0x0015b800010a7983 */ /* 0x000ea80000300a00 */
[----:B------:R-:W2:Y:S04]  /*26720*/  LDL.LU.64 R8, [R1+0x15b0] ;  /* 0x0015b00001087983 */ /* 0x000ea80000300a00 */
[----:B------:R0:W-:Y:S04]  /*26730*/  STL.64 [R1+0x1580], R26 ;  /* 0x0015801a01007387 */ /* 0x0001e80000100a00 */
[----:B------:R-:W3:Y:S08]  /*26740*/  LDL.LU R24, [R1+0x3e0] ;  /* 0x0003e00001187983 */ /* 0x000ef00000300800 */
[----:B------:R-:W-:Y:S04]  /*26750*/  STL.64 [R1+0x190], R4 ;  /* 0x0001900401007387 */ /* 0x000fe80000100a00 */
[----:B------:R1:W-:Y:S04]  /*26760*/  STL.64 [R1+0x198], R6 ;  /* 0x0001980601007387 */ /* 0x0003e80000100a00 */
[----:B------:R-:W3:Y:S04]  /*26770*/  LDL.LU R25, [R1+0x3e4] ;  /* 0x0003e40001197983 */ /* 0x000ee80000300800 */
[----:B0-----:R-:W3:Y:S04]  /*26780*/  LDL.LU R26, [R1+0x3e8] ;  /* 0x0003e800011a7983 */ /* 0x001ee80000300800 */
[----:B------:R-:W3:Y:S01]  /*26790*/  LDL.LU R27, [R1+0x3ec] ;  /* 0x0003ec00011b7983 */ /* 0x000ee20000300800 */
[----:B-1----:R-:W-:-:S02]  /*267a0*/  IMAD.MOV.U32 R6, RZ, RZ, R13 ;  /* 0x000000ffff067224 */ /* 0x002fc400078e000d */
[----:B------:R-:W-:Y:S02]  /*267b0*/  IMAD.MOV.U32 R7, RZ, RZ, R12 ;  /* 0x000000ffff077224 */ /* 0x000fe400078e000c */
[----:B--2---:R-:W-:Y:S01]  /*267c0*/  HMMA.16816.F32.BF16 R12, R8, R14, R20 ;  /* 0x0000000e080c723c */ /* 0x004fe20000041814 */
[----:B------:R-:W2:Y:S04]  /*267d0*/  LDL.LU.64 R22, [R1+0x15a8] ;  /* 0x0015a80001167983 */ /* 0x000ea80000300a00 */
[----:B------:R-:W2:-:S15]  /*267e0*/  LDL.LU.64 R20, [R1+0x15a0] ;  /* 0x0015a00001147983 */ /* 0x000e9e0000300a00 */
[----:B------:R-:W-:-:S03]  /*267f0*/  NOP ;  /* 0x0000000000007918 */ /* 0x000fc60000000000 */
[----:B------:R-:W-:Y:S04]  /*26800*/  STL.64 [R1+0x630], R12 ;  /* 0x0006300c01007387 */ /* 0x000fe80000100a00 */
[----:B------:R0:W-:Y:S04]  /*26810*/  STL.64 [R1+0x638], R14 ;  /* 0x0006380e01007387 */ /* 0x0001e80000100a00 */
[----:B0-----:R-:W2:Y:S02]  /*26820*/  LDL.LU.64 R14, [R1+0x1598] ;  /* 0x00159800010e7983 */ /* 0x001ea40000300a00 */
[----:B--2---:R-:W-:Y:S02]  /*26830*/  HMMA.16816.F32.BF16 R12, R8, R14, R20 ;  /* 0x0000000e080c723c */ /* 0x004fe40000041814 */
[----:B------:R-:W3:-:S15]  /*26840*/  LDL.LU.64 R22, [R1+0x1590] ;  /* 0x0015900001167983 */ /* 0x000ede0000300a00 */
[----:B------:R-:W-:-:S06]  /*26850*/  NOP ;  /* 0x0000000000007918 */ /* 0x000fcc0000000000 */
[----:B------:R-:W-:Y:S04]  /*26860*/  STL.64 [R1+0x5c0], R12 ;  /* 0x0005c00c01007387 */ /* 0x000fe80000100a00 */
[----:B------:R0:W-:Y:S04]  /*26870*/  STL.64 [R1+0x5c8], R14 ;  /* 0x0005c80e01007387 */ /* 0x0001e80000100a00 */
[----:B0-----:R-:W4:Y:S04]  /*26880*/  LDL.LU.64 R14, [R1+0x1588] ;  /* 0x00158800010e7983 */ /* 0x001f280000300a00 */
[----:B------:R-:W2:Y:S01]  /*26890*/  LDL.LU R12, [R1+0x2f0] ;  /* 0x0002f000010c7983 */ /* 0x000ea20000300800 */
[----:B----4-:R-:W-:-:S15]  /*268a0*/  HMMA.16816.F32.BF16 R16, R8, R14, R16 ;  /* 0x0000000e0810723c */ /* 0x010fde0000041810 */
[----:B------:R-:W-:-:S08]  /*268b0*/  NOP ;  /* 0x0000000000007918 */ /* 0x000fd00000000000 */
[----:B------:R0:W-:Y:S04]  /*268c0*/  STL.64 [R1+0x550], R16 ;  /* 0x0005501001007387 */ /* 0x0001e80000100a00 */
[----:B------:R1:W-:Y:S04]  /*268d0*/  STL.64 [R1+0x558], R18 ;  /* 0x0005581201007387 */ /* 0x0003e80000100a00 */
[----:B------:R-:W2:Y:S04]  /*268e0*/  LDL.LU R13, [R1+0x2f4] ;  /* 0x0002f400010d7983 */ /* 0x000ea80000300800 */
[----:B------:R-:W4:Y:S04]  /*268f0*/  LDL.LU R14, [R1+0x2f8] ;  /* 0x0002f800010e7983 */ /* 0x000f280000300800 */
[----:B------:R-:W4:Y:S04]  /*26900*/  LDL.LU R15, [R1+0x2fc] ;  /* 0x0002fc00010f7983 */ /* 0x000f280000300800 */
[----:B0-----:R-:W2:Y:S04]  /*26910*/  LDL.LU R16, [R1+0x3c0] ;  /* 0x0003c00001107983 */ /* 0x001ea80000300800 */
[----:B------:R-:W2:Y:S04]  /*26920*/  LDL.LU R17, [R1+0x3c4] ;  /* 0x0003c40001117983 */ /* 0x000ea80000300800 */
[----:B-1----:R-:W2:Y:S04]  /*26930*/  LDL.LU R18, [R1+0x3c8] ;  /* 0x0003c80001127983 */ /* 0x002ea80000300800 */
[----:B------:R-:W2:Y:S01]  /*26940*/  LDL.LU R19, [R1+0x3cc] ;  /* 0x0003cc0001137983 */ /* 0x000ea20000300800 */
[----:B---3--:R-:W-:Y:S03]  /*26950*/  HMMA.16816.F32.BF16 R24, R8, R22, R24 ;  /* 0x000000160818723c */ /* 0x008fe60000041818 */
[----:B----4-:R-:W-:Y:S04]  /*26960*/  STL.64 [R1+0x1550], R14 ;  /* 0x0015500e01007387 */ /* 0x010fe80000100a00 */
[----:B--2---:R0:W-:Y:S04]  /*26970*/  STL.64 [R1+0x1548], R12 ;  /* 0x0015480c01007387 */ /* 0x0041e80000100a00 */
[----:B0-----:R-:W2:Y:S04]  /*26980*/  LDL.LU R12, [R1+0x3b0] ;  /* 0x0003b000010c7983 */ /* 0x001ea80000300800 */
[----:B------:R-:W2:Y:S04]  /*26990*/  LDL.LU R13, [R1+0x3b4] ;  /* 0x0003b400010d7983 */ /* 0x000ea80000300800 */
[----:B------:R-:W3:Y:S04]  /*269a0*/  LDL.LU R14, [R1+0x3b8] ;  /* 0x0003b800010e7983 */ /* 0x000ee80000300800 */
[----:B------:R-:W3:Y:S04]  /*269b0*/  LDL.LU R15, [R1+0x3bc] ;  /* 0x0003bc00010f7983 */ /* 0x000ee80000300800 */
[----:B---3--:R0:W-:Y:S04]  /*269c0*/  STL.64 [R1+0x1560], R14 ;  /* 0x0015600e01007387 */ /* 0x0081e80000100a00 */
[----:B--2---:R-:W-:Y:S04]  /*269d0*/  STL.64 [R1+0x1558], R12 ;  /* 0x0015580c01007387 */ /* 0x004fe80000100a00 */
[----:B0-----:R-:W2:Y:S04]  /*269e0*/  LDL.64 R14, [R1+0x28] ;  /* 0x00002800010e7983 */ /* 0x001ea80000100a00 */
[----:B------:R0:W-:Y:S04]  /*269f0*/  STL.64 [R1+0x4d0], R24 ;  /* 0x0004d01801007387 */ /* 0x0001e80000100a00 */
[----:B------:R1:W-:Y:S01]  /*26a00*/  STL.64 [R1+0x4d8], R26 ;  /* 0x0004d81a01007387 */ /* 0x0003e20000100a00 */
[----:B0-----:R-:W-:-:S03]  /*26a10*/  IMAD.MOV.U32 R25, RZ, RZ, R22 ;  /* 0x000000ffff197224 */ /* 0x001fc600078e0016 */
[----:B-1----:R-:W3:Y:S01]  /*26a20*/  LDL.LU.64 R26, [R1+0x1580] ;  /* 0x00158000011a7983 */ /* 0x002ee20000300a00 */
[----:B------:R-:W-:-:S03]  /*26a30*/  IMAD.MOV.U32 R24, RZ, RZ, R23 ;  /* 0x000000ffff187224 */ /* 0x000fc600078e0017 */
[----:B------:R-:W4:Y:S04]  /*26a40*/  LDL.LU.64 R22, [R1+0x1578] ;  /* 0x0015780001167983 */ /* 0x000f280000300a00 */
[----:B------:R-:W4:Y:S04]  /*26a50*/  LDL.LU.64 R20, [R1+0x1570] ;  /* 0x0015700001147983 */ /* 0x000f280000300a00 */
[----:B------:R0:W-:Y:S04]  /*26a60*/  STL.64 [R1+0x1530], R6 ;  /* 0x0015300601007387 */ /* 0x0001e80000100a00 */
[----:B------:R-:W3:Y:S01]  /*26a70*/  LDL.LU R4, [R1+0x3a0] ;  /* 0x0003a00001047983 */ /* 0x000ee20000300800 */
[----:B----4-:R-:W-:-:S15]  /*26a80*/  HMMA.16816.F32.BF16 R20, R8, R6, R20 ;  /* 0x000000060814723c */ /* 0x010fde0000041814 */
[----:B------:R-:W-:-:S08]  /*26a90*/  NOP ;  /* 0x0000000000007918 */ /* 0x000fd00000000000 */
[----:B------:R1:W-:Y:S04]  /*26aa0*/  STL.64 [R1+0x460], R20 ;  /* 0x0004601401007387 */ /* 0x0003e80000100a00 */
[----:B------:R4:W-:Y:S04]  /*26ab0*/  STL.64 [R1+0x468], R22 ;  /* 0x0004681601007387 */ /* 0x0009e80000100a00 */
[----:B------:R-:W3:Y:S04]  /*26ac0*/  LDL.LU R5, [R1+0x3a4] ;  /* 0x0003a40001057983 */ /* 0x000ee80000300800 */
[----:B0-----:R-:W3:Y:S04]  /*26ad0*/  LDL.LU R6, [R1+0x3a8] ;  /* 0x0003a80001067983 */ /* 0x001ee80000300800 */
[----:B------:R-:W3:Y:S04]  /*26ae0*/  LDL.LU R7, [R1+0x3ac] ;  /* 0x0003ac0001077983 */ /* 0x000ee80000300800 */
[----:B-1----:R-:W3:Y:S04]  /*26af0*/  LDL.LU R20, [R1+0x370] ;  /* 0x0003700001147983 */ /* 0x002ee80000300800 */
[----:B------:R-:W3:Y:S04]  /*26b00*/  LDL.LU R21, [R1+0x374] ;  /* 0x0003740001157983 */ /* 0x000ee80000300800 */
[----:B----4-:R-:W4:Y:S04]  /*26b10*/  LDL.LU R22, [R1+0x378] ;  /* 0x0003780001167983 */ /* 0x010f280000300800 */
[----:B------:R-:W4:Y:S01]  /*26b20*/  LDL.LU R23, [R1+0x37c] ;  /* 0x00037c0001177983 */ /* 0x000f220000300800 */
[----:B--2---:R-:W-:Y:S03]  /*26b30*/  HMMA.16816.F32.BF16 R16, R8, R14, R16 ;  /* 0x0000000e0810723c */ /* 0x004fe60000041810 */
[----:B----4-:R-:W-:Y:S04]  /*26b40*/  STL.64 [R1+0x1510], R22 ;  /* 0x0015101601007387 */ /* 0x010fe80000100a00 */
[----:B---3--:R0:W-:Y:S04]  /*26b50*/  STL.64 [R1+0x1508], R20 ;  /* 0x0015081401007387 */ /* 0x0081e80000100a00 */
        /* <DEDUP_REMOVED lines=20> */
[----:B------:R-:W-:Y:S04]  /*26ca0*/  STL.64 [R1+0x14f0], R18 ;  /* 0x0014f01201007387 */ /* 0x000fe80000100a00 */
[----:B------:R0:W-:Y:S04]  /*26cb0*/  STL.64 [R1+0x1528], R16 ;  /* 0x0015281001007387 */ /* 0x0001e80000100a00 */
[----:B0-----:R-:W2:Y:S04]  /*26cc0*/  LDL.LU R16, [R1+0x390] ;  /* 0x0003900001107983 */ /* 0x001ea80000300800 */
[----:B------:R-:W2:Y:S04]  /*26cd0*/  LDL.LU R17, [R1+0x394] ;  /* 0x0003940001117983 */ /* 0x000ea80000300800 */
[----:B------:R-:W2:Y:S04]  /*26ce0*/  LDL.LU R18, [R1+0x398] ;  /* 0x0003980001127983 */ /* 0x000ea80000300800 */
[----:B------:R-:W2:Y:S01]  /*26cf0*/  LDL.LU R19, [R1+0x39c] ;  /* 0x00039c0001137983 */ /* 0x000ea20000300800 */
[----:B---3--:R-:W-:Y:S03]  /*26d00*/  HMMA.16816.F32.BF16 R8, R8, R26, R12 ;  /* 0x0000001a0808723c */ /* 0x008fe6000004180c */
[----:B------:R-:W3:Y:S04]  /*26d10*/  LDL.LU.64 R14, [R1+0x1540] ;  /* 0x00154000010e7983 */ /* 0x000ee80000300a00 */
[----:B------:R-:W3:-:S15]  /*26d20*/  LDL.LU.64 R12, [R1+0x1538] ;  /* 0x00153800010c7983 */ /* 0x000ede0000300a00 */
[----:B------:R-:W-:-:S01]  /*26d30*/  NOP ;  /* 0x0000000000007918 */ /* 0x000fc20000000000 */
[----:B------:R-:W-:Y:S04]  /*26d40*/  STL.64 [R1+0x2b0], R8 ;  /* 0x0002b00801007387 */ /* 0x000fe80000100a00 */
[----:B------:R0:W-:Y:S04]  /*26d50*/  STL.64 [R1+0x2b8], R10 ;  /* 0x0002b80a01007387 */ /* 0x0001e80000100a00 */
[----:B0-----:R-:W3:Y:S04]  /*26d60*/  LDL.64 R10, [R1+0x78] ;  /* 0x00007800010a7983 */ /* 0x001ee80000100a00 */
[----:B------:R0:W-:Y:S04]  /*26d70*/  STL.64 [R1+0x14e8], R26 ;  /* 0x0014e81a01007387 */ /* 0x0001e80000100a00 */
[----:B0-----:R-:W4:Y:S01]  /*26d80*/  LDL.64 R26, [R1+0x58] ;  /* 0x00005800011a7983 */ /* 0x001f220000100a00 */
[----:B---3--:R-:W-:-:S15]  /*26d90*/  HMMA.16816.F32.BF16 R4, R12, R10, R4 ;  /* 0x0000000a0c04723c */ /* 0x008fde0000041804 */
[----:B------:R-:W-:-:S08]  /*26da0*/  NOP ;  /* 0x0000000000007918 */ /* 0x000fd00000000000 */
[----:B------:R-:W-:Y:S04]  /*26db0*/  STL.64 [R1+0x690], R4 ;  /* 0x0006900401007387 */ /* 0x000fe80000100a00 */
[----:B------:R0:W-:Y:S04]  /*26dc0*/  STL.64 [R1+0x698], R6 ;  /* 0x0006980601007387 */ /* 0x0001e80000100a00 */
[----:B0-----:R-:W3:Y:S04]  /*26dd0*/  LDL.LU.64 R6, [R1+0x1530] ;  /* 0x0015300001067983 */ /* 0x001ee80000300a00 */
[----:B------:R-:W4:Y:S01]  /*26de0*/  LDL.LU R8, [R1+0x1c0] ;  /* 0x0001c00001087983 */ /* 0x000f220000300800 */
[----:B------:R-:W-:-:S03]  /*26df0*/  IMAD.MOV.U32 R5, RZ, RZ, R10 ;  /* 0x000000ffff057224 */ /* 0x000fc600078e000a */
[----:B------:R-:W4:Y:S01]  /*26e00*/  LDL.LU R9, [R1+0x1c4] ;  /* 0x0001c40001097983 */ /* 0x000f220000300800 */
[----:B------:R-:W-:-:S03]  /*26e10*/  IMAD.MOV.U32 R4, RZ, RZ, R11 ;  /* 0x000000ffff047224 */ /* 0x000fc600078e000b */
[----:B------:R-:W3:Y:S04]  /*26e20*/  LDL.LU R10, [R1+0x1c8] ;  /* 0x0001c800010a7983 */ /* 0x000ee80000300800 */
[----:B------:R-:W3:Y:S01]  /*26e30*/  LDL.LU R11, [R1+0x1cc] ;  /* 0x0001cc00010b7983 */ /* 0x000ee20000300800 */
[----:B--2---:R-:W-:Y:S03]  /*26e40*/  HMMA.16816.F32.BF16 R16, R12, R22, R16 ;  /* 0x000000160c10723c */ /* 0x004fe60000041810 */
[----:B---3--:R-:W-:Y:S04]  /*26e50*/  STL.64 [R1+0x1470], R10 ;  /* 0x0014700a01007387 */ /* 0x008fe80000100a00 */
[----:B----4-:R0:W-:Y:S04]  /*26e60*/  STL.64 [R1+0x1468], R8 ;  /* 0x0014680801007387 */ /* 0x0101e80000100a00 */
[----:B0-----:R-:W2:Y:S04]  /*26e70*/  LDL.LU R8, [R1+0x1d0] ;  /* 0x0001d00001087983 */ /* 0x001ea80000300800 */
[----:B------:R-:W2:Y:S04]  /*26e80*/  LDL.LU R9, [R1+0x1d4] ;  /* 0x0001d40001097983 */ /* 0x000ea80000300800 */
[----:B------:R-:W3:Y:S04]  /*26e90*/  LDL.LU R10, [R1+0x1d8] ;  /* 0x0001d800010a7983 */ /* 0x000ee80000300800 */
[----:B------:R-:W3:Y:S04]  /*26ea0*/  LDL.LU R11, [R1+0x1dc] ;  /* 0x0001dc00010b7983 */ /* 0x000ee80000300800 */
[----:B---3--:R-:W-:Y:S04]  /*26eb0*/  STL.64 [R1+0x1480], R10 ;  /* 0x0014800a01007387 */ /* 0x008fe80000100a00 */
[----:B--2---:R0:W-:Y:S04]  /*26ec0*/  STL.64 [R1+0x1478], R8 ;  /* 0x0014780801007387 */ /* 0x0041e80000100a00 */
[----:B------:R1:W-:Y:S04]  /*26ed0*/  STL.64 [R1+0x5e0], R16 ;  /* 0x0005e01001007387 */ /* 0x0003e80000100a00 */
[----:B------:R-:W-:Y:S01]  /*26ee0*/  STL.64 [R1+0x5e8], R18 ;  /* 0x0005e81201007387 */ /* 0x000fe20000100a00 */
[----:B0-----:R-:W-:-:S03]  /*26ef0*/  IMAD.MOV.U32 R9, RZ, RZ, R22 ;  /* 0x000000ffff097224 */ /* 0x001fc600078e0016 */
[----:B-1----:R-:W2:Y:S01]  /*26f00*/  LDL.LU.64 R16, [R1+0x1528] ;  /* 0x0015280001107983 */ /* 0x002ea20000300a00 */
        /* <DEDUP_REMOVED lines=8> */
[----:B------:R-:W3:Y:S01]  /*26f90*/  LDL.LU.64 R20, [R1+0x1508] ;  /* 0x0015080001147983 */ /* 0x000ee20000300a00 */
[----:B------:R-:W-:-:S02]  /*26fa0*/  IMAD.MOV.U32 R10, RZ, RZ, R25 ;  /* 0x000000ffff0a7224 */ /* 0x000fc400078e0019 */
[----:B------:R-:W-:Y:S02]  /*26fb0*/  IMAD.MOV.U32 R11, RZ, RZ, R24 ;  /* 0x000000ffff0b7224 */ /* 0x000fe400078e0018 */
[----:B------:R-:W-:Y:S02]  /*26fc0*/  IMAD.MOV.U32 R19, RZ, RZ, R26 ;  /* 0x000000ffff137224 */ /* 0x000fe400078e001a */
[----:B------:R-:W-:Y:S01]  /*26fd0*/  IMAD.MOV.U32 R18, RZ, RZ, R27 ;  /* 0x000000ffff127224 */ /* 0x000fe200078e001b */
[----:B------:R0:W-:Y:S02]  /*26fe0*/  STL.64 [R1+0x1490], R10 ;  /* 0x0014900a01007387 */ /* 0x0001e40000100a00 */
[----:B---3--:R-:W-:Y:S07]  /*26ff0*/  HMMA.16816.F32.BF16 R20, R12, R10, R20 ;  /* 0x0000000a0c14723c */ /* 0x008fee0000041814 */
[----:B0-----:R-:W-:-:S02]  /*27000*/  IMAD.MOV.U32 R10, RZ, RZ, R19 ;  /* 0x000000ffff0a7224 */ /* 0x001fc400078e0013 */
[----:B------:R-:W-:-:S14]  /*27010*/  IMAD.MOV.U32 R11, RZ, RZ, R18 ;  /* 0x000000ffff0b7224 */ /* 0x000fdc00078e0012 */
[----:B------:R-:W-:Y:S04]  /*27020*/  STL.64 [R1+0x500], R20 ;  /* 0x0005001401007387 */ /* 0x000fe80000100a00 */
[----:B------:R-:W-:Y:S04]  /*27030*/  STL.64 [R1+0x508], R22 ;  /* 0x0005081601007387 */ /* 0x000fe80000100a00 */
[----:B------:R0:W-:Y:S04]  /*27040*/  STL.64 [R1+0x14a8], R10 ;  /* 0x0014a80a01007387 */ /* 0x0001e80000100a00 */
[----:B------:R-:W3:Y:S04]  /*27050*/  LDL.LU R24, [R1+0x340] ;  /* 0x0003400001187983 */ /* 0x000ee80000300800 */
[----:B------:R-:W3:Y:S04]  /*27060*/  LDL.LU R25, [R1+0x344] ;  /* 0x0003440001197983 */ /* 0x000ee80000300800 */
[----:B------:R-:W4:Y:S04]  /*27070*/  LDL.LU R26, [R1+0x348] ;  /* 0x00034800011a7983 */ /* 0x000f280000300800 */
[----:B------:R-:W4:Y:S01]  /*27080*/  LDL.LU R27, [R1+0x34c] ;  /* 0x00034c00011b7983 */ /* 0x000f220000300800 */
[----:B0-----:R-:W-:-:S02]  /*27090*/  IMAD.MOV.U32 R10, RZ, RZ, R9 ;  /* 0x000000ffff0a7224 */ /* 0x001fc400078e0009 */
[----:B------:R-:W-:Y:S01]  /*270a0*/  IMAD.MOV.U32 R11, RZ, RZ, R8 ;  /* 0x000000ffff0b7224 */ /* 0x000fe200078e0008 */
[----:B----4-:R-:W-:Y:S04]  /*270b0*/  STL.64 [R1+0x1500], R26 ;  /* 0x0015001a01007387 */ /* 0x010fe80000100a00 */
[----:B---3--:R0:W-:Y:S04]  /*270c0*/  STL.64 [R1+0x14f8], R24 ;  /* 0x0014f81801007387 */ /* 0x0081e80000100a00 */
[----:B0-----:R-:W3:Y:S04]  /*270d0*/  LDL.LU R24, [R1+0x350] ;  /* 0x0003500001187983 */ /* 0x001ee80000300800 */
        /* <DEDUP_REMOVED lines=8> */
[----:B------:R-:W2:Y:S04]  /*27160*/  LDL.LU R8, [R1+0x360] ;  /* 0x0003600001087983 */ /* 0x000ea80000300800 */
[----:B------:R-:W2:Y:S04]  /*27170*/  LDL.LU R9, [R1+0x364] ;  /* 0x0003640001097983 */ /* 0x000ea80000300800 */
[----:B0-----:R-:W2:Y:S04]  /*27180*/  LDL.LU R10, [R1+0x368] ;  /* 0x00036800010a7983 */ /* 0x001ea80000300800 */
[----:B------:R-:W2:Y:S02]  /*27190*/  LDL.LU R11, [R1+0x36c] ;  /* 0x00036c00010b7983 */ /* 0x000ea40000300800 */
[----:B--2---:R-:W-:-:S15]  /*271a0*/  HMMA.16816.F32.BF16 R8, R12, R6, R8 ;  /* 0x000000060c08723c */ /* 0x004fde0000041808 */
[----:B------:R-:W-:-:S08]  /*271b0*/  NOP ;  /* 0x0000000000007918 */ /* 0x000fd00000000000 */
[----:B------:R-:W-:Y:S04]  /*271c0*/  STL.64 [R1+0x490], R8 ;  /* 0x0004900801007387 */ /* 0x000fe80000100a00 */
[----:B------:R0:W-:Y:S04]  /*271d0*/  STL.64 [R1+0x498], R10 ;  /* 0x0004980a01007387 */ /* 0x0001e80000100a00 */
[----:B------:R1:W-:Y:S01]  /*271e0*/  STL.64 [R1+0x1488], R6 ;  /* 0x0014880601007387 */ /* 0x0003e20000100a00 */
[----:B0-----:R-:W-:Y:S02]  /*271f0*/  IMAD.MOV.U32 R11, RZ, RZ, R4 ;  /* 0x000000ffff0b7224 */ /* 0x001fe400078e0004 */
[----:B------:R-:W-:Y:S01]  /*27200*/  IMAD.MOV.U32 R10, RZ, RZ, R5 ;  /* 0x000000ffff0a7224 */ /* 0x000fe200078e0005 */
[----:B------:R-:W2:Y:S04]  /*27210*/  LDL.LU R4, [R1+0x1e0] ;  /* 0x0001e00001047983 */ /* 0x000ea80000300800 */
        /* <DEDUP_REMOVED lines=10> */
[----:B------:R-:W-:-:S07]  /*272c0*/  IMAD.MOV.U32 R19, RZ, RZ, R16 ;  /* 0x000000ffff137224 */ /* 0x000fce00078e0010 */
[C---:B------:R-:W-:Y:S01]  /*272d0*/  HMMA.16816.F32.BF16 R16, R12.reuse, R18, R24 ;  /* 0x000000120c10723c */ /* 0x040fe20000041818 */
        /* <DEDUP_REMOVED lines=16> */
[----:B0-----:R-:W3:Y:S02]  /*273e0*/  LDL.LU.64 R18, [R1+0x14f0] ;  /* 0x0014f00001127983 */ /* 0x001ee40000300a00 */
[----:B---3--:R-:W-:-:S15]  /*273f0*/  HMMA.16816.F32.BF16 R24, R12, R18, R24 ;  /* 0x000000120c18723c */ /* 0x008fde0000041818 */
[----:B------:R-:W-:-:S08]  /*27400*/  NOP ;  /* 0x0000000000007918 */ /* 0x000fd00000000000 */
[----:B------:R-:W-:Y:S04]  /*27410*/  STL.64 [R1+0x3d0], R24 ;  /* 0x0003d01801007387 */ /* 0x000fe80000100a00 */
[----:B------:R0:W-:Y:S04]  /*27420*/  STL.64 [R1+0x3d8], R26 ;  /* 0x0003d81a01007387 */ /* 0x0001e80000100a00 */
[----:B0-----:R-:W4:Y:S01]  /*27430*/  LDL.LU.64 R26, [R1+0x14e8] ;  /* 0x0014e800011a7983 */ /* 0x001f220000300a00 */
[----:B------:R-:W-:Y:S02]  /*27440*/  IMAD.MOV.U32 R9, RZ, RZ, R18 ;  /* 0x000000ffff097224 */ /* 0x000fe400078e0012 */
[----:B------:R-:W-:-:S02]  /*27450*/  IMAD.MOV.U32 R8, RZ, RZ, R19 ;  /* 0x000000ffff087224 */ /* 0x000fc400078e0013 */
[----:B------:R-:W2:Y:S04]  /*27460*/  LDL.LU.64 R18, [R1+0x14e0] ;  /* 0x0014e00001127983 */ /* 0x000ea80000300a00 */
[----:B------:R-:W2:Y:S01]  /*27470*/  LDL.LU.64 R16, [R1+0x14d8] ;  /* 0x0014d80001107983 */ /* 0x000ea20000300a00 */
[----:B----4-:R-:W-:Y:S06]  /*27480*/  HMMA.16816.F32.BF16 R12, R12, R26, R20 ;  /* 0x0000001a0c0c723c */ /* 0x010fec0000041814 */
[----:B------:R0:W-:Y:S04]  /*27490*/  STL.64 [R1+0x1450], R26 ;  /* 0x0014501a01007387 */ /* 0x0001e80000100a00 */
[----:B------:R-:W3:-:S13]  /*274a0*/  LDL.LU R24, [R1+0x1b0] ;  /* 0x0001b00001187983 */ /* 0x000eda0000300800 */
[----:B------:R-:W-:Y:S04]  /*274b0*/  STL.64 [R1+0x380], R12 ;  /* 0x0003800c01007387 */ /* 0x000fe80000100a00 */
[----:B------:R1:W-:Y:S04]  /*274c0*/  STL.64 [R1+0x388], R14 ;  /* 0x0003880e01007387 */ /* 0x0003e80000100a00 */
[----:B------:R-:W3:Y:S04]  /*274d0*/  LDL.LU R25, [R1+0x1b4] ;  /* 0x0001b40001197983 */ /* 0x000ee80000300800 */
[----:B0-----:R-:W4:Y:S04]  /*274e0*/  LDL.LU R26, [R1+0x1b8] ;  /* 0x0001b800011a7983 */ /* 0x001f280000300800 */
[----:B------:R-:W4:Y:S01]  /*274f0*/  LDL.LU R27, [R1+0x1bc] ;  /* 0x0001bc00011b7983 */ /* 0x000f220000300800 */
[----:B-1----:R-:W-:-:S02]  /*27500*/  IMAD.MOV.U32 R14, RZ, RZ, R9 ;  /* 0x000000ffff0e7224 */ /* 0x002fc400078e0009 */
[----:B------:R-:W-:Y:S02]  /*27510*/  IMAD.MOV.U32 R15, RZ, RZ, R8 ;  /* 0x000000ffff0f7224 */ /* 0x000fe400078e0008 */
[C---:B--2---:R-:W-:Y:S01]  /*27520*/  HMMA.16816.F32.BF16 R8, R16.reuse, R10, R4 ;  /* 0x0000000a1008723c */ /* 0x044fe20000041804 */
[----:B----4-:R0:W-:Y:S04]  /*27530*/  STL.64 [R1+0x1460], R26 ;  /* 0x0014601a01007387 */ /* 0x0101e80000100a00 */
[----:B---3--:R-:W-:Y:S04]  /*27540*/  STL.64 [R1+0x1458], R24 ;  /* 0x0014581801007387 */ /* 0x008fe80000100a00 */
[----:B0-----:R-:W2:Y:S04]  /*27550*/  LDL.LU.64 R26, [R1+0x28] ;  /* 0x00002800011a7983 */ /* 0x001ea80000300a00 */
[----:B------:R-:W3:Y:S04]  /*27560*/  LDL.LU R20, [R1+0x180] ;  /* 0x0001800001147983 */ /* 0x000ee80000300800 */
[----:B------:R-:W3:Y:S04]  /*27570*/  LDL.LU R21, [R1+0x184] ;  /* 0x0001840001157983 */ /* 0x000ee80000300800 */
[----:B------:R-:W3:Y:S04]  /*27580*/  LDL.LU R22, [R1+0x188] ;  /* 0x0001880001167983 */ /* 0x000ee80000300800 */
[----:B------:R-:W3:Y:S04]  /*27590*/  LDL.LU R23, [R1+0x18c] ;  /* 0x00018c0001177983 */ /* 0x000ee80000300800 */
[----:B------:R-:W4:Y:S04]  /*275a0*/  LDL.LU.64 R6, [R1+0x14d0] ;  /* 0x0014d00001067983 */ /* 0x000f280000300a00 */
[----:B------:R-:W4:Y:S04]  /*275b0*/  LDL.LU.64 R4, [R1+0x14c8] ;  /* 0x0014c80001047983 */ /* 0x000f280000300a00 */
[----:B------:R-:W-:Y:S04]  /*275c0*/  STL.64 [R1+0x620], R8 ;  /* 0x0006200801007387 */ /* 0x000fe80000100a00 */
[----:B------:R0:W-:Y:S04]  /*275d0*/  STL.64 [R1+0x628], R10 ;  /* 0x0006280a01007387 */ /* 0x0001e80000100a00 */
[----:B0-----:R-:W4:Y:S02]  /*275e0*/  LDL.LU.64 R10, [R1+0x14c0] ;  /* 0x0014c000010a7983 */ /* 0x001f240000300a00 */
[----:B----4-:R-:W-:Y:S02]  /*275f0*/  HMMA.16816.F32.BF16 R8, R16, R10, R4 ;  /* 0x0000000a1008723c */ /* 0x010fe40000041804 */
[----:B------:R-:W4:Y:S04]  /*27600*/  LDL.LU.64 R6, [R1+0x14b8] ;  /* 0x0014b80001067983 */ /* 0x000f280000300a00 */
[----:B------:R-:W4:-:S15]  /*27610*/  LDL.LU.64 R4, [R1+0x14b0] ;  /* 0x0014b00001047983 */ /* 0x000f1e0000300a00 */
[----:B------:R-:W-:-:S02]  /*27620*/  NOP ;  /* 0x0000000000007918 */ /* 0x000fc40000000000 */
        /* <DEDUP_REMOVED lines=11> */
[----:B------:R-:W4:-:S15]  /*276e0*/  LDL.LU.64 R6, [R1+0x1488] ;  /* 0x0014880001067983 */ /* 0x000f1e0000300a00 */
[----:B------:R-:W-:-:S06]  /*276f0*/  NOP ;  /* 0x0000000000007918 */ /* 0x000fcc0000000000 */
[----:B------:R-:W-:Y:S04]  /*27700*/  STL.64 [R1+0x4c0], R8 ;  /* 0x0004c00801007387 */ /* 0x000fe80000100a00 */
[----:B------:R0:W-:Y:S04]  /*27710*/  STL.64 [R1+0x4c8], R10 ;  /* 0x0004c80a01007387 */ /* 0x0001e80000100a00 */
[----:B0-----:R-:W4:Y:S04]  /*27720*/  LDL.LU.64 R10, [R1+0x1480] ;  /* 0x00148000010a7983 */ /* 0x001f280000300a00 */
[----:B------:R-:W4:Y:S02]  /*27730*/  LDL.LU.64 R8, [R1+0x1478] ;  /* 0x0014780001087983 */ /* 0x000f240000300a00 */
[----:B----4-:R-:W-:Y:S02]  /*27740*/  HMMA.16816.F32.BF16 R4, R16, R6, R8 ;  /* 0x000000061004723c */ /* 0x010fe40000041808 */
[----:B------:R-:W2:Y:S04]  /*27750*/  LDL.LU.64 R10, [R1+0x1470] ;  /* 0x00147000010a7983 */ /* 0x000ea80000300a00 */
[----:B------:R-:W2:-:S15]  /*27760*/  LDL.LU.64 R8, [R1+0x1468] ;  /* 0x0014680001087983 */ /* 0x000e9e0000300a00 */
[----:B------:R-:W-:-:S02]  /*27770*/  NOP ;  /* 0x0000000000007918 */ /* 0x000fc40000000000 */
[----:B------:R0:W-:Y:S04]  /*27780*/  STL.64 [R1+0x3f0], R4 ;  /* 0x0003f00401007387 */ /* 0x0001e80000100a00 */
[----:B------:R1:W-:Y:S04]  /*27790*/  STL.64 [R1+0x3f8], R6 ;  /* 0x0003f80601007387 */ /* 0x0003e80000100a00 */
[----:B0-----:R-:W4:Y:S04]  /*277a0*/  LDL.LU R4, [R1+0x170] ;  /* 0x0001700001047983 */ /* 0x001f280000300800 */
[----:B------:R-:W4:Y:S04]  /*277b0*/  LDL.LU R5, [R1+0x174] ;  /* 0x0001740001057983 */ /* 0x000f280000300800 */
[----:B-1----:R-:W4:Y:S04]  /*277c0*/  LDL.LU R6, [R1+0x178] ;  /* 0x0001780001067983 */ /* 0x002f280000300800 */
[----:B------:R-:W4:Y:S01]  /*277d0*/  LDL.LU R7, [R1+0x17c] ;  /* 0x00017c0001077983 */ /* 0x000f220000300800 */
[----:B--2---:R-:W-:-:S15]  /*277e0*/  HMMA.16816.F32.BF16 R8, R16, R26, R8 ;  /* 0x0000001a1008723c */ /* 0x004fde0000041808 */
[----:B------:R-:W-:-:S08]  /*277f0*/  NOP ;  /* 0x0000000000007918 */ /* 0x000fd00000000000 */
[----:B------:R0:W-:Y:S04]  /*27800*/  STL.64 [R1+0x3c0], R8 ;  /* 0x0003c00801007387 */ /* 0x0001e80000100a00 */
[----:B------:R-:W-:Y:S01]  /*27810*/  STL.64 [R1+0x3c8], R10 ;  /* 0x0003c80a01007387 */ /* 0x000fe20000100a00 */
[----:B0-----:R-:W-:Y:S02]  /*27820*/  IMAD.MOV.U32 R9, RZ, RZ, R26 ;  /* 0x000000ffff097224 */ /* 0x001fe400078e001a */
[----:B------:R-:W-:Y:S02]  /*27830*/  IMAD.MOV.U32 R8, RZ, RZ, R27 ;  /* 0x000000ffff087224 */ /* 0x000fe400078e001b */
[----:B------:R-:W2:Y:S04]  /*27840*/  LDL.LU.64 R26, [R1+0x1460] ;  /* 0x00146000011a7983 */ /* 0x000ea80000300a00 */
[----:B------:R-:W2:Y:S04]  /*27850*/  LDL.LU.64 R24, [R1+0x1458] ;  /* 0x0014580001187983 */ /* 0x000ea80000300a00 */
[----:B------:R0:W-:Y:S04]  /*27860*/  STL.64 [R1+0x1418], R8 ;  /* 0x0014180801007387 */ /* 0x0001e80000100a00 */
        /* <DEDUP_REMOVED lines=11> */
[----:B----4-:R0:W-:Y:S04]  /*27920*/  STL.64 [R1+0x1438], R10 ;  /* 0x0014380a01007387 */ /* 0x0101e80000100a00 */
[----:B---3--:R-:W-:Y:S04]  /*27930*/  STL.64 [R1+0x1430], R8 ;  /* 0x0014300801007387 */ /* 0x008fe80000100a00 */
[----:B0-----:R-:W2:-:S12]  /*27940*/  LDL.LU.64 R10, [R1+0x78] ;  /* 0x00007800010a7983 */ /* 0x001e980000300a00 */
[----:B------:R-:W-:Y:S04]  /*27950*/  STL.64 [R1+0x3b0], R24 ;  /* 0x0003b01801007387 */ /* 0x000fe80000100a00 */
[----:B------:R0:W-:Y:S04]  /*27960*/  STL.64 [R1+0x3b8], R26 ;  /* 0x0003b81a01007387 */ /* 0x0001e80000100a00 */
[----:B0-----:R-:W3:Y:S04]  /*27970*/  LDL.LU.64 R26, [R1+0x1450] ;  /* 0x00145000011a7983 */ /* 0x001ee80000300a00 */
[----:B------:R0:W-:Y:S04]  /*27980*/  STL.64 [R1+0x1410], R14 ;  /* 0x0014100e01007387 */ /* 0x0001e80000100a00 */
[----:B0-----:R-:W4:Y:S01]  /*27990*/  LDL.LU.64 R14, [R1+0x58] ;  /* 0x00005800010e7983 */ /* 0x001f220000300a00 */
[----:B---3--:R-:W-:Y:S03]  /*279a0*/  HMMA.16816.F32.BF16 R16, R16, R26, R20 ;  /* 0x0000001a1010723c */ /* 0x008fe60000041814 */
[----:B------:R-:W2:Y:S04]  /*279b0*/  LDL.LU.64 R22, [R1+0x1448] ;  /* 0x0014480001167983 */ /* 0x000ea80000300a00 */
[----:B------:R-:W2:-:S15]  /*279c0*/  LDL.LU.64 R20, [R1+0x1440] ;  /* 0x0014400001147983 */ /* 0x000e9e0000300a00 */
[----:B------:R-:W-:-:S01]  /*279d0*/  NOP ;  /* 0x0000000000007918 */ /* 0x000fc20000000000 */
[----:B------:R-:W-:Y:S04]  /*279e0*/  STL.64 [R1+0x370], R16 ;  /* 0x0003701001007387 */ /* 0x000fe80000100a00 */
[----:B------:R0:W-:Y:S04]  /*279f0*/  STL.64 [R1+0x378], R18 ;  /* 0x0003781201007387 */ /* 0x0001e80000100a00 */
[----:B0-----:R-:W3:Y:S04]  /*27a00*/  LDL.LU.64 R18, [R1+0x68] ;  /* 0x0000680001127983 */ /* 0x001ee80000300a00 */
[----:B------:R0:W-:Y:S04]  /*27a10*/  STL.64 [R1+0x13f0], R26 ;  /* 0x0013f01a01007387 */ /* 0x0001e80000100a00 */
[----:B------:R-:W4:Y:S04]  /*27a20*/  LDL.LU R24, [R1+0x130] ;  /* 0x0001300001187983 */ /* 0x000f280000300800 */
[----:B------:R-:W4:Y:S04]  /*27a30*/  LDL.LU R25, [R1+0x134] ;  /* 0x0001340001197983 */ /* 0x000f280000300800 */
[----:B0-----:R-:W3:Y:S04]  /*27a40*/  LDL.LU R26, [R1+0x138] ;  /* 0x00013800011a7983 */ /* 0x001ee80000300800 */
[----:B------:R-:W3:Y:S01]  /*27a50*/  LDL.LU R27, [R1+0x13c] ;  /* 0x00013c00011b7983 */ /* 0x000ee20000300800 */
[----:B--2---:R-:W-:Y:S03]  /*27a60*/  HMMA.16816.F32.BF16 R4, R20, R10, R4 ;  /* 0x0000000a1404723c */ /* 0x004fe60000041804 */
[----:B---3--:R0:W-:Y:S04]  /*27a70*/  STL.64 [R1+0x1408], R26 ;  /* 0x0014081a01007387 */ /* 0x0081e80000100a00 */
[----:B----4-:R-:W-:Y:S04]  /*27a80*/  STL.64 [R1+0x1400], R24 ;  /* 0x0014001801007387 */ /* 0x010fe80000100a00 */
[----:B0-----:R-:W2:-:S12]  /*27a90*/  LDL.LU.64 R26, [R1+0x48] ;  /* 0x00004800011a7983 */ /* 0x001e980000300a00 */
[----:B------:R-:W-:Y:S04]  /*27aa0*/  STL.64 [R1+0x610], R4 ;  /* 0x0006100401007387 */ /* 0x000fe80000100a00 */
[----:B------:R0:W-:Y:S02]  /*27ab0*/  STL.64 [R1+0x618], R6 ;  /* 0x0006180601007387 */ /* 0x0001e40000100a00 */
[----:B0-----:R-:W-:Y:S02]  /*27ac0*/  IMAD.MOV.U32 R7, RZ, RZ, R10 ;  /* 0x000000ffff077224 */ /* 0x001fe400078e000a */
[----:B------:R-:W-:Y:S02]  /*27ad0*/  IMAD.MOV.U32 R6, RZ, RZ, R11 ;  /* 0x000000ffff067224 */ /* 0x000fe400078e000b */
[----:B------:R-:W3:Y:S04]  /*27ae0*/  LDL.LU.64 R10, [R1+0x1438] ;  /* 0x00143800010a7983 */ /* 0x000ee80000300a00 */
[----:B------:R-:W3:Y:S01]  /*27af0*/  LDL.LU.64 R8, [R1+0x1430] ;  /* 0x0014300001087983 */ /* 0x000ee20000300a00 */
[----:B------:R-:W-:-:S02]  /*27b00*/  IMAD.MOV.U32 R5, RZ, RZ, R18 ;  /* 0x000000ffff057224 */ /* 0x000fc400078e0012 */
[----:B------:R-:W-:Y:S01]  /*27b10*/  IMAD.MOV.U32 R4, RZ, RZ, R19 ;  /* 0x000000ffff047224 */ /* 0x000fe200078e0013 */
[----:B---3--:R-:W-:-:S15]  /*27b20*/  HMMA.16816.F32.BF16 R8, R20, R18, R8 ;  /* 0x000000121408723c */ /* 0x008fde0000041808 */
[----:B------:R-:W-:-:S08]  /*27b30*/  NOP ;  /* 0x0000000000007918 */ /* 0x000fd00000000000 */
[----:B------:R-:W-:Y:S01]  /*27b40*/  STL.64 [R1+0x5a0], R8 ;  /* 0x0005a00801007387 */ /* 0x000fe20000100a00 */
[----:B------:R-:W-:Y:S02]  /*27b50*/  IMAD.MOV.U32 R18, RZ, RZ, R9 ;  /* 0x000000ffff127224 */ /* 0x000fe400078e0009 */
[----:B------:R-:W-:Y:S01]  /*27b60*/  IMAD.MOV.U32 R19, RZ, RZ, R11 ;  /* 0x000000ffff137224 */ /* 0x000fe200078e000b */
[----:B------:R0:W-:Y:S04]  /*27b70*/  STL.64 [R1+0x5a8], R10 ;  /* 0x0005a80a01007387 */ /* 0x0001e80000100a00 */
[----:B0-----:R-:W3:Y:S04]  /*27b80*/  LDL.LU.64 R10, [R1+0x1428] ;  /* 0x00142800010a7983 */ /* 0x001ee80000300a00 */
[----:B------:R-:W3:Y:S04]  /*27b90*/  LDL.LU.64 R8, [R1+0x1420] ;  /* 0x0014200001087983 */ /* 0x000ee80000300a00 */
[----:B------:R0:W-:Y:S04]  /*27ba0*/  STL [R1+0x11f8], R18 ;  /* 0x0011f81201007387 */ /* 0x0001e80000100800 */
[----:B------:R1:W-:Y:S04]  /*27bb0*/  STL [R1+0x11f4], R19 ;  /* 0x0011f41301007387 */ /* 0x0003e80000100800 */
[----:B------:R-:W4:Y:S04]  /*27bc0*/  LDL.LU R16, [R1+0x140] ;  /* 0x0001400001107983 */ /* 0x000f280000300800 */
[----:B------:R-:W4:Y:S04]  /*27bd0*/  LDL.LU R17, [R1+0x144] ;  /* 0x0001440001117983 */ /* 0x000f280000300800 */
[----:B0-----:R-:W4:Y:S04]  /*27be0*/  LDL.LU R18, [R1+0x148] ;  /* 0x0001480001127983 */ /* 0x001f280000300800 */
[----:B-1----:R-:W4:Y:S01]  /*27bf0*/  LDL.LU R19, [R1+0x14c] ;  /* 0x00014c0001137983 */ /* 0x002f220000300800 */
[----:B--2---:R-:W-:-:S02]  /*27c00*/  IMAD.MOV.U32 R13, RZ, RZ, R26 ;  /* 0x000000ffff0d7224 */ /* 0x004fc400078e001a */
[----:B------:R-:W-:Y:S01]  /*27c10*/  IMAD.MOV.U32 R12, RZ, RZ, R27 ;  /* 0x000000ffff0c7224 */ /* 0x000fe200078e001b */
[C---:B---3--:R-:W-:Y:S06]  /*27c20*/  HMMA.16816.F32.BF16 R8, R20.reuse, R14, R8 ;  /* 0x0000000e1408723c */ /* 0x048fec0000041808 */
[----:B----4-:R-:W-:-:S15]  /*27c30*/  HMMA.16816.F32.BF16 R16, R20, R26, R16 ;  /* 0x0000001a1410723c */ /* 0x010fde0000041810 */
[----:B------:R-:W-:-:S02]  /*27c40*/  NOP ;  /* 0x0000000000007918 */ /* 0x000fc40000000000 */
[----:B------:R0:W-:Y:S04]  /*27c50*/  STL.64 [R1+0x520], R8 ;  /* 0x0005200801007387 */ /* 0x0001e80000100a00 */
[----:B------:R1:W-:Y:S04]  /*27c60*/  STL.64 [R1+0x528], R10 ;  /* 0x0005280a01007387 */ /* 0x0003e80000100a00 */
[----:B0-----:R-:W2:Y:S01]  /*27c70*/  LDL.LU.64 R8, [R1+0x1418] ;  /* 0x0014180001087983 */ /* 0x001ea20000300a00 */
[----:B-1----:R-:W-:Y:S02]  /*27c80*/  IMAD.MOV.U32 R11, RZ, RZ, R14 ;  /* 0x000000ffff0b7224 */ /* 0x002fe400078e000e */
[----:B------:R-:W-:-:S02]  /*27c90*/  IMAD.MOV.U32 R10, RZ, RZ, R15 ;  /* 0x000000ffff0a7224 */ /* 0x000fc400078e000f */
[----:B------:R-:W3:Y:S04]  /*27ca0*/  LDL.LU.64 R14, [R1+0x1410] ;  /* 0x00141000010e7983 */ /* 0x000ee80000300a00 */
[----:B------:R-:W4:Y:S04]  /*27cb0*/  LDL.LU.64 R26, [R1+0x1408] ;  /* 0x00140800011a7983 */ /* 0x000f280000300a00 */
[----:B------:R-:W4:Y:S04]  /*27cc0*/  LDL.LU.64 R24, [R1+0x1400] ;  /* 0x0014000001187983 */ /* 0x000f280000300a00 */
[----:B------:R0:W-:Y:S04]  /*27cd0*/  STL.64 [R1+0x4a0], R16 ;  /* 0x0004a01001007387 */ /* 0x0001e80000100a00 */
[----:B------:R1:W-:Y:S01]  /*27ce0*/  STL.64 [R1+0x4a8], R18 ;  /* 0x0004a81201007387 */ /* 0x0003e20000100a00 */
[----:B0-----:R-:W-:-:S02]  /*27cf0*/  IMAD.MOV.U32 R16, RZ, RZ, R17 ;  /* 0x000000ffff107224 */ /* 0x001fc400078e0011 */
[----:B-1----:R-:W-:Y:S02]  /*27d00*/  IMAD.MOV.U32 R18, RZ, RZ, R13 ;  /* 0x000000ffff127224 */ /* 0x002fe400078e000d */
[----:B------:R-:W-:Y:S01]  /*27d10*/  IMAD.MOV.U32 R19, RZ, RZ, R12 ;  /* 0x000000ffff137224 */ /* 0x000fe200078e000c */
[----:B------:R-:W-:Y:S04]  /*27d20*/  STL [R1+0x11fc], R16 ;  /* 0x0011fc1001007387 */ /* 0x000fe80000100800 */
[----:B------:R0:W-:Y:S02]  /*27d30*/  STL.64 [R1+0x1390], R18 ;  /* 0x0013901201007387 */ /* 0x0001e40000100a00 */
[----:B0-----:R-:W-:Y:S02]  /*27d40*/  IMAD.MOV.U32 R18, RZ, RZ, R11 ;  /* 0x000000ffff127224 */ /* 0x001fe400078e000b */
[----:B------:R-:W-:-:S05]  /*27d50*/  IMAD.MOV.U32 R19, RZ, RZ, R10 ;  /* 0x000000ffff137224 */ /* 0x000fca00078e000a */
[----:B------:R0:W-:Y:S02]  /*27d60*/  STL.64 [R1+0x13a8], R18 ;  /* 0x0013a81201007387 */ /* 0x0001e40000100a00 */
[----:B0-----:R-:W-:Y:S02]  /*27d70*/  IMAD.MOV.U32 R18, RZ, RZ, R5 ;  /* 0x000000ffff127224 */ /* 0x001fe400078e0005 */
[----:B------:R-:W-:-:S05]  /*27d80*/  IMAD.MOV.U32 R19, RZ, RZ, R4 ;  /* 0x000000ffff137224 */ /* 0x000fca00078e0004 */
[----:B------:R0:W-:Y:S04]  /*27d90*/  STL.64 [R1+0x13c0], R18 ;  /* 0x0013c01201007387 */ /* 0x0001e80000100a00 */
[----:B0-----:R-:W4:Y:S02]  /*27da0*/  LDL.LU.64 R18, [R1+0x38] ;  /* 0x0000380001127983 */ /* 0x001f240000300a00 */
[----:B----4-:R-:W-:Y:S06]  /*27db0*/  HMMA.16816.F32.BF16 R24, R20, R18, R24 ;  /* 0x000000121418723c */ /* 0x010fec0000041818 */
[----:B------:R-:W-:-:S02]  /*27dc0*/  IMAD.MOV.U32 R5, RZ, RZ, R18 ;  /* 0x000000ffff057224 */ /* 0x000fc400078e0012 */
[----:B------:R-:W-:Y:S02]  /*27dd0*/  IMAD.MOV.U32 R4, RZ, RZ, R19 ;  /* 0x000000ffff047224 */ /* 0x000fe400078e0013 */
[----:B------:R-:W-:Y:S02]  /*27de0*/  IMAD.MOV.U32 R18, RZ, RZ, R7 ;  /* 0x000000ffff127224 */ /* 0x000fe400078e0007 */
[----:B------:R-:W-:-:S11]  /*27df0*/  IMAD.MOV.U32 R19, RZ, RZ, R6 ;  /* 0x000000ffff137224 */ /* 0x000fd600078e0006 */
[----:B------:R-:W-:Y:S04]  /*27e00*/  STL.64 [R1+0x400], R24 ;  /* 0x0004001801007387 */ /* 0x000fe80000100a00 */
[----:B------:R-:W-:Y:S04]  /*27e10*/  STL.64 [R1+0x408], R26 ;  /* 0x0004081a01007387 */ /* 0x000fe80000100a00 */
[----:B------:R-:W-:Y:S04]  /*27e20*/  STL.64 [R1+0x13e8], R4 ;  /* 0x0013e80401007387 */ /* 0x000fe80000100a00 */
[----:B------:R0:W-:Y:S04]  /*27e30*/  STL.64 [R1+0x13f8], R18 ;  /* 0x0013f81201007387 */ /* 0x0001e80000100a00 */
[----:B------:R-:W4:Y:S04]  /*27e40*/  LDL.LU R16, [R1+0x120] ;  /* 0x0001200001107983 */ /* 0x000f280000300800 */
[----:B------:R-:W4:Y:S04]  /*27e50*/  LDL.LU R17, [R1+0x124] ;  /* 0x0001240001117983 */ /* 0x000f280000300800 */
[----:B0-----:R-:W4:Y:S04]  /*27e60*/  LDL.LU R18, [R1+0x128] ;  /* 0x0001280001127983 */ /* 0x001f280000300800 */
[----:B------:R-:W4:Y:S04]  /*27e70*/  LDL.LU R19, [R1+0x12c] ;  /* 0x00012c0001137983 */ /* 0x000f280000300800 */
[----:B------:R-:W3:Y:S04]  /*27e80*/  LDL.LU R24, [R1+0x110] ;  /* 0x0001100001187983 */ /* 0x000ee80000300800 */
[----:B------:R-:W3:Y:S01]  /*27e90*/  LDL.LU R25, [R1+0x114] ;  /* 0x0001140001197983 */ /* 0x000ee20000300800 */
[----:B------:R-:W-:-:S03]  /*27ea0*/  IMAD.MOV.U32 R11, RZ, RZ, R27 ;  /* 0x000000ffff0b7224 */ /* 0x000fc600078e001b */
[----:B------:R-:W3:Y:S04]  /*27eb0*/  LDL.LU R26, [R1+0x118] ;  /* 0x00011800011a7983 */ /* 0x000ee80000300800 */
[----:B------:R-:W3:Y:S04]  /*27ec0*/  LDL.LU R27, [R1+0x11c] ;  /* 0x00011c00011b7983 */ /* 0x000ee80000300800 */
[----:B------:R-:W3:Y:S04]  /*27ed0*/  LDL.LU R4, [R1+0x100] ;  /* 0x0001000001047983 */ /* 0x000ee80000300800 */
[----:B------:R-:W3:Y:S04]  /*27ee0*/  LDL.LU R5, [R1+0x104] ;  /* 0x0001040001057983 */ /* 0x000ee80000300800 */
[----:B------:R-:W3:Y:S04]  /*27ef0*/  LDL.LU R6, [R1+0x108] ;  /* 0x0001080001067983 */ /* 0x000ee80000300800 */
[----:B------:R-:W3:Y:S04]  /*27f00*/  LDL.LU R7, [R1+0x10c] ;  /* 0x00010c0001077983 */ /* 0x000ee80000300800 */
[----:B------:R-:W3:Y:S04]  /*27f10*/  LDL.LU.64 R12, [R1+0x670] ;  /* 0x00067000010c7983 */ /* 0x000ee80000300a00 */
[----:B------:R0:W-:Y:S01]  /*27f20*/  STL [R1+0x1200], R11 ;  /* 0x0012000b01007387 */ /* 0x0001e20000100800 */
[----:B--2---:R-:W-:-:S02]  /*27f30*/  IMAD.MOV.U32 R10, RZ, RZ, R9 ;  /* 0x000000ffff0a7224 */ /* 0x004fc400078e0009 */
[----:B0-----:R-:W-:-:S07]  /*27f40*/  IMAD.MOV.U32 R11, RZ, RZ, R8 ;  /* 0x000000ffff0b7224 */ /* 0x001fce00078e0008 */
[----:B----4-:R-:W-:-:S15]  /*27f50*/  HMMA.16816.F32.BF16 R16, R20, R10, R16 ;  /* 0x0000000a1410723c */ /* 0x010fde0000041810 */
[----:B------:R-:W-:-:S08]  /*27f60*/  NOP ;  /* 0x0000000000007918 */ /* 0x000fd00000000000 */
[----:B------:R-:W-:Y:S04]  /*27f70*/  STL.64 [R1+0x3a0], R16 ;  /* 0x0003a01001007387 */ /* 0x000fe80000100a00 */
[----:B------:R0:W-:Y:S04]  /*27f80*/  STL.64 [R1+0x3a8], R18 ;  /* 0x0003a81201007387 */ /* 0x0001e80000100a00 */
[----:B0-----:R-:W2:Y:S04]  /*27f90*/  LDL.LU.64 R18, [R1+0x13f8] ;  /* 0x0013f80001127983 */ /* 0x001ea80000300a00 */
[----:B------:R0:W-:Y:S04]  /*27fa0*/  STL.64 [R1+0x1388], R10 ;  /* 0x0013880a01007387 */ /* 0x0001e80000100a00 */
[----:B------:R-:W4:Y:S04]  /*27fb0*/  LDL.LU R8, [R1+0xb0] ;  /* 0x0000b00001087983 */ /* 0x000f280000300800 */
[----:B------:R-:W4:Y:S04]  /*27fc0*/  LDL.LU R9, [R1+0xb4] ;  /* 0x0000b40001097983 */ /* 0x000f280000300800 */
[----:B0-----:R-:W3:Y:S04]  /*27fd0*/  LDL.LU R10, [R1+0xb8] ;  /* 0x0000b800010a7983 */ /* 0x001ee80000300800 */
[----:B------:R-:W3:Y:S04]  /*27fe0*/  LDL.LU R11, [R1+0xbc] ;  /* 0x0000bc00010b7983 */ /* 0x000ee80000300800 */
[----:B---3--:R-:W-:Y:S04]  /*27ff0*/  STL.64 [R1+0x13a0], R10 ;  /* 0x0013a00a01007387 */ /* 0x008fe80000100a00 */
[----:B----4-:R0:W-:Y:S04]  /*28000*/  STL.64 [R1+0x1398], R8 ;  /* 0x0013980801007387 */ /* 0x0101e80000100a00 */
[----:B0-----:R-:W3:Y:S04]  /*28010*/  LDL.LU R8, [R1+0xd0] ;  /* 0x0000d00001087983 */ /* 0x001ee80000300800 */
[----:B------:R-:W3:Y:S04]  /*28020*/  LDL.LU R9, [R1+0xd4] ;  /* 0x0000d40001097983 */ /* 0x000ee80000300800 */
[----:B------:R-:W4:Y:S04]  /*28030*/  LDL.LU R10, [R1+0xd8] ;  /* 0x0000d800010a7983 */ /* 0x000f280000300800 */
[----:B------:R-:W4:Y:S01]  /*28040*/  LDL.LU R11, [R1+0xdc] ;  /* 0x0000dc00010b7983 */ /* 0x000f220000300800 */
[C---:B------:R-:W-:Y:S03]  /*28050*/  HMMA.16816.F32.BF16 R24, R20.reuse, R14, R24 ;  /* 0x0000000e1418723c */ /* 0x040fe60000041818 */
        /* <DEDUP_REMOVED lines=8> */
[----:B0-----:R-:W2:Y:S04]  /*280e0*/  LDL.LU R8, [R1+0xf0] ;  /* 0x0000f00001087983 */ /* 0x001ea80000300800 */
[----:B------:R-:W2:Y:S04]  /*280f0*/  LDL.LU R9, [R1+0xf4] ;  /* 0x0000f40001097983 */ /* 0x000ea80000300800 */
[----:B------:R-:W2:Y:S04]  /*28100*/  LDL.LU R10, [R1+0xf8] ;  /* 0x0000f800010a7983 */ /* 0x000ea80000300800 */
[----:B------:R-:W2:Y:S04]  /*28110*/  LDL.LU R11, [R1+0xfc] ;  /* 0x0000fc00010b7983 */ /* 0x000ea80000300800 */
[----:B------:R-:W3:Y:S04]  /*28120*/  LDL.64 R28, [R1+0x668] ;  /* 0x00066800011c7983 */ /* 0x000ee80000100a00 */
[----:B------:R-:W-:Y:S04]  /*28130*/  STL.64 [R1+0x390], R24 ;  /* 0x0003901801007387 */ /* 0x000fe80000100a00 */
[----:B------:R0:W-:Y:S04]  /*28140*/  STL.64 [R1+0x398], R26 ;  /* 0x0003981a01007387 */ /* 0x0001e80000100a00 */
[----:B0-----:R-:W4:Y:S02]  /*28150*/  LDL.LU.64 R26, [R1+0x13f0] ;  /* 0x0013f000011a7983 */ /* 0x001f240000300a00 */
[----:B----4-:R-:W-:Y:S02]  /*28160*/  HMMA.16816.F32.BF16 R20, R20, R26, R4 ;  /* 0x0000001a1414723c */ /* 0x010fe40000041804 */
[----:B------:R-:W4:Y:S05]  /*28170*/  LDL.LU.64 R4, [R1+0x13e8] ;  /* 0x0013e80001047983 */ /* 0x000f2a0000300a00 */
[----:B------:R-:W-:-:S02]  /*28180*/  IMAD.MOV.U32 R7, RZ, RZ, R26 ;  /* 0x000000ffff077224 */ /* 0x000fc400078e001a */
[----:B------:R-:W-:Y:S02]  /*28190*/  IMAD.MOV.U32 R6, RZ, RZ, R27 ;  /* 0x000000ffff067224 */ /* 0x000fe400078e001b */
[----:B------:R-:W2:Y:S04]  /*281a0*/  LDL.LU.64 R26, [R1+0x13e0] ;  /* 0x0013e000011a7983 */ /* 0x000ea80000300a00 */
[----:B------:R-:W2:Y:S08]  /*281b0*/  LDL.LU.64 R24, [R1+0x13d8] ;  /* 0x0013d80001187983 */ /* 0x000eb00000300a00 */
[----:B------:R-:W-:Y:S04]  /*281c0*/  STL.64 [R1+0x360], R20 ;  /* 0x0003601401007387 */ /* 0x000fe80000100a00 */
[----:B------:R0:W-:Y:S02]  /*281d0*/  STL.64 [R1+0x368], R22 ;  /* 0x0003681601007387 */ /* 0x0001e40000100a00 */
[----:B0-----:R-:W-:-:S05]  /*281e0*/  IMAD.MOV.U32 R22, RZ, RZ, R20 ;  /* 0x000000ffff167224 */ /* 0x001fca00078e0014 */
[----:B------:R0:W-:Y:S04]  /*281f0*/  STL [R1+0x1204], R22 ;  /* 0x0012041601007387 */ /* 0x0001e80000100800 */
[----:B------:R-:W3:Y:S04]  /*28200*/  LDL.LU R20, [R1+0xc0] ;  /* 0x0000c00001147983 */ /* 0x000ee80000300800 */
[----:B------:R-:W3:Y:S04]  /*28210*/  LDL.LU R21, [R1+0xc4] ;  /* 0x0000c40001157983 */ /* 0x000ee80000300800 */
[----:B0-----:R-:W3:Y:S04]  /*28220*/  LDL.LU R22, [R1+0xc8] ;  /* 0x0000c80001167983 */ /* 0x001ee80000300800 */
        /* <DEDUP_REMOVED lines=21> */
[----:B0-----:R-:W3:Y:S02]  /*28380*/  LDL.LU.64 R18, [R1+0x1390] ;  /* 0x0013900001127983 */ /* 0x001ee40000300a00 */
[----:B---3--:R-:W-:-:S15]  /*28390*/  HMMA.16816.F32.BF16 R16, R24, R18, R20 ;  /* 0x000000121810723c */ /* 0x008fde0000041814 */
[----:B------:R-:W-:-:S08]  /*283a0*/  NOP ;  /* 0x0000000000007918 */ /* 0x000fd00000000000 */
[----:B------:R-:W-:Y:S01]  /*283b0*/  STL.64 [R1+0x410], R16 ;  /* 0x0004101001007387 */ /* 0x000fe20000100a00 */
[----:B------:R-:W-:-:S03]  /*283c0*/  IMAD.MOV.U32 R20, RZ, RZ, R19 ;  /* 0x000000ffff147224 */ /* 0x000fc600078e0013 */
[----:B------:R4:W-:Y:S04]  /*283d0*/  STL.64 [R1+0x418], R18 ;  /* 0x0004181201007387 */ /* 0x0009e80000100a00 */
[----:B------:R2:W-:Y:S01]  /*283e0*/  STL [R1+0x120c], R17 ;  /* 0x00120c1101007387 */ /* 0x0005e20000100800 */
[----:B----4-:R-:W-:Y:S02]  /*283f0*/  IMAD.MOV.U32 R18, RZ, RZ, R5 ;  /* 0x000000ffff127224 */ /* 0x010fe400078e0005 */
[----:B------:R-:W-:Y:S01]  /*28400*/  IMAD.MOV.U32 R19, RZ, RZ, R4 ;  /* 0x000000ffff137224 */ /* 0x000fe200078e0004 */
[----:B------:R-:W0:Y:S06]  /*28410*/  LDC R5, c[0x0][0x238] ;  /* 0x00008e00ff057b82 */ /* 0x000e2c0000000800 */
[----:B--2---:R-:W-:Y:S01]  /*28420*/  HMMA.16816.F32.BF16 R16, R24, R18, R8 ;  /* 0x000000121810723c */ /* 0x004fe20000041808 */
[----:B------:R1:W-:Y:S04]  /*28430*/  STL [R1+0x1208], R20 ;  /* 0x0012081401007387 */ /* 0x0003e80000100800 */
[----:B-1----:R-:W2:Y:S04]  /*28440*/  LDL.LU R20, [R1+0xa0] ;  /* 0x0000a00001147983 */ /* 0x002ea80000300800 */
[----:B------:R-:W2:Y:S04]  /*28450*/  LDL.LU R21, [R1+0xa4] ;  /* 0x0000a40001157983 */ /* 0x000ea80000300800 */
[----:B------:R-:W2:Y:S04]  /*28460*/  LDL.LU R22, [R1+0xa8] ;  /* 0x0000a80001167983 */ /* 0x000ea80000300800 */
[----:B------:R-:W2:Y:S04]  /*28470*/  LDL.LU R23, [R1+0xac] ;  /* 0x0000ac0001177983 */ /* 0x000ea80000300800 */
[----:B------:R-:W2:Y:S04]  /*28480*/  LDL.LU.64 R10, [R1+0x1388] ;  /* 0x00138800010a7983 */ /* 0x000ea80000300a00 */
[----:B------:R0:W-:Y:S04]  /*28490*/  STL.64 [R1+0x420], R16 ;  /* 0x0004201001007387 */ /* 0x0001e80000100a00 */
[----:B------:R-:W-:Y:S01]  /*284a0*/  STL.64 [R1+0x428], R18 ;  /* 0x0004281201007387 */ /* 0x000fe20000100a00 */
[----:B0-----:R-:W-:-:S03]  /*284b0*/  IMAD.SHL.U32 R17, R5, 0x40, RZ ;  /* 0x0000004005117824 */ /* 0x001fc600078e00ff */
[----:B------:R-:W3:Y:S04]  /*284c0*/  LDL.LU.64 R4, [R1+0x660] ;  /* 0x0006600001047983 */ /* 0x000ee80000300a00 */
[----:B------:R0:W-:Y:S02]  /*284d0*/  STL.64 [R1+0x1378], R6 ;  /* 0x0013780601007387 */ /* 0x0001e40000100a00 */
[----:B0-----:R-:W-:Y:S02]  /*284e0*/  IMAD.MOV.U32 R6, RZ, RZ, R0 ;  /* 0x000000ffff067224 */ /* 0x001fe400078e0000 */
[----:B---3--:R0:W-:Y:S04]  /*284f0*/  STL.64 [R1+0x1370], R4 ;  /* 0x0013700401007387 */ /* 0x0081e80000100a00 */
[----:B0-----:R-:W3:Y:S04]  /*28500*/  LDL.LU R4, [R1+0x90] ;  /* 0x0000900001047983 */ /* 0x001ee80000300800 */
[----:B------:R-:W3:Y:S04]  /*28510*/  LDL.LU R5, [R1+0x94] ;  /* 0x0000940001057983 */ /* 0x000ee80000300800 */
[----:B------:R-:W4:Y:S04]  /*28520*/  LDL.LU R0, [R1+0x1380] ;  /* 0x0013800001007983 */ /* 0x000f280000300800 */
[----:B------:R-:W3:Y:S01]  /*28530*/  LDL.LU R7, [R1+0x9c] ;  /* 0x00009c0001077983 */ /* 0x000ee20000300800 */
[----:B--2---:R-:W-:Y:S01]  /*28540*/  HMMA.16816.F32.BF16 R8, R24, R10, R20 ;  /* 0x0000000a1808723c */ /* 0x004fe20000041814 */
[----:B------:R-:W-:-:S15]  /*28550*/  IMAD.SHL.U32 R17, R17, 0x2, RZ ;  /* 0x0000000211117824 */ /* 0x000fde00078e00ff */
[----:B------:R-:W-:-:S07]  /*28560*/  NOP ;  /* 0x0000000000007918 */ /* 0x000fce0000000000 */
[----:B------:R0:W-:Y:S01]  /*28570*/  STL.64 [R1+0x430], R8 ;  /* 0x0004300801007387 */ /* 0x0001e20000100a00 */
[----:B------:R-:W-:Y:S01]  /*28580*/  IMAD.MOV.U32 R21, RZ, RZ, R8 ;  /* 0x000000ffff157224 */ /* 0x000fe200078e0008 */
[----:B0-----:R-:W-:Y:S02]  /*28590*/  IADD3 R9, P0, R12, R17, RZ ;  /* 0x000000110c097210 */ /* 0x001fe40007f1e0ff */
[----:B------:R-:W-:Y:S04]  /*285a0*/  STL.64 [R1+0x438], R10 ;  /* 0x0004380a01007387 */ /* 0x000fe80000100a00 */
[----:B------:R0:W-:Y:S04]  /*285b0*/  STL [R1+0x1210], R21 ;  /* 0x0012101501007387 */ /* 0x0001e80000100800 */
[----:B0-----:R-:W2:Y:S01]  /*285c0*/  LDL.LU R21, [R1+0x7d0] ;  /* 0x0007d00001157983 */ /* 0x001ea20000300800 */
[----:B----4-:R-:W-:-:S02]  /*285d0*/  IMAD.X R8, R13, 0x1, R0, P0 ;  /* 0x000000010d087824 */ /* 0x010fc400000e0600 */
[----:B---3--:R-:W-:Y:S01]  /*285e0*/  HMMA.16816.F32.BF16 R12, R24, R14, R4 ;  /* 0x0000000e180c723c */ /* 0x008fe20000041804 */
[----:B------:R-:W3:Y:S04]  /*285f0*/  LDL.LU.64 R6, [R1+0x1378] ;  /* 0x0013780001067983 */ /* 0x000ee80000300a00 */
[----:B------:R-:W4:Y:S04]  /*28600*/  LDL.LU.64 R4, [R1+0x1370] ;  /* 0x0013700001047983 */ /* 0x000f280000300a00 */
[----:B------:R-:W2:Y:S04]  /*28610*/  LDL.LU R20, [R1+0xf3c] ;  /* 0x000f3c0001147983 */ /* 0x000ea80000300800 */
[----:B------:R-:W2:Y:S10]  /*28620*/  LDL.LU R22, [R1+0xf34] ;  /* 0x000f340001167983 */ /* 0x000eb40000300800 */
[----:B------:R-:W-:Y:S04]  /*28630*/  STL.64 [R1+0x450], R12 ;  /* 0x0004500c01007387 */ /* 0x000fe80000100a00 */
[----:B------:R-:W-:Y:S04]  /*28640*/  STL.64 [R1+0x458], R14 ;  /* 0x0004580e01007387 */ /* 0x000fe80000100a00 */
[----:B------:R-:W3:Y:S01]  /*28650*/  LDL.LU R11, [R1+0xf2c] ;  /* 0x000f2c00010b7983 */ /* 0x000ee20000300800 */
[----:B------:R-:W-:-:S05]  /*28660*/  IADD3 R10, P0, R28, R17, RZ ;  /* 0x000000111c0a7210 */ /* 0x000fca0007f1e0ff */
[----:B---3--:R-:W-:Y:S04]  /*28670*/  STL.64 [R1+0x1358], R10 ;  /* 0x0013580a01007387 */ /* 0x008fe80000100a00 */
[----:B------:R0:W-:Y:S04]  /*28680*/  STL.64 [R1+0x1350], R8 ;  /* 0x0013500801007387 */ /* 0x0001e80000100a00 */
[----:B0-----:R-:W3:Y:S04]  /*28690*/  LDL.LU.64 R8, [R1+0x668] ;  /* 0x0006680001087983 */ /* 0x001ee80000300a00 */
[----:B------:R-:W2:Y:S04]  /*286a0*/  LDL.LU R16, [R1+0xf24] ;  /* 0x000f240001107983 */ /* 0x000ea80000300800 */
[----:B------:R-:W2:Y:S04]  /*286b0*/  LDL.LU R19, [R1+0xf1c] ;  /* 0x000f1c0001137983 */ /* 0x000ea80000300800 */
[----:B------:R-:W2:Y:S04]  /*286c0*/  LDL.LU R18, [R1+0xf14] ;  /* 0x000f140001127983 */ /* 0x000ea80000300800 */
[----:B------:R-:W3:Y:S04]  /*286d0*/  LDL.LU R12, [R1+0xf38] ;  /* 0x000f3800010c7983 */ /* 0x000ee80000300800 */
[----:B------:R-:W3:Y:S04]  /*286e0*/  LDL.LU R13, [R1+0xf0c] ;  /* 0x000f0c00010d7983 */ /* 0x000ee80000300800 */
[----:B------:R-:W2:Y:S04]  /*286f0*/  LDL.LU R14, [R1+0xf30] ;  /* 0x000f3000010e7983 */ /* 0x000ea80000300800 */
[----:B------:R-:W2:Y:S01]  /*28700*/  LDL.LU R15, [R1+0xf04] ;  /* 0x000f0400010f7983 */ /* 0x000ea20000300800 */
[----:B------:R-:W-:Y:S01]  /*28710*/  IMAD.MOV.U32 R11, RZ, RZ, R6 ;  /* 0x000000ffff0b7224 */ /* 0x000fe200078e0006 */
[----:B----4-:R-:W-:Y:S01]  /*28720*/  IADD3 R6, P1, R4, R17, RZ ;  /* 0x0000001104067210 */ /* 0x010fe20007f3e0ff */
[----:B------:R-:W-:Y:S01]  /*28730*/  IMAD.MOV.U32 R10, RZ, RZ, R7 ;  /* 0x000000ffff0a7224 */ /* 0x000fe200078e0007 */
[----:B--2---:R-:W-:Y:S04]  /*28740*/  STL.64 [R1+0x1368], R14 ;  /* 0x0013680e01007387 */ /* 0x004fe80000100a00 */
[----:B---3--:R0:W-:Y:S04]  /*28750*/  STL.64 [R1+0x1360], R12 ;  /* 0x0013600c01007387 */ /* 0x0081e80000100a00 */
[----:B0-----:R-:W2:Y:S04]  /*28760*/  LDL.LU R12, [R1+0x80] ;  /* 0x00008000010c7983 */ /* 0x001ea80000300800 */
[----:B------:R-:W2:Y:S04]  /*28770*/  LDL.LU R13, [R1+0x84] ;  /* 0x00008400010d7983 */ /* 0x000ea80000300800 */
[----:B------:R-:W3:Y:S01]  /*28780*/  LDL.LU R29, [R1+0xf28] ;  /* 0x000f2800011d7983 */ /* 0x000ee20000300800 */
[----:B------:R-:W-:-:S03]  /*28790*/  IMAD.MOV.U32 R15, RZ, RZ, R2 ;  /* 0x000000ffff0f7224 */ /* 0x000fc600078e0002 */
[----:B------:R-:W4:Y:S04]  /*287a0*/  LDL.LU R28, [R1+0xefc] ;  /* 0x000efc00011c7983 */ /* 0x000f280000300800 */
[----:B------:R-:W3:Y:S04]  /*287b0*/  LDL.LU R2, [R1+0xf20] ;  /* 0x000f200001027983 */ /* 0x000ee80000300800 */
[----:B------:R0:W-:Y:S04]  /*287c0*/  STL [R1+0x1214], R6 ;  /* 0x0012140601007387 */ /* 0x0001e80000100800 */
[----:B0-----:R-:W2:Y:S01]  /*287d0*/  LDL.64 R6, [R1+0x658] ;  /* 0x0006580001067983 */ /* 0x001ea20000100a00 */
[----:B------:R-:W-:-:S02]  /*287e0*/  IMAD.MOV.U32 R14, RZ, RZ, R3 ;  /* 0x000000ffff0e7224 */ /* 0x000fc400078e0003 */
[----:B------:R-:W-:Y:S02]  /*287f0*/  IMAD.X R3, R9, 0x1, R0, P0 ;  /* 0x0000000109037824 */ /* 0x000fe400000e0600 */
[----:B------:R-:W0:Y:S01]  /*28800*/  LDC R9, c[0x0][0x230] ;  /* 0x00008c00ff097b82 */ /* 0x000e220000000800 */
[----:B--2---:R-:W-:-:S05]  /*28810*/  IADD3 R7, P2, R6, R17, RZ ;  /* 0x0000001106077210 */ /* 0x004fca0007f5e0ff */
[----:B------:R1:W-:Y:S04]  /*28820*/  STL [R1+0x1218], R7 ;  /* 0x0012180701007387 */ /* 0x0003e80000100800 */
[----:B-1----:R-:W2:Y:S01]  /*28830*/  LDL.LU.64 R6, [R1+0x658] ;  /* 0x0006580001067983 */ /* 0x002ea20000300a00 */
[----:B0-----:R-:W-:-:S05]  /*28840*/  VIADD R9, R9, 0x3f ;  /* 0x0000003f09097836 */ /* 0x001fca0000000000 */
[----:B------:R-:W-:Y:S01]  /*28850*/  SHF.R.S32.HI R23, RZ, 0x1f, R9 ;  /* 0x0000001fff177819 */ /* 0x000fe20000011409 */
[----:B------:R-:W-:Y:S02]  /*28860*/  IMAD.X R4, R5, 0x1, R0, P1 ;  /* 0x0000000105047824 */ /* 0x000fe400008e0600 */
[----:B------:R-:W-:-:S03]  /*28870*/  VIADD R21, R21, 0x1 ;  /* 0x0000000115157836 */ /* 0x000fc60000000000 */
[----:B------:R-:W-:Y:S04]  /*28880*/  STL [R1+0x121c], R4 ;  /* 0x00121c0401007387 */ /* 0x000fe80000100800 */
[----:B------:R-:W-:Y:S01]  /*28890*/  STL [R1+0x7d0], R21 ;  /* 0x0007d01501007387 */ /* 0x000fe20000100800 */
[----:B--2---:R-:W-:Y:S02]  /*288a0*/  LEA.HI R6, R23, R9, RZ, 0x6 ;  /* 0x0000000917067211 */ /* 0x004fe400078f30ff */
[----:B------:R-:W-:Y:S01]  /*288b0*/  HMMA.16816.F32.BF16 R8, R24, R10, R12 ;  /* 0x0000000a1808723c */ /* 0x000fe2000004180c */
[----:B------:R-:W-:-:S05]  /*288c0*/  IMAD.X R5, R7, 0x1, R0, P2 ;  /* 0x0000000107057824 */ /* 0x000fca00010e0600 */
[----:B------:R-:W-:Y:S04]  /*288d0*/  STL [R1+0x1220], R5 ;  /* 0x0012200501007387 */ /* 0x000fe80000100800 */
[----:B------:R-:W2:Y:S04]  /*288e0*/  LDL.LU.64 R14, [R1+0x1368] ;  /* 0x00136800010e7983 */ /* 0x000ea80000300a00 */
[----:B------:R-:W4:Y:S09]  /*288f0*/  LDL.LU.64 R12, [R1+0x1360] ;  /* 0x00136000010c7983 */ /* 0x000f320000300a00 */
[----:B------:R-:W-:Y:S01]  /*28900*/  STL.64 [R1+0x440], R8 ;  /* 0x0004400801007387 */ /* 0x000fe20000100a00 */
[----:B------:R-:W-:-:S03]  /*28910*/  IMAD.MOV.U32 R24, RZ, RZ, R10 ;  /* 0x000000ffff187224 */ /* 0x000fc600078e000a */
[----:B------:R0:W-:Y:S01]  /*28920*/  STL.64 [R1+0x448], R10 ;  /* 0x0004480a01007387 */ /* 0x0001e20000100a00 */
[----:B------:R-:W-:-:S03]  /*28930*/  IMAD.MOV.U32 R23, RZ, RZ, R8 ;  /* 0x000000ffff177224 */ /* 0x000fc600078e0008 */
[----:B0-----:R-:W2:Y:S04]  /*28940*/  LDL.LU.64 R10, [R1+0x1358] ;  /* 0x00135800010a7983 */ /* 0x001ea80000300a00 */
[----:B------:R-:W2:Y:S01]  /*28950*/  LDL.LU.64 R8, [R1+0x1350] ;  /* 0x0013500001087983 */ /* 0x000ea20000300a00 */
[----:B------:R-:W-:Y:S01]  /*28960*/  SHF.R.S32.HI R6, RZ, 0x6, R6 ;  /* 0x00000006ff067819 */ /* 0x000fe20000011406 */
[----:B------:R-:W-:-:S03]  /*28970*/  IMAD.MOV.U32 R5, RZ, RZ, R3 ;  /* 0x000000ffff057224 */ /* 0x000fc600078e0003 */
[----:B------:R-:W-:Y:S02]  /*28980*/  ISETP.NE.U32.AND P0, PT, R21, R6, PT ;  /* 0x000000061500720c */ /* 0x000fe40003f05070 */
[-C--:B------:R-:W-:Y:S01]  /*28990*/  IADD3 R20, P2, R20, R17.reuse, RZ ;  /* 0x0000001114147210 */ /* 0x080fe20007f5e0ff */
[----:B------:R-:W-:Y:S01]  /*289a0*/  STL [R1+0x1228], R23 ;  /* 0x0012281701007387 */ /* 0x000fe20000100800 */
[----:B------:R-:W-:-:S03]  /*289b0*/  IADD3 R22, P3, R22, R17, RZ ;  /* 0x0000001116167210 */ /* 0x000fc60007f7e0ff */
[----:B------:R-:W-:Y:S01]  /*289c0*/  STL [R1+0x1224], R24 ;  /* 0x0012241801007387 */ /* 0x000fe20000100800 */
[-C--:B------:R-:W-:Y:S02]  /*289d0*/  IADD3 R16, P5, R16, R17.reuse, RZ ;  /* 0x0000001110107210 */ /* 0x080fe40007fbe0ff */
[-C--:B------:R-:W-:Y:S02]  /*289e0*/  IADD3 R19, P6, R19, R17.reuse, RZ ;  /* 0x0000001113137210 */ /* 0x080fe40007fde0ff */
[-C--:B------:R-:W-:Y:S01]  /*289f0*/  IADD3 R18, P1, R18, R17.reuse, RZ ;  /* 0x0000001112127210 */ /* 0x080fe20007f3e0ff */
[--C-:B---3--:R-:W-:Y:S02]  /*28a00*/  IMAD.X R2, R2, 0x1, R0.reuse, P5 ;  /* 0x0000000102027824 */ /* 0x108fe400028e0600 */
[--C-:B----4-:R-:W-:Y:S01]  /*28a10*/  IMAD.X R12, R12, 0x1, R0.reuse, P2 ;  /* 0x000000010c0c7824 */ /* 0x110fe200010e0600 */
[-C--:B------:R-:W-:Y:S01]  /*28a20*/  IADD3 R13, P2, R13, R17.reuse, RZ ;  /* 0x000000110d0d7210 */ /* 0x080fe20007f5e0ff */
[----:B--2---:R-:W-:Y:S01]  /*28a30*/  IMAD.X R14, R14, 0x1, R0, P3 ;  /* 0x000000010e0e7824 */ /* 0x004fe200018e0600 */
[----:B------:R-:W-:Y:S01]  /*28a40*/  IADD3 R15, P3, R15, R17, RZ ;  /* 0x000000110f0f7210 */ /* 0x000fe20007f7e0ff */
[----:B------:R-:W-:-:S02]  /*28a50*/  IMAD.MOV.U32 R4, RZ, RZ, R10 ;  /* 0x000000ffff047224 */ /* 0x000fc400078e000a */
[----:B------:R-:W-:Y:S02]  /*28a60*/  IMAD.MOV.U32 R6, RZ, RZ, R9 ;  /* 0x000000ffff067224 */ /* 0x000fe400078e0009 */
[----:B------:R-:W-:Y:S01]  /*28a70*/  IMAD.MOV.U32 R7, RZ, RZ, R8 ;  /* 0x000000ffff077224 */ /* 0x000fe200078e0008 */
[----:B------:R-:W-:-:S04]  /*28a80*/  IADD3 R11, P4, R11, R17, RZ ;  /* 0x000000110b0b7210 */ /* 0x000fc80007f9e0ff */
[----:B------:R-:W-:Y:S04]  /*28a90*/  STL.64 [R1+0x670], R6 ;  /* 0x0006700601007387 */ /* 0x000fe80000100a00 */
[----:B------:R-:W-:Y:S04]  /*28aa0*/  STL.64 [R1+0x668], R4 ;  /* 0x0006680401007387 */ /* 0x000fe80000100a00 */
[----:B------:R-:W-:Y:S04]  /*28ab0*/  STL [R1+0xf3c], R20 ;  /* 0x000f3c1401007387 */ /* 0x000fe80000100800 */
[----:B------:R-:W-:Y:S04]  /*28ac0*/  STL [R1+0xf34], R22 ;  /* 0x000f341601007387 */ /* 0x000fe80000100800 */
[----:B------:R-:W-:Y:S04]  /*28ad0*/  STL [R1+0xf2c], R11 ;  /* 0x000f2c0b01007387 */ /* 0x000fe80000100800 */
[----:B------:R-:W-:Y:S04]  /*28ae0*/  STL [R1+0xf24], R16 ;  /* 0x000f241001007387 */ /* 0x000fe80000100800 */
[----:B------:R-:W-:Y:S04]  /*28af0*/  STL [R1+0xf1c], R19 ;  /* 0x000f1c1301007387 */ /* 0x000fe80000100800 */
[----:B------:R-:W-:Y:S04]  /*28b00*/  STL [R1+0xf14], R18 ;  /* 0x000f141201007387 */ /* 0x000fe80000100800 */
[----:B------:R-:W-:Y:S01]  /*28b10*/  STL [R1+0xf38], R12 ;  /* 0x000f380c01007387 */ /* 0x000fe20000100800 */
[----:B------:R-:W-:-:S03]  /*28b20*/  IMAD.X R29, R29, 0x1, R0, P4 ;  /* 0x000000011d1d7824 */ /* 0x000fc600020e0600 */
[----:B------:R-:W-:Y:S01]  /*28b30*/  STL [R1+0xf0c], R13 ;  /* 0x000f0c0d01007387 */ /* 0x000fe20000100800 */
[----:B------:R-:W-:-:S03]  /*28b40*/  IADD3 R28, P4, R28, R17, RZ ;  /* 0x000000111c1c7210 */ /* 0x000fc60007f9e0ff */
[----:B------:R-:W-:Y:S04]  /*28b50*/  STL [R1+0xf30], R14 ;  /* 0x000f300e01007387 */ /* 0x000fe80000100800 */
[----:B------:R-:W-:Y:S04]  /*28b60*/  STL [R1+0xf04], R15 ;  /* 0x000f040f01007387 */ /* 0x000fe80000100800 */
[----:B------:R0:W-:Y:S04]  /*28b70*/  STL [R1+0x1348], R0 ;  /* 0x0013480001007387 */ /* 0x0001e80000100800 */
[----:B------:R-:W-:Y:S04]  /*28b80*/  STL [R1+0xf28], R29 ;  /* 0x000f281d01007387 */ /* 0x000fe80000100800 */
[----:B0-----:R-:W2:Y:S04]  /*28b90*/  LDL.LU R0, [R1+0xef4] ;  /* 0x000ef40001007983 */ /* 0x001ea80000300800 */
[----:B------:R-:W-:Y:S04]  /*28ba0*/  STL [R1+0xefc], R28 ;  /* 0x000efc1c01007387 */ /* 0x000fe80000100800 */
[----:B------:R-:W3:Y:S04]  /*28bb0*/  LDL.LU R10, [R1+0xee4] ;  /* 0x000ee400010a7983 */ /* 0x000ee80000300800 */
[----:B------:R-:W-:Y:S04]  /*28bc0*/  STL [R1+0xf20], R2 ;  /* 0x000f200201007387 */ /* 0x000fe80000100800 */
[----:B---3--:R0:W-:Y:S04]  /*28bd0*/  STL [R1+0x133c], R10 ;  /* 0x00133c0a01007387 */ /* 0x0081e80000100800 */
[----:B0-----:R-:W3:Y:S04]  /*28be0*/  LDL.LU R10, [R1+0xf10] ;  /* 0x000f1000010a7983 */ /* 0x001ee80000300800 */
[----:B---3--:R0:W-:Y:S04]  /*28bf0*/  STL [R1+0x1340], R10 ;  /* 0x0013400a01007387 */ /* 0x0081e80000100800 */
[----:B0-----:R-:W3:Y:S01]  /*28c00*/  LDL.LU R10, [R1+0xeec] ;  /* 0x000eec00010a7983 */ /* 0x001ee20000300800 */
[----:B--2---:R-:W-:-:S03]  /*28c10*/  IADD3 R0, P5, R0, R17, RZ ;  /* 0x0000001100007210 */ /* 0x004fc60007fbe0ff */
[----:B---3--:R0:W-:Y:S04]  /*28c20*/  STL [R1+0x1344], R10 ;  /* 0x0013440a01007387 */ /* 0x0081e80000100800 */
        /* <DEDUP_REMOVED lines=27> */
[----:B------:R0:W-:Y:S04]  /*28de0*/  STL [R1+0xef4], R0 ;  /* 0x000ef40001007387 */ /* 0x0001e80000100800 */
[----:B0-----:R-:W2:Y:S02]  /*28df0*/  LDL.LU R0, [R1+0x1348] ;  /* 0x0013480001007983 */ /* 0x001ea40000300800 */
[----:B--2---:R-:W-:-:S05]  /*28e00*/  IMAD.X R10, R10, 0x1, R0, P6 ;  /* 0x000000010a0a7824 */ /* 0x004fca00030e0600 */
[----:B------:R0:W-:Y:S04]  /*28e10*/  STL [R1+0xf18], R10 ;  /* 0x000f180a01007387 */ /* 0x0001e80000100800 */
[----:B0-----:R-:W2:Y:S02]  /*28e20*/  LDL.LU R10, [R1+0x1344] ;  /* 0x00134400010a7983 */ /* 0x001ea40000300800 */
[----:B--2---:R-:W-:-:S05]  /*28e30*/  IADD3 R10, P6, R10, R17, RZ ;  /* 0x000000110a0a7210 */ /* 0x004fca0007fde0ff */
[----:B------:R0:W-:Y:S04]  /*28e40*/  STL [R1+0xeec], R10 ;  /* 0x000eec0a01007387 */ /* 0x0001e80000100800 */
[----:B0-----:R-:W2:Y:S02]  /*28e50*/  LDL.LU R10, [R1+0x1340] ;  /* 0x00134000010a7983 */ /* 0x001ea40000300800 */
[----:B--2---:R-:W-:-:S05]  /*28e60*/  IMAD.X R10, R10, 0x1, R0, P1 ;  /* 0x000000010a0a7824 */ /* 0x004fca00008e0600 */
[----:B------:R0:W-:Y:S04]  /*28e70*/  STL [R1+0xf10], R10 ;  /* 0x000f100a01007387 */ /* 0x0001e80000100800 */
[----:B0-----:R-:W2:Y:S01]  /*28e80*/  LDL.LU R10, [R1+0x133c] ;  /* 0x00133c00010a7983 */ /* 0x001ea20000300800 */
[--C-:B---3--:R-:W-:Y:S01]  /*28e90*/  IMAD.X R3, R3, 0x1, R0.reuse, P2 ;  /* 0x0000000103037824 */ /* 0x108fe200010e0600 */
[-C--:B----4-:R-:W-:Y:S01]  /*28ea0*/  IADD3 R9, P2, R9, R17.reuse, RZ ;  /* 0x0000001109097210 */ /* 0x090fe20007f5e0ff */
[--C-:B------:R-:W-:Y:S01]  /*28eb0*/  IMAD.X R8, R8, 0x1, R0.reuse, P3 ;  /* 0x0000000108087824 */ /* 0x100fe200018e0600 */
[-C--:B------:R-:W-:Y:S01]  /*28ec0*/  IADD3 R24, P3, R24, R17.reuse, RZ ;  /* 0x0000001118187210 */ /* 0x080fe20007f7e0ff */
        /* <DEDUP_REMOVED lines=16> */
[----:B------:R-:W-:Y:S01]  /*28fd0*/  IMAD.X R28, R28, 0x1, R0, P2 ;  /* 0x000000011c1c7824 */ /* 0x000fe200010e0600 */
[----:B------:R-:W-:-:S02]  /*28fe0*/  IADD3 R2, P2, R2, R17, RZ ;  /* 0x0000001102027210 */ /* 0x000fc40007f5e0ff */
[----:B--2---:R-:W-:-:S05]  /*28ff0*/  IADD3 R10, P1, R10, R17, RZ ;  /* 0x000000110a0a7210 */ /* 0x004fca0007f3e0ff */
        /* <DEDUP_REMOVED lines=22> */
[----:B------:R-:W-:Y:S04]  /*29160*/  STL [R1+0xec0], R18 ;  /* 0x000ec01201007387 */ /* 0x000fe80000100800 */
[----:B------:R-:W-:Y:S01]  /*29170*/  STL [R1+0xe94], R12 ;  /* 0x000e940c01007387 */ /* 0x000fe20000100800 */
[----:B------:R-:W-:-:S03]  /*29180*/  IADD3 R29, P1, R29, R17, RZ ;  /* 0x000000111d1d7210 */ /* 0x000fc60007f3e0ff */
[----:B------:R-:W-:Y:S04]  /*29190*/  STL [R1+0xeb8], R13 ;  /* 0x000eb80d01007387 */ /* 0x000fe80000100800 */
        /* <DEDUP_REMOVED lines=12> */
[----:B--2---:R-:W-:-:S03]  /*29260*/  IMAD.X R17, R17, 0x1, R0, P3 ;  /* 0x0000000111117824 */ /* 0x004fc600018e0600 */
[----:B---3--:R0:W-:Y:S04]  /*29270*/  STL [R1+0x1334], R10 ;  /* 0x0013340a01007387 */ /* 0x0081e80000100800 */
[----:B0-----:R-:W2:Y:S04]  /*29280*/  LDL.LU R10, [R1+0xe74] ;  /* 0x000e7400010a7983 */ /* 0x001ea80000300800 */
[----:B------:R-:W3:Y:S04]  /*29290*/  LDL.LU R3, [R1+0xe64] ;  /* 0x000e640001037983 */ /* 0x000ee80000300800 */
[----:B------:R-:W4:Y:S04]  /*292a0*/  LDL.LU R9, [R1+0xe88] ;  /* 0x000e880001097983 */ /* 0x000f280000300800 */
[----:B------:R-:W3:Y:S04]  /*292b0*/  LDL.LU R8, [R1+0xe5c] ;  /* 0x000e5c0001087983 */ /* 0x000ee80000300800 */
        /* <DEDUP_REMOVED lines=23> */
[----:B------:R0:W-:Y:S04]  /*29430*/  STL [R1+0xea0], R17 ;  /* 0x000ea01101007387 */ /* 0x0001e80000100800 */
[----:B0-----:R-:W2:Y:S02]  /*29440*/  LDL.LU R17, [R1+0x1338] ;  /* 0x0013380001117983 */ /* 0x001ea40000300800 */
[----:B--2---:R-:W-:-:S05]  /*29450*/  IADD3 R10, P3, R10, R17, RZ ;  /* 0x000000110a0a7210 */ /* 0x004fca0007f7e0ff */
[----:B------:R0:W-:Y:S04]  /*29460*/  STL [R1+0xe74], R10 ;  /* 0x000e740a01007387 */ /* 0x0001e80000100800 */
[----:B0-----:R-:W2:Y:S02]  /*29470*/  LDL.LU R10, [R1+0x1334] ;  /* 0x00133400010a7983 */ /* 0x001ea40000300800 */
[----:B--2---:R-:W-:-:S05]  /*29480*/  IMAD.X R10, R10, 0x1, R0, P4 ;  /* 0x000000010a0a7824 */ /* 0x004fca00020e0600 */
[----:B------:R0:W-:Y:S04]  /*29490*/  STL [R1+0xe98], R10 ;  /* 0x000e980a01007387 */ /* 0x0001e80000100800 */
[----:B0-----:R-:W2:Y:S02]  /*294a0*/  LDL.LU R10, [R1+0x1330] ;  /* 0x00133000010a7983 */ /* 0x001ea40000300800 */
[----:B--2---:R-:W-:-:S05]  /*294b0*/  IADD3 R10, P4, R10, R17, RZ ;  /* 0x000000110a0a7210 */ /* 0x004fca0007f9e0ff */
[----:B------:R0:W-:Y:S04]  /*294c0*/  STL [R1+0xe6c], R10 ;  /* 0x000e6c0a01007387 */ /* 0x0001e80000100800 */
[----:B0-----:R-:W2:Y:S01]  /*294d0*/  LDL.LU R10, [R1+0x132c] ;  /* 0x00132c00010a7983 */ /* 0x001ea20000300800 */
[--C-:B----4-:R-:W-:Y:S01]  /*294e0*/  IMAD.X R9, R9, 0x1, R0.reuse, P6 ;  /* 0x0000000109097824 */ /* 0x110fe200030e0600 */
[-C--:B---3--:R-:W-:Y:S01]  /*294f0*/  IADD3 R8, P6, R8, R17.reuse, RZ ;  /* 0x0000001108087210 */ /* 0x088fe20007fde0ff */
        /* <DEDUP_REMOVED lines=17> */
[----:B------:R-:W-:Y:S01]  /*29610*/  IADD3 R15, P4, R15, R17, RZ ;  /* 0x000000110f0f7210 */ /* 0x000fe20007f9e0ff */
[----:B------:R-:W-:-:S02]  /*29620*/  IMAD.X R2, R2, 0x1, R0, P6 ;  /* 0x0000000102027824 */ /* 0x000fc400030e0600 */
[----:B--2---:R-:W-:Y:S01]  /*29630*/  IMAD.X R10, R10, 0x1, R0, P5 ;  /* 0x000000010a0a7824 */ /* 0x004fe200028e0600 */
[----:B------:R-:W-:-:S04]  /*29640*/  IADD3 R3, P5, R3, R17, RZ ;  /* 0x0000001103037210 */ /* 0x000fc80007fbe0ff */
        /* <DEDUP_REMOVED lines=1404> */
[----:B------:R-:W-:Y:S01]  /*2ee10*/  IADD3 R16, P2, R16, UR7, RZ ;  /* 0x0000000710107c10 */ /* 0x000fe2000ff5e0ff */
[--C-:B------:R-:W-:Y:S01]  /*2ee20*/  IMAD.X R19, R19, 0x1, R0.reuse, P3 ;  /* 0x0000000113137824 */ /* 0x100fe200018e0600 */
[----:B------:R-:W-:Y:S01]  /*2ee30*/  IADD3 R18, P3, R18, UR7, RZ ;  /* 0x0000000712127c10 */ /* 0x000fe2000ff7e0ff */
[--C-:B------:R-:W-:Y:S01]  /*2ee40*/  IMAD.X R12, R12, 0x1, R0.reuse, P4 ;  /* 0x000000010c0c7824 */ /* 0x100fe200020e0600 */
[----:B------:R-:W-:Y:S01]  /*2ee50*/  IADD3 R13, P4, R13, UR7, RZ ;  /* 0x000000070d0d7c10 */ /* 0x000fe2000ff9e0ff */
[--C-:B------:R-:W-:Y:S01]  /*2ee60*/  IMAD.X R14, R14, 0x1, R0.reuse, P5 ;  /* 0x000000010e0e7824 */ /* 0x100fe200028e0600 */
[----:B------:R-:W-:Y:S01]  /*2ee70*/  IADD3 R15, P5, R15, UR7, RZ ;  /* 0x000000070f0f7c10 */ /* 0x000fe2000ffbe0ff */
[----:B--2---:R-:W-:Y:S01]  /*2ee80*/  IMAD.X R10, R10, 0x1, R0, P6 ;  /* 0x000000010a0a7824 */ /* 0x004fe200030e0600 */
[----:B------:R-:W-:-:S04]  /*2ee90*/  IADD3 R3, P6, R3, R17, RZ ;  /* 0x0000001103037210 */ /* 0x000fc80007fde0ff */
[----:B------:R0:W-:Y:S04]  /*2eea0*/  STL [R1+0xf50], R10 ;  /* 0x000f500a01007387 */ /* 0x0001e80000100800 */
        /* <DEDUP_REMOVED lines=25> */
[----:B0-----:R-:W2:Y:S01]  /*2f040*/  LDL.LU R10, [R1+0x10f0] ;  /* 0x0010f000010a7983 */ /* 0x001ea20000300800 */
[----:B------:R-:W-:Y:S01]  /*2f050*/  IMAD.X R29, R29, 0x1, R0, P6 ;  /* 0x000000011d1d7824 */ /* 0x000fe200030e0600 */
[----:B------:R-:W-:-:S04]  /*2f060*/  IADD3 R28, P6, R28, UR7, RZ ;  /* 0x000000071c1c7c10 */ /* 0x000fc8000ffde0ff */
[----:B------:R-:W-:Y:S01]  /*2f070*/  STL [R1+0xfb0], R29 ;  /* 0x000fb01d01007387 */ /* 0x000fe20000100800 */
[----:B------:R-:W-:-:S03]  /*2f080*/  IMAD.X R2, R2, 0x1, R0, P1 ;  /* 0x0000000102027824 */ /* 0x000fc600008e0600 */
[----:B--2---:R0:W-:Y:S04]  /*2f090*/  STL [R1+0x1248], R10 ;  /* 0x0012480a01007387 */ /* 0x0041e80000100800 */
[----:B------:R1:W-:Y:S04]  /*2f0a0*/  STL [R1+0x10f8], R28 ;  /* 0x0010f81c01007387 */ /* 0x0003e80000100800 */
[----:B0-----:R-:W2:Y:S04]  /*2f0b0*/  LDL.LU R10, [R1+0x10f4] ;  /* 0x0010f400010a7983 */ /* 0x001ea80000300800 */
[----:B------:R0:W-:Y:S04]  /*2f0c0*/  STL [R1+0xfbc], R2 ;  /* 0x000fbc0201007387 */ /* 0x0001e80000100800 */
        /* <DEDUP_REMOVED lines=25> */
[----:B-1----:R-:W4:Y:S04]  /*2f260*/  LDL.LU R28, [R1+0x1088] ;  /* 0x00108800011c7983 */ /* 0x002f280000300800 */
[----:B0-----:R-:W4:Y:S04]  /*2f270*/  LDL.LU R2, [R1+0x10ac] ;  /* 0x0010ac0001027983 */ /* 0x001f280000300800 */
[----:B------:R0:W-:Y:S04]  /*2f280*/  STL [R1+0x122c], R0 ;  /* 0x00122c0001007387 */ /* 0x0001e80000100800 */
[----:B0-----:R-:W4:Y:S01]  /*2f290*/  LDL.LU R0, [R1+0xfb8] ;  /* 0x000fb80001007983 */ /* 0x001f220000300800 */
[----:B--2---:R-:W-:-:S05]  /*2f2a0*/  IADD3 R10, P1, R10, UR7, RZ ;  /* 0x000000070a0a7c10 */ /* 0x004fca000ff3e0ff */
[----:B------:R0:W-:Y:S04]  /*2f2b0*/  STL [R1+0x10f4], R10 ;  /* 0x0010f40a01007387 */ /* 0x0001e80000100800 */
[----:B0-----:R-:W2:Y:S01]  /*2f2c0*/  LDL.LU R10, [R1+0x1248] ;  /* 0x00124800010a7983 */ /* 0x001ea20000300800 */
[----:B---3--:R-:W-:Y:S02]  /*2f2d0*/  IADD3.X R3, R3, UR6, RZ, P3, !PT ;  /* 0x0000000603037c10 */ /* 0x008fe40009ffe4ff */
[----:B----4-:R-:W-:Y:S02]  /*2f2e0*/  IADD3 R9, P3, R9, UR7, RZ ;  /* 0x0000000709097c10 */ /* 0x010fe4000ff7e0ff */
[----:B------:R-:W-:Y:S02]  /*2f2f0*/  IADD3.X R8, R8, UR6, RZ, P4, !PT ;  /* 0x0000000608087c10 */ /* 0x000fe4000a7fe4ff */
[----:B------:R-:W-:-:S02]  /*2f300*/  IADD3 R24, P4, R24, UR7, RZ ;  /* 0x0000000718187c10 */ /* 0x000fc4000ff9e0ff */
[----:B------:R-:W-:Y:S02]  /*2f310*/  IADD3.X R23, R23, UR6, RZ, P5, !PT ;  /* 0x0000000617177c10 */ /* 0x000fe4000affe4ff */
[----:B------:R-:W-:Y:S02]  /*2f320*/  IADD3 R25, P5, R25, UR7, RZ ;  /* 0x0000000719197c10 */ /* 0x000fe4000ffbe0ff */
[----:B------:R-:W-:Y:S02]  /*2f330*/  IADD3.X R26, R26, UR6, RZ, P6, !PT ;  /* 0x000000061a1a7c10 */ /* 0x000fe4000b7fe4ff */
[----:B------:R-:W-:Y:S02]  /*2f340*/  IADD3 R27, P6, R27, UR7, RZ ;  /* 0x000000071b1b7c10 */ /* 0x000fe4000ffde0ff */
[----:B------:R-:W-:Y:S02]  /*2f350*/  IADD3.X R5, R5, UR6, RZ, P1, !PT ;  /* 0x0000000605057c10 */ /* 0x000fe40008ffe4ff */
[----:B------:R-:W-:-:S02]  /*2f360*/  IADD3 R4, P1, R4, UR7, RZ ;  /* 0x0000000704047c10 */ /* 0x000fc4000ff3e0ff */
[----:B------:R-:W-:-:S05]  /*2f370*/  IADD3.X R0, R0, UR6, RZ, P2, !PT ;  /* 0x0000000600007c10 */ /* 0x000fca00097fe4ff */
[----:B------:R0:W-:Y:S01]  /*2f380*/  STL [R1+0xfb8], R0 ;  /* 0x000fb80001007387 */ /* 0x0001e20000100800 */
[----:B------:R-:W-:Y:S02]  /*2f390*/  IADD3.X R21, R21, UR6, RZ, P3, !PT ;  /* 0x0000000615157c10 */ /* 0x000fe40009ffe4ff */
[----:B------:R-:W-:Y:S02]  /*2f3a0*/  IADD3 R20, P3, R20, UR7, RZ ;  /* 0x0000000714147c10 */ /* 0x000fe4000ff7e0ff */
[----:B------:R-:W-:Y:S02]  /*2f3b0*/  IADD3.X R17, R17, UR6, RZ, P4, !PT ;  /* 0x0000000611117c10 */ /* 0x000fe4000a7fe4ff */
[----:B------:R-:W-:Y:S02]  /*2f3c0*/  IADD3 R22, P4, R22, UR7, RZ ;  /* 0x0000000716167c10 */ /* 0x000fe4000ff9e0ff */
[----:B------:R-:W-:Y:S02]  /*2f3d0*/  IADD3.X R11, R11, UR6, RZ, P5, !PT ;  /* 0x000000060b0b7c10 */ /* 0x000fe4000affe4ff */
[----:B------:R-:W-:-:S02]  /*2f3e0*/  IADD3 R16, P5, R16, UR7, RZ ;  /* 0x0000000710107c10 */ /* 0x000fc4000ffbe0ff */
[----:B------:R-:W-:Y:S02]  /*2f3f0*/  IADD3.X R19, R19, UR6, RZ, P6, !PT ;  /* 0x0000000613137c10 */ /* 0x000fe4000b7fe4ff */
[----:B------:R-:W-:Y:S02]  /*2f400*/  IADD3 R18, P6, R18, UR7, RZ ;  /* 0x0000000712127c10 */ /* 0x000fe4000ffde0ff */
[----:B------:R-:W-:Y:S02]  /*2f410*/  IADD3.X R12, R12, UR6, RZ, P1, !PT ;  /* 0x000000060c0c7c10 */ /* 0x000fe40008ffe4ff */
[----:B------:R-:W-:Y:S02]  /*2f420*/  IADD3 R13, P1, R13, UR7, RZ ;  /* 0x000000070d0d7c10 */ /* 0x000fe4000ff3e0ff */
[----:B--2---:R-:W-:-:S05]  /*2f430*/  IADD3 R10, P2, R10, UR7, RZ ;  /* 0x000000070a0a7c10 */ /* 0x004fca000ff5e0ff */
[----:B------:R-:W-:Y:S04]  /*2f440*/  STL [R1+0x10f0], R10 ;  /* 0x0010f00a01007387 */ /* 0x000fe80000100800 */
[----:B------:R-:W-:Y:S04]  /*2f450*/  STL [R1+0xfd8], R3 ;  /* 0x000fd80301007387 */ /* 0x000fe80000100800 */
[----:B------:R-:W-:Y:S04]  /*2f460*/  STL [R1+0x10e8], R9 ;  /* 0x0010e80901007387 */ /* 0x000fe80000100800 */
[----:B------:R-:W-:Y:S04]  /*2f470*/  STL [R1+0xfd4], R8 ;  /* 0x000fd40801007387 */ /* 0x000fe80000100800 */
[----:B------:R-:W-:Y:S04]  /*2f480*/  STL [R1+0x10e0], R24 ;  /* 0x0010e01801007387 */ /* 0x000fe80000100800 */
[----:B------:R-:W-:Y:S04]  /*2f490*/  STL [R1+0xfd0], R23 ;  /* 0x000fd01701007387 */ /* 0x000fe80000100800 */
[----:B------:R-:W-:Y:S01]  /*2f4a0*/  STL [R1+0x10d8], R25 ;  /* 0x0010d81901007387 */ /* 0x000fe20000100800 */
[----:B------:R-:W-:-:S03]  /*2f4b0*/  IADD3.X R7, R7, UR6, RZ, P2, !PT ;  /* 0x0000000607077c10 */ /* 0x000fc600097fe4ff */
[----:B------:R-:W-:Y:S01]  /*2f4c0*/  STL [R1+0xfcc], R26 ;  /* 0x000fcc1a01007387 */ /* 0x000fe20000100800 */
[----:B------:R-:W-:-:S03]  /*2f4d0*/  IADD3 R6, P2, R6, UR7, RZ ;  /* 0x0000000706067c10 */ /* 0x000fc6000ff5e0ff */
        /* <DEDUP_REMOVED lines=19> */
[----:B0-----:R-:W2:Y:S01]  /*2f610*/  LDL.LU R0, [R1+0x1078] ;  /* 0x0010780001007983 */ /* 0x001ea20000300800 */
[----:B------:R-:W-:-:S02]  /*2f620*/  IADD3.X R29, R29, UR6, RZ, P3, !PT ;  /* 0x000000061d1d7c10 */ /* 0x000fc40009ffe4ff */
[----:B------:R-:W-:-:S03]  /*2f630*/  IADD3 R28, P3, R28, UR7, RZ ;  /* 0x000000071c1c7c10 */ /* 0x000fc6000ff7e0ff */
[----:B------:R-:W-:Y:S04]  /*2f640*/  STL [R1+0x10b4], R29 ;  /* 0x0010b41d01007387 */ /* 0x000fe80000100800 */
[----:B--2---:R0:W-:Y:S04]  /*2f650*/  STL [R1+0x1240], R0 ;  /* 0x0012400001007387 */ /* 0x0041e80000100800 */
[----:B------:R-:W-:Y:S04]  /*2f660*/  STL [R1+0x1088], R28 ;  /* 0x0010881c01007387 */ /* 0x000fe80000100800 */
[----:B0-----:R-:W2:Y:S01]  /*2f670*/  LDL.LU R0, [R1+0x10a4] ;  /* 0x0010a40001007983 */ /* 0x001ea20000300800 */
[----:B------:R-:W-:-:S05]  /*2f680*/  IADD3.X R2, R2, UR6, RZ, P4, !PT ;  /* 0x0000000602027c10 */ /* 0x000fca000a7fe4ff */
[----:B------:R-:W-:Y:S04]  /*2f690*/  STL [R1+0x10ac], R2 ;  /* 0x0010ac0201007387 */ /* 0x000fe80000100800 */
        /* <DEDUP_REMOVED lines=30> */
[----:B--2---:R-:W-:-:S05]  /*2f880*/  IADD3 R0, P4, R0, UR7, RZ ;  /* 0x0000000700007c10 */ /* 0x004fca000ff9e0ff */
[----:B------:R0:W-:Y:S04]  /*2f890*/  STL [R1+0x1080], R0 ;  /* 0x0010800001007387 */ /* 0x0001e80000100800 */
[----:B0-----:R-:W2:Y:S02]  /*2f8a0*/  LDL.LU R0, [R1+0x1244] ;  /* 0x0012440001007983 */ /* 0x001ea40000300800 */
[----:B--2---:R-:W-:-:S05]  /*2f8b0*/  IADD3.X R0, R0, UR6, RZ, P5, !PT ;  /* 0x0000000600007c10 */ /* 0x004fca000affe4ff */
        /* <DEDUP_REMOVED lines=23> */
[----:B--2---:R-:W-:-:S05]  /*2fa30*/  IADD3 R0, P5, R0, UR7, RZ ;  /* 0x0000000700007c10 */ /* 0x004fca000ffbe0ff */
[----:B------:R0:W-:Y:S04]  /*2fa40*/  STL [R1+0x1078], R0 ;  /* 0x0010780001007387 */ /* 0x0001e80000100800 */
        /* <DEDUP_REMOVED lines=29> */
[----:B0-----:R-:W2:Y:S01]  /*2fc20*/  LDL.LU R0, [R1+0x1024] ;  /* 0x0010240001007983 */ /* 0x001ea20000300800 */
[----:B------:R-:W-:-:S02]  /*2fc30*/  IADD3 R29, P6, R29, UR7, RZ ;  /* 0x000000071d1d7c10 */ /* 0x000fc4000ffde0ff */
[----:B------:R-:W-:-:S03]  /*2fc40*/  IADD3.X R28, R28, UR6, RZ, P1, !PT ;  /* 0x000000061c1c7c10 */ /* 0x000fc60008ffe4ff */
[----:B------:R-:W-:Y:S04]  /*2fc50*/  STL [R1+0x1010], R29 ;  /* 0x0010101d01007387 */ /* 0x000fe80000100800 */
[----:B--2---:R0:W-:Y:S04]  /*2fc60*/  STL [R1+0x1238], R0 ;  /* 0x0012380001007387 */ /* 0x0041e80000100800 */
[----:B------:R-:W-:Y:S04]  /*2fc70*/  STL [R1+0x1034], R28 ;  /* 0x0010341c01007387 */ /* 0x000fe80000100800 */
[----:B0-----:R-:W2:Y:S01]  /*2fc80*/  LDL.LU R0, [R1+0x1000] ;  /* 0x0010000001007983 */ /* 0x001ea20000300800 */
[----:B------:R-:W-:-:S05]  /*2fc90*/  IADD3 R2, P1, R2, UR7, RZ ;  /* 0x0000000702027c10 */ /* 0x000fca000ff3e0ff */
[----:B------:R-:W-:Y:S04]  /*2fca0*/  STL [R1+0x1008], R2 ;  /* 0x0010080201007387 */ /* 0x000fe80000100800 */
[----:B--2---:R0:W-:Y:S04]  /*2fcb0*/  STL [R1+0x123c], R0 ;  /* 0x00123c0001007387 */ /* 0x0041e80000100800 */
        /* <DEDUP_REMOVED lines=28> */
[----:B------:R-:W3:Y:S01]  /*2fe80*/  LDL.LU R2, [R1+0x1110] ;  /* 0x0011100001027983 */ /* 0x000ee20000300800 */
[----:B--2---:R-:W-:-:S05]  /*2fe90*/  IADD3.X R0, R0, UR6, RZ, P2, !PT ;  /* 0x0000000600007c10 */ /* 0x004fca00097fe4ff */
[----:B------:R0:W-:Y:S04]  /*2fea0*/  STL [R1+0x102c], R0 ;  /* 0x00102c0001007387 */ /* 0x0001e80000100800 */
[----:B0-----:R-:W2:Y:S02]  /*2feb0*/  LDL.LU R0, [R1+0x123c] ;  /* 0x00123c0001007983 */ /* 0x001ea40000300800 */
[----:B--2---:R-:W-:-:S05]  /*2fec0*/  IADD3 R0, P2, R0, UR7, RZ ;  /* 0x0000000700007c10 */ /* 0x004fca000ff5e0ff */
[----:B------:R0:W-:Y:S04]  /*2fed0*/  STL [R1+0x1000], R0 ;  /* 0x0010000001007387 */ /* 0x0001e80000100800 */
[----:B0-----:R-:W2:Y:S01]  /*2fee0*/  LDL.LU R0, [R1+0x1238] ;  /* 0x0012380001007983 */ /* 0x001ea20000300800 */
[----:B----4-:R-:W-:Y:S02]  /*2fef0*/  IADD3.X R3, R3, UR6, RZ, P4, !PT ;  /* 0x0000000603037c10 */ /* 0x010fe4000a7fe4ff */
[----:B---3--:R-:W-:Y:S02]  /*2ff00*/  IADD3 R9, P4, R9, UR7, RZ ;  /* 0x0000000709097c10 */ /* 0x008fe4000ff9e0ff */
        /* <DEDUP_REMOVED lines=18> */
[----:B--2---:R-:W-:Y:S02]  /*30030*/  IADD3.X R0, R0, UR6, RZ, P3, !PT ;  /* 0x0000000600007c10 */ /* 0x004fe40009ffe4ff */
[----:B------:R-:W-:-:S03]  /*30040*/  IADD3 R10, P3, R10, UR7, RZ ;  /* 0x000000070a0a7c10 */ /* 0x000fc6000ff7e0ff */
        /* <DEDUP_REMOVED lines=85> */
[----:B--2---:R-:W-:-:S05]  /*305a0*/  IADD3 R0, P6, R0, UR7, RZ ;  /* 0x0000000700007c10 */ /* 0x004fca000ffde0ff */
[----:B------:R0:W-:Y:S04]  /*305b0*/  STL [R1+0x1184], R0 ;  /* 0x0011840001007387 */ /* 0x0001e80000100800 */
[----:B0-----:R0:W5:Y:S04]  /*305c0*/  LDL.LU R0, [R1+0x122c] ;  /* 0x00122c0001007983 */ /* 0x0011680000300800 */
[----:B------:R1:W-:Y:S04]  /*305d0*/  STL [R1+0x1120], R23 ;  /* 0x0011201701007387 */ /* 0x0003e80000100800 */
[----:B-1----:R0:W5:Y:S04]  /*305e0*/  LDL.LU R23, [R1+0x1228] ;  /* 0x0012280001177983 */ /* 0x0021680000300800 */
[----:B------:R1:W-:Y:S04]  /*305f0*/  STL [R1+0x118c], R24 ;  /* 0x00118c1801007387 */ /* 0x0003e80000100800 */
[----:B-1----:R0:W5:Y:S04]  /*30600*/  LDL.LU R24, [R1+0x1224] ;  /* 0x0012240001187983 */ /* 0x0021680000300800 */
[----:B------:R1:W-:Y:S04]  /*30610*/  STL [R1+0x1128], R5 ;  /* 0x0011280501007387 */ /* 0x0003e80000100800 */
[----:B-1----:R-:W2:Y:S04]  /*30620*/  LDL.LU R5, [R1+0x1220] ;  /* 0x0012200001057983 */ /* 0x002ea80000300800 */
[----:B------:R1:W-:Y:S04]  /*30630*/  STL [R1+0x1194], R4 ;  /* 0x0011940401007387 */ /* 0x0003e80000100800 */
[----:B-1----:R-:W3:Y:S04]  /*30640*/  LDL.LU R4, [R1+0x121c] ;  /* 0x00121c0001047983 */ /* 0x002ee80000300800 */
[----:B------:R1:W-:Y:S04]  /*30650*/  STL [R1+0x1130], R7 ;  /* 0x0011300701007387 */ /* 0x0003e80000100800 */
[----:B-1----:R-:W4:Y:S04]  /*30660*/  LDL.LU R7, [R1+0x1218] ;  /* 0x0012180001077983 */ /* 0x002f280000300800 */
[----:B------:R1:W-:Y:S04]  /*30670*/  STL [R1+0x119c], R6 ;  /* 0x00119c0601007387 */ /* 0x0003e80000100800 */
[----:B-1----:R-:W2:Y:S04]  /*30680*/  LDL.LU R6, [R1+0x1214] ;  /* 0x0012140001067983 */ /* 0x002ea80000300800 */
[----:B------:R1:W-:Y:S01]  /*30690*/  STL [R1+0x1138], R21 ;  /* 0x0011381501007387 */ /* 0x0003e20000100800 */
[----:B------:R-:W-:-:S02]  /*306a0*/  IADD3.X R11, R11, UR6, RZ, P6, !PT ;  /* 0x000000060b0b7c10 */ /* 0x000fc4000b7fe4ff */
[----:B------:R-:W-:Y:S02]  /*306b0*/  IADD3 R16, P6, R16, UR7, RZ ;  /* 0x0000000710107c10 */ /* 0x000fe4000ffde0ff */
[----:B------:R-:W-:Y:S01]  /*306c0*/  IADD3.X R18, R18, UR6, RZ, P1, !PT ;  /* 0x0000000612127c10 */ /* 0x000fe20008ffe4ff */
[----:B-1----:R0:W5:Y:S04]  /*306d0*/  LDL.LU R21, [R1+0x1210] ;  /* 0x0012100001157983 */ /* 0x0021680000300800 */
[----:B------:R1:W-:Y:S01]  /*306e0*/  STL [R1+0x11a4], R17 ;  /* 0x0011a41101007387 */ /* 0x0003e20000100800 */
[----:B------:R-:W-:Y:S02]  /*306f0*/  IADD3 R19, P1, R19, UR7, RZ ;  /* 0x0000000713137c10 */ /* 0x000fe4000ff3e0ff */
[----:B------:R-:W-:Y:S01]  /*30700*/  IADD3.X R29, R29, UR6, RZ, P2, !PT ;  /* 0x000000061d1d7c10 */ /* 0x000fe200097fe4ff */
[----:B-1----:R0:W5:Y:S04]  /*30710*/  LDL.LU R17, [R1+0x120c] ;  /* 0x00120c0001117983 */ /* 0x0021680000300800 */
[----:B------:R1:W-:Y:S01]  /*30720*/  STL [R1+0x1140], R20 ;  /* 0x0011401401007387 */ /* 0x0003e20000100800 */
[----:B------:R-:W-:-:S03]  /*30730*/  IADD3 R28, P2, R28, UR7, RZ ;  /* 0x000000071c1c7c10 */ /* 0x000fc6000ff5e0ff */
[----:B-1----:R0:W5:Y:S04]  /*30740*/  LDL.LU R20, [R1+0x1208] ;  /* 0x0012080001147983 */ /* 0x0021680000300800 */
[----:B------:R1:W-:Y:S01]  /*30750*/  STL [R1+0x11c0], R22 ;  /* 0x0011c01601007387 */ /* 0x0003e20000100800 */
[----:B------:R-:W-:-:S03]  /*30760*/  IADD3.X R2, R2, UR6, RZ, P3, !PT ;  /* 0x0000000602027c10 */ /* 0x000fc60009ffe4ff */
[----:B-1----:R0:W5:Y:S04]  /*30770*/  LDL.LU R22, [R1+0x1204] ;  /* 0x0012040001167983 */ /* 0x0021680000300800 */
[----:B------:R1:W-:Y:S04]  /*30780*/  STL [R1+0x1148], R11 ;  /* 0x0011480b01007387 */ /* 0x0003e80000100800 */
[----:B-1----:R0:W5:Y:S04]  /*30790*/  LDL.LU R11, [R1+0x1200] ;  /* 0x00120000010b7983 */ /* 0x0021680000300800 */
[----:B------:R1:W-:Y:S04]  /*307a0*/  STL [R1+0x11bc], R16 ;  /* 0x0011bc1001007387 */ /* 0x0003e80000100800 */
[----:B-1----:R0:W5:Y:S04]  /*307b0*/  LDL.LU R16, [R1+0x11fc] ;  /* 0x0011fc0001107983 */ /* 0x0021680000300800 */
[----:B------:R1:W-:Y:S01]  /*307c0*/  STL [R1+0x1150], R18 ;  /* 0x0011501201007387 */ /* 0x0003e20000100800 */
[----:B------:R-:W-:-:S03]  /*307d0*/  IADD3 R10, P3, R10, UR7, RZ ;  /* 0x000000070a0a7c10 */ /* 0x000fc6000ff7e0ff */
[----:B-1----:R0:W5:Y:S04]  /*307e0*/  LDL.LU R18, [R1+0x11f8] ;  /* 0x0011f80001127983 */ /* 0x0021680000300800 */
[----:B------:R1:W-:Y:S01]  /*307f0*/  STL [R1+0x11b8], R19 ;  /* 0x0011b81301007387 */ /* 0x0003e20000100800 */
[----:B------:R-:W-:Y:S02]  /*30800*/  IADD3.X R3, R3, UR6, RZ, P4, !PT ;  /* 0x0000000603037c10 */ /* 0x000fe4000a7fe4ff */
[----:B------:R-:W-:Y:S01]  /*30810*/  IADD3 R9, P4, R9, UR7, RZ ;  /* 0x0000000709097c10 */ /* 0x000fe2000ff9e0ff */
[----:B-1----:R0:W5:Y:S04]  /*30820*/  LDL.LU R19, [R1+0x11f4] ;  /* 0x0011f40001137983 */ /* 0x0021680000300800 */
[----:B------:R1:W-:Y:S01]  /*30830*/  STL [R1+0x1158], R29 ;  /* 0x0011581d01007387 */ /* 0x0003e20000100800 */
[----:B------:R-:W-:-:S02]  /*30840*/  IADD3.X R8, R8, UR6, RZ, P5, !PT ;  /* 0x0000000608087c10 */ /* 0x000fc4000affe4ff */
[----:B------:R-:W-:Y:S01]  /*30850*/  IADD3 R25, P5, R25, UR7, RZ ;  /* 0x0000000719197c10 */ /* 0x000fe2000ffbe0ff */
[----:B-1----:R0:W5:Y:S04]  /*30860*/  LDL.LU R29, [R1+0x11f0] ;  /* 0x0011f000011d7983 */ /* 0x0021680000300800 */
[----:B------:R1:W-:Y:S01]  /*30870*/  STL [R1+0x11b4], R28 ;  /* 0x0011b41c01007387 */ /* 0x0003e20000100800 */
[----:B------:R-:W-:Y:S02]  /*30880*/  IADD3.X R26, R26, UR6, RZ, P6, !PT ;  /* 0x000000061a1a7c10 */ /* 0x000fe4000b7fe4ff */
[----:B------:R-:W-:Y:S01]  /*30890*/  IADD3.X R27, R27, UR6, RZ, P1, !PT ;  /* 0x000000061b1b7c10 */ /* 0x000fe20008ffe4ff */
[----:B-1----:R0:W5:Y:S04]  /*308a0*/  LDL.LU R28, [R1+0x11ec] ;  /* 0x0011ec00011c7983 */ /* 0x0021680000300800 */
[----:B------:R1:W-:Y:S04]  /*308b0*/  STL [R1+0x1160], R2 ;  /* 0x0011600201007387 */ /* 0x0003e80000100800 */
[----:B------:R-:W-:Y:S04]  /*308c0*/  STL [R1+0x11b0], R10 ;  /* 0x0011b00a01007387 */ /* 0x000fe80000100800 */
[----:B------:R-:W-:Y:S04]  /*308d0*/  STL [R1+0x1168], R3 ;  /* 0x0011680301007387 */ /* 0x000fe80000100800 */
[----:B------:R3:W-:Y:S01]  /*308e0*/  STL [R1+0x11ac], R9 ;  /* 0x0011ac0901007387 */ /* 0x0007e20000100800 */
[----:B-1----:R-:W1:Y:S01]  /*308f0*/  S2R R2, SR_TID.X ;  /* 0x0000000000027919 */ /* 0x002e620000002100 */
[----:B------:R-:W-:-:S02]  /*30900*/  IADD3.X R12, R12, UR6, RZ, P2, !PT ;  /* 0x000000060c0c7c10 */ /* 0x000fc400097fe4ff */
[----:B------:R0:W-:Y:S01]  /*30910*/  STL [R1+0x1170], R8 ;  /* 0x0011700801007387 */ /* 0x0001e20000100800 */
[----:B------:R-:W-:-:S03]  /*30920*/  IADD3.X R13, R13, UR6, RZ, P3, !PT ;  /* 0x000000060d0d7c10 */ /* 0x000fc60009ffe4ff */
[----:B------:R0:W-:Y:S01]  /*30930*/  STL [R1+0x11a8], R25 ;  /* 0x0011a81901007387 */ /* 0x0001e20000100800 */
[----:B------:R-:W-:-:S03]  /*30940*/  IADD3.X R14, R14, UR6, RZ, P4, !PT ;  /* 0x000000060e0e7c10 */ /* 0x000fc6000a7fe4ff */
[----:B------:R0:W-:Y:S04]  /*30950*/  STL [R1+0x1178], R26 ;  /* 0x0011781a01007387 */ /* 0x0001e80000100800 */
[----:B------:R0:W-:Y:S01]  /*30960*/  STL [R1+0x1180], R27 ;  /* 0x0011801b01007387 */ /* 0x0001e20000100800 */
[----:B------:R-:W-:-:S03]  /*30970*/  IADD3.X R15, R15, UR6, RZ, P5, !PT ;  /* 0x000000060f0f7c10 */ /* 0x000fc6000affe4ff */
[----:B------:R0:W-:Y:S04]  /*30980*/  STL [R1+0x1188], R12 ;  /* 0x0011880c01007387 */ /* 0x0001e80000100800 */
[----:B------:R0:W-:Y:S04]  /*30990*/  STL [R1+0x1190], R13 ;  /* 0x0011900d01007387 */ /* 0x0001e80000100800 */
[----:B------:R0:W-:Y:S01]  /*309a0*/  STL [R1+0x1198], R14 ;  /* 0x0011980e01007387 */ /* 0x0001e20000100800 */
[----:B-1----:R-:W-:-:S05]  /*309b0*/  LOP3.LUT R2, R2, 0x3f, RZ, 0xc0, !PT ;  /* 0x0000003f02027812 */ /* 0x002fca00078ec0ff */
[----:B------:R-:W-:Y:S02]  /*309c0*/  IMAD.SHL.U32 R2, R2, 0x2, RZ ;  /* 0x0000000202027824 */ /* 0x000fe400078e00ff */
[----:B---3--:R-:W-:Y:S02]  /*309d0*/  IMAD.MOV.U32 R9, RZ, RZ, R4 ;  /* 0x000000ffff097224 */ /* 0x008fe400078e0004 */
[----:B----4-:R-:W-:-:S05]  /*309e0*/  IMAD.MOV.U32 R4, RZ, RZ, R7 ;  /* 0x000000ffff047224 */ /* 0x010fca00078e0007 */
[----:B--2---:R1:W-:Y:S04]  /*309f0*/  STL.64 [R1+0x658], R4 ;  /* 0x0006580401007387 */ /* 0x0043e80000100a00 */
[----:B------:R1:W-:Y:S01]  /*30a00*/  STL [R1+0x11a0], R15 ;  /* 0x0011a00f01007387 */ /* 0x0003e20000100800 */
[----:B0-----:R-:W-:-:S05]  /*30a10*/  IMAD.MOV.U32 R8, RZ, RZ, R6 ;  /* 0x000000ffff087224 */ /* 0x001fca00078e0006 */
[----:B------:R1:W-:Y:S01]  /*30a20*/  STL.64 [R1+0x660], R8 ;  /* 0x0006600801007387 */ /* 0x0003e20000100a00 */
[----:B------:R-:W-:Y:S05]  /*30a30*/  @P0 BRA `(.L_x_1) ;  /* 0xfffffdb400dc0947 */ /* 0x000fea000383ffff */
[----:B------:R-:W2:Y:S04]  /*30a40*/  LDL.LU R2, [R1+0x2bc] ;  /* 0x0002bc0001027983 */ /* 0x000ea80000300800 */
[----:B-----5:R-:W2:Y:S04]  /*30a50*/  LDL.LU R0, [R1+0x19c] ;  /* 0x00019c0001007983 */ /* 0x020ea80000300800 */
[----:B------:R-:W3:Y:S04]  /*30a60*/  LDL.LU R7, [R1+0x2b4] ;  /* 0x0002b40001077983 */ /* 0x000ee80000300800 */
[----:B-1----:R-:W3:Y:S04]  /*30a70*/  LDL.LU R5, [R1+0x194] ;  /* 0x0001940001057983 */ /* 0x002ee80000300800 */
        /* <DEDUP_REMOVED lines=14> */
[----:B0-----:R-:W4:Y:S04]  /*30b60*/  LDL.LU R21, [R1+0x364] ;  /* 0x0003640001157983 */ /* 0x001f280000300800 */
[----:B------:R0:W-:Y:S04]  /*30b70*/  STL [R1+0x1324], R11 ;  /* 0x0013240b01007387 */ /* 0x0001e80000100800 */
[----:B0-----:R-:W4:Y:S04]  /*30b80*/  LDL.LU R11, [R1+0x444] ;  /* 0x00044400010b7983 */ /* 0x001f280000300800 */
[----:B------:R0:W-:Y:S04]  /*30b90*/  STL [R1+0x1310], R20 ;  /* 0x0013101401007387 */ /* 0x0001e80000100800 */
[----:B0-----:R-:W4:Y:S04]  /*30ba0*/  LDL.LU R20, [R1+0x36c] ;  /* 0x00036c0001147983 */ /* 0x001f280000300800 */
[----:B------:R0:W-:Y:S04]  /*30bb0*/  STL [R1+0x130c], R16 ;  /* 0x00130c1001007387 */ /* 0x0001e80000100800 */
[----:B0-----:R-:W4:Y:S04]  /*30bc0*/  LDL.LU R16, [R1+0x44c] ;  /* 0x00044c0001107983 */ /* 0x001f280000300800 */
[----:B------:R-:W-:Y:S04]  /*30bd0*/  STL [R1+0x1308], R17 ;  /* 0x0013081101007387 */ /* 0x000fe80000100800 */
[----:B------:R-:W-:Y:S04]  /*30be0*/  STL [R1+0x12a8], R19 ;  /* 0x0012a81301007387 */ /* 0x000fe80000100800 */
[----:B------:R-:W-:Y:S04]  /*30bf0*/  STL [R1+0x12a4], R18 ;  /* 0x0012a41201007387 */ /* 0x000fe80000100800 */
[----:B------:R-:W-:Y:S04]  /*30c00*/  STL [R1+0x11f0], R28 ;  /* 0x0011f01c01007387 */ /* 0x000fe80000100800 */
[----:B------:R-:W-:Y:S01]  /*30c10*/  STL [R1+0x11ec], R29 ;  /* 0x0011ec1d01007387 */ /* 0x000fe20000100800 */
[----:B--2---:R-:W-:-:S02]  /*30c20*/  F2FP.BF16.F32.PACK_AB R0, R2, R0 ;  /* 0x000000000200723e */ /* 0x004fc400000010ff */
[----:B---3--:R-:W-:Y:S02]  /*30c30*/  F2FP.BF16.F32.PACK_AB R5, R7, R5 ;  /* 0x000000050705723e */ /* 0x008fe400000010ff */
[----:B----4-:R-:W-:Y:S02]  /*30c40*/  F2FP.BF16.F32.PACK_AB R2, R6, R4 ;  /* 0x000000040602723e */ /* 0x010fe400000010ff */
[----:B------:R-:W-:Y:S02]  /*30c50*/  F2FP.BF16.F32.PACK_AB R11, R11, R21 ;  /* 0x000000150b0b723e */ /* 0x000fe400000010ff */
[----:B------:R-:W-:-:S05]  /*30c60*/  F2FP.BF16.F32.PACK_AB R16, R16, R20 ;  /* 0x000000141010723e */ /* 0x000fca00000010ff */
[----:B------:R-:W-:Y:S04]  /*30c70*/  STL [R1+0x1bc], R16 ;  /* 0x0001bc1001007387 */ /* 0x000fe80000100800 */
[----:B------:R-:W-:Y:S04]  /*30c80*/  STL [R1+0x1b8], R11 ;  /* 0x0001b80b01007387 */ /* 0x000fe80000100800 */
[----:B------:R0:W-:Y:S04]  /*30c90*/  STL [R1+0x1b4], R0 ;  /* 0x0001b40001007387 */ /* 0x0001e80000100800 */
[----:B------:R-:W-:Y:S04]  /*30ca0*/  STL [R1+0x1b0], R5 ;  /* 0x0001b00501007387 */ /* 0x000fe80000100800 */
[----:B------:R1:W-:Y:S01]  /*30cb0*/  STL [R1+0x18c], R2 ;  /* 0x00018c0201007387 */ /* 0x0003e20000100800 */
[----:B0-----:R-:W-:-:S02]  /*30cc0*/  F2FP.BF16.F32.PACK_AB R0, R10, R3 ;  /* 0x000000030a00723e */ /* 0x001fc400000010ff */
[----:B------:R-:W-:-:S03]  /*30cd0*/  F2FP.BF16.F32.PACK_AB R3, R9, R8 ;  /* 0x000000080903723e */ /* 0x000fc600000010ff */
[----:B------:R0:W-:Y:S01]  /*30ce0*/  STL [R1+0x188], R0 ;  /* 0x0001880001007387 */ /* 0x0001e20000100800 */
[----:B-1----:R-:W-:-:S03]  /*30cf0*/  F2FP.BF16.F32.PACK_AB R2, R25, R26 ;  /* 0x0000001a1902723e */ /* 0x002fc600000010ff */
[----:B------:R1:W-:Y:S04]  /*30d00*/  STL [R1+0x184], R3 ;  /* 0x0001840301007387 */ /* 0x0003e80000100800 */
[----:B------:R2:W-:Y:S01]  /*30d10*/  STL [R1+0x180], R2 ;  /* 0x0001800201007387 */ /* 0x0005e20000100800 */
[----:B0-----:R-:W-:Y:S02]  /*30d20*/  F2FP.BF16.F32.PACK_AB R0, R24, R27 ;  /* 0x0000001b1800723e */ /* 0x001fe400000010ff */
[----:B-1----:R-:W-:-:S03]  /*30d30*/  F2FP.BF16.F32.PACK_AB R3, R23, R22 ;  /* 0x000000161703723e */ /* 0x002fc600000010ff */
[----:B------:R0:W-:Y:S01]  /*30d40*/  STL [R1+0x17c], R0 ;  /* 0x00017c0001007387 */ /* 0x0001e20000100800 */
[----:B--2---:R-:W-:-:S03]  /*30d50*/  F2FP.BF16.F32.PACK_AB R2, R12, R13 ;  /* 0x0000000d0c02723e */ /* 0x004fc600000010ff */
[----:B------:R-:W-:Y:S04]  /*30d60*/  STL [R1+0x178], R3 ;  /* 0x0001780301007387 */ /* 0x000fe80000100800 */
[----:B------:R-:W2:Y:S01]  /*30d70*/  LDL.LU R21, [R1+0x3b0] ;  /* 0x0003b00001157983 */ /* 0x000ea20000300800 */
[----:B0-----:R-:W-:-:S03]  /*30d80*/  F2FP.BF16.F32.PACK_AB R0, R14, R15 ;  /* 0x0000000f0e00723e */ /* 0x001fc600000010ff */
        /* <DEDUP_REMOVED lines=36> */
[----:B------:R-:W3:Y:S04]  /*30fd0*/  LDL.LU R29, [R1+0x3d0] ;  /* 0x0003d000011d7983 */ /* 0x000ee80000300800 */
[----:B---3--:R0:W-:Y:S04]  /*30fe0*/  STL [R1+0x133c], R29 ;  /* 0x00133c1d01007387 */ /* 0x0081e80000100800 */
[----:B0-----:R-:W3:Y:S04]  /*30ff0*/  LDL.LU R29, [R1+0x3b8] ;  /* 0x0003b800011d7983 */ /* 0x001ee80000300800 */
        /* <DEDUP_REMOVED lines=31> */
[----:B0-----:R-:W2:Y:S04]  /*311f0*/  LDL.LU R29, [R1+0x378] ;  /* 0x00037800011d7983 */ /* 0x001ea80000300800 */
[----:B------:R-:W3:Y:S04]  /*31200*/  LDL.LU R28, [R1+0x238] ;  /* 0x00023800011c7983 */ /* 0x000ee80000300800 */
        /* <DEDUP_REMOVED lines=26> */
[----:B--2---:R-:W-:-:S03]  /*313b0*/  F2FP.BF16.F32.PACK_AB R21, R29, R21 ;  /* 0x000000151d15723e */ /* 0x004fc600000010ff */
[----:B------:R-:W2:Y:S04]  /*313c0*/  LDL.LU R29, [R1+0x13bc] ;  /* 0x0013bc00011d7983 */ /* 0x000ea80000300800 */
[----:B------:R0:W-:Y:S04]  /*313d0*/  STL [R1+0x16c], R21 ;  /* 0x00016c1501007387 */ /* 0x0001e80000100800 */
[----:B0-----:R-:W2:Y:S02]  /*313e0*/  LDL.LU R21, [R1+0x13b8] ;  /* 0x0013b80001157983 */ /* 0x001ea40000300800 */
[----:B--2---:R-:W-:-:S02]  /*313f0*/  F2FP.BF16.F32.PACK_AB R21, R29, R21 ;  /* 0x000000151d15723e */ /* 0x004fc400000010ff */
        /* <DEDUP_REMOVED lines=62> */
[----:B0-----:R-:W2:Y:S01]  /*317e0*/  LDL.LU R21, [R1+0x1338] ;  /* 0x0013380001157983 */ /* 0x001ea20000300800 */
[----:B---3--:R-:W-:Y:S02]  /*317f0*/  F2FP.BF16.F32.PACK_AB R18, R28, R18 ;  /* 0x000000121c12723e */ /* 0x008fe400000010ff */
[----:B----4-:R-:W-:-:S02]  /*31800*/  F2FP.BF16.F32.PACK_AB R17, R19, R17 ;  /* 0x000000111311723e */ /* 0x010fc400000010ff */
[----:B------:R-:W-:Y:S02]  /*31810*/  F2FP.BF16.F32.PACK_AB R16, R16, R20 ;  /* 0x000000141010723e */ /* 0x000fe400000010ff */
[----:B------:R-:W-:Y:S02]  /*31820*/  F2FP.BF16.F32.PACK_AB R2, R11, R2 ;  /* 0x000000020b02723e */ /* 0x000fe400000010ff */
[----:B------:R-:W-:Y:S02]  /*31830*/  F2FP.BF16.F32.PACK_AB R0, R0, R7 ;  /* 0x000000070000723e */ /* 0x000fe400000010ff */
[----:B--2---:R-:W-:Y:S02]  /*31840*/  F2FP.BF16.F32.PACK_AB R29, R21, R29 ;  /* 0x0000001d151d723e */ /* 0x004fe400000010ff */
[----:B------:R-:W2:Y:S04]  /*31850*/  LDL.LU R21, [R1+0x1334] ;  /* 0x0013340001157983 */ /* 0x000ea80000300800 */
[----:B------:R-:W-:Y:S01]  /*31860*/  STL [R1+0x128], R29 ;  /* 0x0001281d01007387 */ /* 0x000fe20000100800 */
[----:B------:R-:W-:-:S03]  /*31870*/  F2FP.BF16.F32.PACK_AB R5, R5, R6 ;  /* 0x000000060505723e */ /* 0x000fc600000010ff */
[----:B------:R-:W-:Y:S04]  /*31880*/  STL [R1+0x124], R18 ;  /* 0x0001241201007387 */ /* 0x000fe80000100800 */
[----:B------:R-:W-:Y:S04]  /*31890*/  STL [R1+0x120], R17 ;  /* 0x0001201101007387 */ /* 0x000fe80000100800 */
[----:B------:R-:W-:Y:S04]  /*318a0*/  STL [R1+0x10c], R16 ;  /* 0x00010c1001007387 */ /* 0x000fe80000100800 */
[----:B------:R0:W-:Y:S04]  /*318b0*/  STL [R1+0x108], R2 ;  /* 0x0001080201007387 */ /* 0x0001e80000100800 */
[----:B------:R1:W-:Y:S01]  /*318c0*/  STL [R1+0x104], R0 ;  /* 0x0001040001007387 */ /* 0x0003e20000100800 */
[----:B0-----:R-:W-:-:S03]  /*318d0*/  F2FP.BF16.F32.PACK_AB R2, R4, R10 ;  /* 0x0000000a0402723e */ /* 0x001fc600000010ff */
[----:B------:R-:W-:Y:S01]  /*318e0*/  STL [R1+0x100], R5 ;  /* 0x0001000501007387 */ /* 0x000fe20000100800 */
[----:B-1----:R-:W-:-:S03]  /*318f0*/  F2FP.BF16.F32.PACK_AB R0, R3, R9 ;  /* 0x000000090300723e */ /* 0x002fc600000010ff */
[----:B------:R0:W-:Y:S01]  /*31900*/  STL [R1+0x11c], R2 ;  /* 0x00011c0201007387 */ /* 0x0001e20000100800 */
[----:B------:R-:W-:-:S03]  /*31910*/  F2FP.BF16.F32.PACK_AB R3, R8, R24 ;  /* 0x000000180803723e */ /* 0x000fc600000010ff */
[----:B------:R1:W-:Y:S01]  /*31920*/  STL [R1+0x118], R0 ;  /* 0x0001180001007387 */ /* 0x0003e20000100800 */
[----:B0-----:R-:W-:-:S03]  /*31930*/  F2FP.BF16.F32.PACK_AB R2, R25, R26 ;  /* 0x0000001a1902723e */ /* 0x001fc600000010ff */
[----:B------:R-:W-:Y:S01]  /*31940*/  STL [R1+0x114], R3 ;  /* 0x0001140301007387 */ /* 0x000fe20000100800 */
[----:B-1----:R-:W-:-:S03]  /*31950*/  F2FP.BF16.F32.PACK_AB R0, R27, R22 ;  /* 0x000000161b00723e */ /* 0x002fc600000010ff */
[----:B------:R0:W-:Y:S04]  /*31960*/  STL [R1+0x110], R2 ;  /* 0x0001100201007387 */ /* 0x0001e80000100800 */
[----:B------:R1:W-:Y:S01]  /*31970*/  STL [R1+0xfc], R0 ;  /* 0x0000fc0001007387 */ /* 0x0003e20000100800 */
[----:B0-----:R-:W-:Y:S02]  /*31980*/  F2FP.BF16.F32.PACK_AB R2, R12, R13 ;  /* 0x0000000d0c02723e */ /* 0x001fe400000010ff */
[----:B--2---:R-:W-:-:S05]  /*31990*/  F2FP.BF16.F32.PACK_AB R3, R21, R23 ;  /* 0x000000171503723e */ /* 0x004fca00000010ff */
[----:B------:R-:W-:Y:S04]  /*319a0*/  STL [R1+0xf8], R3 ;  /* 0x0000f80301007387 */ /* 0x000fe80000100800 */
[----:B------:R-:W2:Y:S04]  /*319b0*/  LDL.LU R7, [R1+0x3e8] ;  /* 0x0003e80001077983 */ /* 0x000ea80000300800 */
[----:B------:R-:W-:Y:S04]  /*319c0*/  STL [R1+0xf4], R2 ;  /* 0x0000f40201007387 */ /* 0x000fe80000100800 */
[----:B------:R-:W3:Y:S01]  /*319d0*/  LDL.LU R6, [R1+0x3e0] ;  /* 0x0003e00001067983 */ /* 0x000ee20000300800 */
[----:B-1----:R-:W-:-:S05]  /*319e0*/  F2FP.BF16.F32.PACK_AB R0, R14, R15 ;  /* 0x0000000f0e00723e */ /* 0x002fca00000010ff */
[----:B------:R-:W-:Y:S04]  /*319f0*/  STL [R1+0xf0], R0 ;  /* 0x0000f00001007387 */ /* 0x000fe80000100800 */
[----:B---3--:R0:W-:Y:S04]  /*31a00*/  STL [R1+0x1330], R6 ;  /* 0x0013300601007387 */ /* 0x0081e80000100800 */
[----:B0-----:R-:W2:Y:S04]  /*31a10*/  LDL.LU R6, [R1+0x3c8] ;  /* 0x0003c80001067983 */ /* 0x001ea80000300800 */
[----:B------:R-:W3:Y:S04]  /*31a20*/  LDL.LU R5, [R1+0x298] ;  /* 0x0002980001057983 */ /* 0x000ee80000300800 */
[----:B---3--:R0:W-:Y:S04]  /*31a30*/  STL [R1+0x132c], R5 ;  /* 0x00132c0501007387 */ /* 0x0081e80000100800 */
[----:B0-----:R-:W3:Y:S04]  /*31a40*/  LDL.LU R5, [R1+0x3c0] ;  /* 0x0003c00001057983 */ /* 0x001ee80000300800 */
[----:B------:R-:W4:Y:S04]  /*31a50*/  LDL.LU R11, [R1+0x240] ;  /* 0x00024000010b7983 */ /* 0x000f280000300800 */
[----:B----4-:R0:W-:Y:S04]  /*31a60*/  STL [R1+0x1328], R11 ;  /* 0x0013280b01007387 */ /* 0x0101e80000100800 */
[----:B0-----:R-:W4:Y:S04]  /*31a70*/  LDL.LU R11, [R1+0x248] ;  /* 0x00024800010b7983 */ /* 0x001f280000300800 */
[----:B------:R-:W4:Y:S04]  /*31a80*/  LDL.LU R4, [R1+0x290] ;  /* 0x0002900001047983 */ /* 0x000f280000300800 */
[----:B------:R-:W2:Y:S04]  /*31a90*/  LDL.LU R10, [R1+0x404] ;  /* 0x00040400010a7983 */ /* 0x000ea80000300800 */
[----:B--2---:R0:W-:Y:S04]  /*31aa0*/  STL [R1+0x1320], R10 ;  /* 0x0013200a01007387 */ /* 0x0041e80000100800 */
[----:B0-----:R-:W2:Y:S04]  /*31ab0*/  LDL.LU R10, [R1+0x42c] ;  /* 0x00042c00010a7983 */ /* 0x001ea80000300800 */
[----:B------:R-:W3:Y:S04]  /*31ac0*/  LDL.LU R9, [R1+0x48c] ;  /* 0x00048c0001097983 */ /* 0x000ee80000300800 */
[----:B---3--:R0:W-:Y:S04]  /*31ad0*/  STL [R1+0x131c], R9 ;  /* 0x00131c0901007387 */ /* 0x0081e80000100800 */
[----:B0-----:R-:W3:Y:S04]  /*31ae0*/  LDL.LU R9, [R1+0x424] ;  /* 0x0004240001097983 */ /* 0x001ee80000300800 */
[----:B------:R-:W4:Y:S04]  /*31af0*/  LDL.LU R8, [R1+0x484] ;  /* 0x0004840001087983 */ /* 0x000f280000300800 */
[----:B----4-:R0:W-:Y:S04]  /*31b00*/  STL [R1+0x1318], R8 ;  /* 0x0013180801007387 */ /* 0x0101e80000100800 */
[----:B0-----:R-:W4:Y:S04]  /*31b10*/  LDL.LU R8, [R1+0x46c] ;  /* 0x00046c0001087983 */ /* 0x001f280000300800 */
[----:B------:R-:W2:Y:S01]  /*31b20*/  LDL.LU R20, [R1+0x3fc] ;  /* 0x0003fc0001147983 */ /* 0x000ea20000300800 */
[----:B------:R-:W-:-:S03]  /*31b30*/  F2FP.BF16.F32.PACK_AB R7, R6, R7 ;  /* 0x000000070607723e */ /* 0x000fc600000010ff */
[----:B--2---:R0:W-:Y:S04]  /*31b40*/  STL [R1+0x1314], R20 ;  /* 0x0013141401007387 */ /* 0x0041e80000100800 */
        /* <DEDUP_REMOVED lines=21> */
[----:B------:R-:W3:Y:S04]  /*31ca0*/  LDL.LU R6, [R1+0x1330] ;  /* 0x0013300001067983 */ /* 0x000ee80000300800 */
[----:B------:R0:W-:Y:S04]  /*31cb0*/  STL [R1+0x11f4], R7 ;  /* 0x0011f40701007387 */ /* 0x0001e80000100800 */
[----:B0-----:R-:W2:Y:S01]  /*31cc0*/  LDL.LU R7, [R1+0x420] ;  /* 0x0004200001077983 */ /* 0x001ea20000300800 */
[----:B---3--:R-:W-:-:S03]  /*31cd0*/  F2FP.BF16.F32.PACK_AB R6, R5, R6 ;  /* 0x000000060506723e */ /* 0x008fc600000010ff */
        /* <DEDUP_REMOVED lines=16> */
[----:B------:R-:W4:Y:S04]  /*31de0*/  LDL.LU R9, [R1+0x131c] ;  /* 0x00131c0001097983 */ /* 0x000f280000300800 */
[----:B------:R0:W-:Y:S04]  /*31df0*/  STL [R1+0x1208], R10 ;  /* 0x0012080a01007387 */ /* 0x0001e80000100800 */
[----:B0-----:R-:W3:Y:S01]  /*31e00*/  LDL.LU R10, [R1+0x2ac] ;  /* 0x0002ac00010a7983 */ /* 0x001ee20000300800 */
[----:B----4-:R-:W-:-:S03]  /*31e10*/  F2FP.BF16.F32.PACK_AB R9, R8, R9 ;  /* 0x000000090809723e */ /* 0x010fc600000010ff */
[----:B------:R-:W2:Y:S04]  /*31e20*/  LDL.LU R8, [R1+0x1318] ;  /* 0x0013180001087983 */ /* 0x000ea80000300800 */
[----:B------:R0:W-:Y:S04]  /*31e30*/  STL [R1+0x120c], R9 ;  /* 0x00120c0901007387 */ /* 0x0001e80000100800 */
[----:B0-----:R-:W3:Y:S01]  /*31e40*/  LDL.LU R9, [R1+0x25c] ;  /* 0x00025c0001097983 */ /* 0x001ee20000300800 */
[----:B--2---:R-:W-:-:S03]  /*31e50*/  F2FP.BF16.F32.PACK_AB R8, R20, R8 ;  /* 0x000000081408723e */ /* 0x004fc600000010ff */
[----:B------:R-:W2:Y:S04]  /*31e60*/  LDL.LU R20, [R1+0x1314] ;  /* 0x0013140001147983 */ /* 0x000ea80000300800 */
[----:B------:R0:W-:Y:S04]  /*31e70*/  STL [R1+0x1210], R8 ;  /* 0x0012100801007387 */ /* 0x0001e80000100800 */
[----:B0-----:R-:W4:Y:S01]  /*31e80*/  LDL.LU R8, [R1+0x494] ;  /* 0x0004940001087983 */ /* 0x001f220000300800 */
[----:B--2---:R-:W-:-:S03]  /*31e90*/  F2FP.BF16.F32.PACK_AB R16, R20, R16 ;  /* 0x000000101410723e */ /* 0x004fc600000010ff */
[----:B------:R-:W2:Y:S04]  /*31ea0*/  LDL.LU R20, [R1+0x1310] ;  /* 0x0013100001147983 */ /* 0x000ea80000300800 */
[----:B------:R0:W-:Y:S01]  /*31eb0*/  STL [R1+0xbc], R16 ;  /* 0x0000bc1001007387 */ /* 0x0001e20000100800 */
[----:B----4-:R-:W-:-:S03]  /*31ec0*/  F2FP.BF16.F32.PACK_AB R8, R17, R8 ;  /* 0x000000081108723e */ /* 0x010fc600000010ff */
[----:B0-----:R-:W4:Y:S04]  /*31ed0*/  LDL.LU R16, [R1+0x130c] ;  /* 0x00130c0001107983 */ /* 0x001f280000300800 */
[----:B------:R-:W4:Y:S01]  /*31ee0*/  LDL.LU R17, [R1+0x1308] ;  /* 0x0013080001117983 */ /* 0x000f220000300800 */
[----:B---3--:R-:W-:-:S03]  /*31ef0*/  F2FP.BF16.F32.PACK_AB R9, R9, R10 ;  /* 0x0000000a0909723e */ /* 0x008fc600000010ff */
[----:B------:R0:W-:Y:S04]  /*31f00*/  STL [R1+0xb8], R8 ;  /* 0x0000b80801007387 */ /* 0x0001e80000100800 */
[----:B------:R-:W-:Y:S01]  /*31f10*/  STL [R1+0xb4], R9 ;  /* 0x0000b40901007387 */ /* 0x000fe20000100800 */
[----:B0-----:R-:W-:Y:S02]  /*31f20*/  F2FP.BF16.F32.PACK_AB R8, R11, R4 ;  /* 0x000000040b08723e */ /* 0x001fe400000010ff */
[----:B------:R-:W-:Y:S02]  /*31f30*/  F2FP.BF16.F32.PACK_AB R4, R5, R6 ;  /* 0x000000060504723e */ /* 0x000fe400000010ff */
[----:B------:R-:W-:Y:S01]  /*31f40*/  F2FP.BF16.F32.PACK_AB R6, R7, R29 ;  /* 0x0000001d0706723e */ /* 0x000fe200000010ff */
[----:B------:R-:W-:Y:S01]  /*31f50*/  STL [R1+0xb0], R8 ;  /* 0x0000b00801007387 */ /* 0x000fe20000100800 */
[----:B------:R-:W-:-:S03]  /*31f60*/  F2FP.BF16.F32.PACK_AB R5, R28, R18 ;  /* 0x000000121c05723e */ /* 0x000fc600000010ff */
[----:B------:R0:W-:Y:S04]  /*31f70*/  STL [R1+0xcc], R4 ;  /* 0x0000cc0401007387 */ /* 0x0001e80000100800 */
[----:B------:R-:W-:Y:S01]  /*31f80*/  STL [R1+0xc8], R6 ;  /* 0x0000c80601007387 */ /* 0x000fe20000100800 */
[----:B0-----:R-:W-:Y:S02]  /*31f90*/  F2FP.BF16.F32.PACK_AB R4, R19, R2 ;  /* 0x000000021304723e */ /* 0x001fe400000010ff */
[----:B------:R-:W-:Y:S01]  /*31fa0*/  F2FP.BF16.F32.PACK_AB R2, R0, R3 ;  /* 0x000000030002723e */ /* 0x000fe200000010ff */
[----:B------:R-:W-:Y:S01]  /*31fb0*/  STL [R1+0xc4], R5 ;  /* 0x0000c40501007387 */ /* 0x000fe20000100800 */
[----:B------:R-:W-:Y:S02]  /*31fc0*/  F2FP.BF16.F32.PACK_AB R0, R24, R25 ;  /* 0x000000191800723e */ /* 0x000fe400000010ff */
[----:B------:R-:W-:Y:S01]  /*31fd0*/  F2FP.BF16.F32.PACK_AB R3, R26, R27 ;  /* 0x0000001b1a03723e */ /* 0x000fe200000010ff */
[----:B------:R-:W-:Y:S04]  /*31fe0*/  STL [R1+0xc0], R4 ;  /* 0x0000c00401007387 */ /* 0x000fe80000100800 */
[----:B------:R0:W-:Y:S04]  /*31ff0*/  STL [R1+0xdc], R2 ;  /* 0x0000dc0201007387 */ /* 0x0001e80000100800 */
[----:B------:R-:W-:Y:S01]  /*32000*/  STL [R1+0xd8], R0 ;  /* 0x0000d80001007387 */ /* 0x000fe20000100800 */
[----:B0-----:R-:W-:-:S03]  /*32010*/  F2FP.BF16.F32.PACK_AB R2, R21, R22 ;  /* 0x000000161502723e */ /* 0x001fc600000010ff */
[----:B------:R-:W-:Y:S04]  /*32020*/  STL [R1+0xd4], R3 ;  /* 0x0000d40301007387 */ /* 0x000fe80000100800 */
[----:B------:R0:W-:Y:S02]  /*32030*/  STL [R1+0xd0], R2 ;  /* 0x0000d00201007387 */ /* 0x0001e40000100800 */
[----:B0-----:R-:W-:Y:S02]  /*32040*/  F2FP.BF16.F32.PACK_AB R2, R12, R13 ;  /* 0x0000000d0c02723e */ /* 0x001fe400000010ff */
[----:B--2---:R-:W-:-:S05]  /*32050*/  F2FP.BF16.F32.PACK_AB R0, R20, R23 ;  /* 0x000000171400723e */ /* 0x004fca00000010ff */
[----:B------:R0:W-:Y:S01]  /*32060*/  STL [R1+0xec], R0 ;  /* 0x0000ec0001007387 */ /* 0x0001e20000100800 */
[----:B----4-:R-:W-:Y:S02]  /*32070*/  F2FP.BF16.F32.PACK_AB R3, R17, R16 ;  /* 0x000000101103723e */ /* 0x010fe400000010ff */
[----:B0-----:R-:W-:-:S03]  /*32080*/  F2FP.BF16.F32.PACK_AB R0, R14, R15 ;  /* 0x0000000f0e00723e */ /* 0x001fc600000010ff */
[----:B------:R-:W-:Y:S04]  /*32090*/  STL [R1+0xe8], R3 ;  /* 0x0000e80301007387 */ /* 0x000fe80000100800 */
[----:B------:R-:W2:Y:S04]  /*320a0*/  LDL.LU R15, [R1+0x50c] ;  /* 0x00050c00010f7983 */ /* 0x000ea80000300800 */
[----:B------:R-:W-:Y:S04]  /*320b0*/  STL [R1+0xe4], R2 ;  /* 0x0000e40201007387 */ /* 0x000fe80000100800 */
[----:B------:R-:W3:Y:S04]  /*320c0*/  LDL.LU R14, [R1+0x504] ;  /* 0x00050400010e7983 */ /* 0x000ee80000300800 */
        /* <DEDUP_REMOVED lines=9> */
[----:B------:R-:W2:Y:S04]  /*32160*/  LDL.LU R19, [R1+0x524] ;  /* 0x0005240001137983 */ /* 0x000ea80000300800 */
        /* <DEDUP_REMOVED lines=38> */
[----:B0-----:R-:W3:Y:S01]  /*323d0*/  LDL.LU R8, [R1+0x410] ;  /* 0x0004100001087983 */ /* 0x001ee20000300800 */
[----:B------:R-:W-:-:S03]  /*323e0*/  F2FP.BF16.F32.PACK_AB R15, R14, R15 ;  /* 0x0000000f0e0f723e */ /* 0x000fc600000010ff */
[----:B---3--:R0:W-:Y:S04]  /*323f0*/  STL [R1+0x12f4], R8 ;  /* 0x0012f40801007387 */ /* 0x0081e80000100800 */
[----:B0-----:R-:W3:Y:S04]  /*32400*/  LDL.LU R8, [R1+0x418] ;  /* 0x0004180001087983 */ /* 0x001ee80000300800 */
        /* <DEDUP_REMOVED lines=23> */
[----:B------:R-:W4:Y:S04]  /*32580*/  LDL.LU R14, [R1+0x1304] ;  /* 0x00130400010e7983 */ /* 0x000f280000300800 */
[----:B------:R0:W-:Y:S04]  /*32590*/  STL [R1+0x1214], R15 ;  /* 0x0012140f01007387 */ /* 0x0001e80000100800 */
[----:B0-----:R-:W3:Y:S01]  /*325a0*/  LDL.LU R15, [R1+0x564] ;  /* 0x00056400010f7983 */ /* 0x001ee20000300800 */
[----:B----4-:R-:W-:-:S03]  /*325b0*/  F2FP.BF16.F32.PACK_AB R14, R13, R14 ;  /* 0x0000000e0d0e723e */ /* 0x010fc600000010ff */
[----:B------:R-:W4:Y:S04]  /*325c0*/  LDL.LU R13, [R1+0x1300] ;  /* 0x00130000010d7983 */ /* 0x000f280000300800 */
[----:B------:R0:W-:Y:S04]  /*325d0*/  STL [R1+0x1218], R14 ;  /* 0x0012180e01007387 */ /* 0x0001e80000100800 */
[----:B0-----:R-:W3:Y:S01]  /*325e0*/  LDL.LU R14, [R1+0x554] ;  /* 0x00055400010e7983 */ /* 0x001ee20000300800 */
[----:B----4-:R-:W-:-:S03]  /*325f0*/  F2FP.BF16.F32.PACK_AB R13, R12, R13 ;  /* 0x0000000d0c0d723e */ /* 0x010fc600000010ff */
[----:B------:R-:W2:Y:S04]  /*32600*/  LDL.LU R12, [R1+0x12fc] ;  /* 0x0012fc00010c7983 */ /* 0x000ea80000300800 */
[----:B------:R0:W-:Y:S04]  /*32610*/  STL [R1+0x121c], R13 ;  /* 0x00121c0d01007387 */ /* 0x0001e80000100800 */
[----:B0-----:R-:W4:Y:S01]  /*32620*/  LDL.LU R13, [R1+0x56c] ;  /* 0x00056c00010d7983 */ /* 0x001f220000300800 */
[----:B--2---:R-:W-:-:S03]  /*32630*/  F2FP.BF16.F32.PACK_AB R12, R19, R12 ;  /* 0x0000000c130c723e */ /* 0x004fc600000010ff */
[----:B------:R-:W3:Y:S04]  /*32640*/  LDL.LU R19, [R1+0x12f8] ;  /* 0x0012f80001137983 */ /* 0x000ee80000300800 */
[----:B------:R0:W-:Y:S04]  /*32650*/  STL [R1+0x1220], R12 ;  /* 0x0012200c01007387 */ /* 0x0001e80000100800 */
[----:B0-----:R-:W4:Y:S01]  /*32660*/  LDL.LU R12, [R1+0x55c] ;  /* 0x00055c00010c7983 */ /* 0x001f220000300800 */
[----:B---3--:R-:W-:-:S03]  /*32670*/  F2FP.BF16.F32.PACK_AB R19, R8, R19 ;  /* 0x000000130813723e */ /* 0x008fc600000010ff */
        /* <DEDUP_REMOVED lines=35> */
[----:B----4-:R-:W-:Y:S02]  /*328b0*/  F2FP.BF16.F32.PACK_AB R13, R12, R13 ;  /* 0x0000000d0c0d723e */ /* 0x010fe400000010ff */
[----:B--2---:R-:W-:-:S02]  /*328c0*/  F2FP.BF16.F32.PACK_AB R19, R8, R19 ;  /* 0x000000130813723e */ /* 0x004fc400000010ff */
[----:B------:R-:W2:Y:S01]  /*328d0*/  LDL.LU R8, [R1+0x12ac] ;  /* 0x0012ac0001087983 */ /* 0x000ea20000300800 */
[----:B------:R-:W-:Y:S02]  /*328e0*/  F2FP.BF16.F32.PACK_AB R12, R14, R15 ;  /* 0x0000000f0e0c723e */ /* 0x000fe400000010ff */
[----:B------:R-:W-:Y:S01]  /*328f0*/  F2FP.BF16.F32.PACK_AB R4, R4, R5 ;  /* 0x000000050404723e */ /* 0x000fe200000010ff */
[----:B------:R0:W-:Y:S01]  /*32900*/  STL [R1+0x78], R19 ;  /* 0x0000781301007387 */ /* 0x0001e20000100800 */
[----:B------:R-:W-:Y:S02]  /*32910*/  F2FP.BF16.F32.PACK_AB R6, R6, R7 ;  /* 0x000000070606723e */ /* 0x000fe400000010ff */
[----:B------:R-:W-:Y:S01]  /*32920*/  F2FP.BF16.F32.PACK_AB R5, R29, R28 ;  /* 0x0000001c1d05723e */ /* 0x000fe200000010ff */
[----:B0-----:R-:W3:Y:S04]  /*32930*/  LDL.LU R19, [R1+0x12a8] ;  /* 0x0012a80001137983 */ /* 0x001ee80000300800 */
[----:B------:R-:W-:Y:S04]  /*32940*/  STL [R1+0x74], R13 ;  /* 0x0000740d01007387 */ /* 0x000fe80000100800 */
[----:B------:R-:W-:Y:S01]  /*32950*/  STL [R1+0x70], R12 ;  /* 0x0000700c01007387 */ /* 0x000fe20000100800 */
[----:B------:R-:W-:-:S02]  /*32960*/  F2FP.BF16.F32.PACK_AB R3, R0, R3 ;  /* 0x000000030003723e */ /* 0x000fc400000010ff */
[----:B------:R-:W-:Y:S02]  /*32970*/  F2FP.BF16.F32.PACK_AB R0, R26, R27 ;  /* 0x0000001b1a00723e */ /* 0x000fe400000010ff */
[----:B--2---:R-:W-:Y:S02]  /*32980*/  F2FP.BF16.F32.PACK_AB R9, R8, R9 ;  /* 0x000000090809723e */ /* 0x004fe400000010ff */
[----:B------:R-:W-:-:S03]  /*32990*/  F2FP.BF16.F32.PACK_AB R8, R10, R11 ;  /* 0x0000000b0a08723e */ /* 0x000fc600000010ff */
[----:B------:R-:W-:Y:S04]  /*329a0*/  STL [R1+0x8c], R9 ;  /* 0x00008c0901007387 */ /* 0x000fe80000100800 */
[----:B------:R-:W-:Y:S04]  /*329b0*/  STL [R1+0x88], R8 ;  /* 0x0000880801007387 */ /* 0x000fe80000100800 */
[----:B------:R0:W-:Y:S04]  /*329c0*/  STL [R1+0x84], R4 ;  /* 0x0000840401007387 */ /* 0x0001e80000100800 */
[----:B------:R-:W-:Y:S01]  /*329d0*/  STL [R1+0x80], R6 ;  /* 0x0000800601007387 */ /* 0x000fe20000100800 */
[----:B0-----:R-:W-:-:S03]  /*329e0*/  F2FP.BF16.F32.PACK_AB R4, R18, R2 ;  /* 0x000000021204723e */ /* 0x001fc600000010ff */
[----:B------:R-:W-:Y:S01]  /*329f0*/  STL [R1+0x9c], R5 ;  /* 0x00009c0501007387 */ /* 0x000fe20000100800 */
[----:B------:R-:W-:-:S03]  /*32a00*/  F2FP.BF16.F32.PACK_AB R2, R24, R25 ;  /* 0x000000191802723e */ /* 0x000fc600000010ff */
[----:B------:R-:W-:Y:S04]  /*32a10*/  STL [R1+0x98], R4 ;  /* 0x0000980401007387 */ /* 0x000fe80000100800 */
[----:B------:R0:W-:Y:S04]  /*32a20*/  STL [R1+0x94], R3 ;  /* 0x0000940301007387 */ /* 0x0001e80000100800 */
[----:B------:R1:W-:Y:S01]  /*32a30*/  STL [R1+0x90], R2 ;  /* 0x0000900201007387 */ /* 0x0003e20000100800 */
[----:B0-----:R-:W-:-:S03]  /*32a40*/  F2FP.BF16.F32.PACK_AB R3, R20, R21 ;  /* 0x000000151403723e */ /* 0x001fc600000010ff */
[----:B------:R0:W-:Y:S01]  /*32a50*/  STL [R1+0xac], R0 ;  /* 0x0000ac0001007387 */ /* 0x0001e20000100800 */
[----:B-1----:R-:W-:-:S03]  /*32a60*/  F2FP.BF16.F32.PACK_AB R2, R22, R23 ;  /* 0x000000171602723e */ /* 0x002fc600000010ff */
[----:B------:R-:W-:Y:S04]  /*32a70*/  STL [R1+0xa8], R3 ;  /* 0x0000a80301007387 */ /* 0x000fe80000100800 */
[----:B------:R-:W3:Y:S01]  /*32a80*/  LDL.LU R18, [R1+0x54c] ;  /* 0x00054c0001127983 */ /* 0x000ee20000300800 */
[----:B0-----:R-:W-:-:S03]  /*32a90*/  F2FP.BF16.F32.PACK_AB R0, R16, R17 ;  /* 0x000000111000723e */ /* 0x001fc600000010ff */
[----:B------:R-:W-:Y:S04]  /*32aa0*/  STL [R1+0xa4], R2 ;  /* 0x0000a40201007387 */ /* 0x000fe80000100800 */
[----:B------:R-:W2:Y:S04]  /*32ab0*/  LDL.LU R17, [R1+0x22c] ;  /* 0x00022c0001117983 */ /* 0x000ea80000300800 */
[----:B------:R-:W-:Y:S04]  /*32ac0*/  STL [R1+0xa0], R0 ;  /* 0x0000a00001007387 */ /* 0x000fe80000100800 */
[----:B--2---:R0:W-:Y:S04]  /*32ad0*/  STL [R1+0x12a0], R17 ;  /* 0x0012a01101007387 */ /* 0x0041e80000100800 */
[----:B0-----:R-:W2:Y:S04]  /*32ae0*/  LDL.LU R17, [R1+0x544] ;  /* 0x0005440001117983 */ /* 0x001ea80000300800 */
[----:B------:R-:W4:Y:S04]  /*32af0*/  LDL.LU R16, [R1+0x224] ;  /* 0x0002240001107983 */ /* 0x000f280000300800 */
[----:B----4-:R0:W-:Y:S04]  /*32b00*/  STL [R1+0x129c], R16 ;  /* 0x00129c1001007387 */ /* 0x0101e80000100800 */
[----:B0-----:R-:W4:Y:S04]  /*32b10*/  LDL.LU R16, [R1+0x5cc] ;  /* 0x0005cc0001107983 */ /* 0x001f280000300800 */
[----:B------:R-:W3:Y:S04]  /*32b20*/  LDL.LU R23, [R1+0x5ec] ;  /* 0x0005ec0001177983 */ /* 0x000ee80000300800 */
[----:B---3--:R0:W-:Y:S04]  /*32b30*/  STL [R1+0x1298], R23 ;  /* 0x0012981701007387 */ /* 0x0081e80000100800 */
[----:B0-----:R-:W3:Y:S04]  /*32b40*/  LDL.LU R23, [R1+0x5c4] ;  /* 0x0005c40001177983 */ /* 0x001ee80000300800 */
[----:B------:R-:W2:Y:S04]  /*32b50*/  LDL.LU R22, [R1+0x5e4] ;  /* 0x0005e40001167983 */ /* 0x000ea80000300800 */
        /* <DEDUP_REMOVED lines=82> */
[----:B------:R-:W2:Y:S02]  /*33080*/  LDL.LU R18, [R1+0x12a4] ;  /* 0x0012a40001127983 */ /* 0x000ea40000300800 */
[----:B--2---:R-:W-:-:S02]  /*33090*/  F2FP.BF16.F32.PACK_AB R18, R17, R18 ;  /* 0x000000121112723e */ /* 0x004fc400000010ff */
[----:B------:R-:W2:Y:S02]  /*330a0*/  LDL.LU R17, [R1+0x12a0] ;  /* 0x0012a00001117983 */ /* 0x000ea40000300800 */
[----:B--2---:R-:W-:Y:S02]  /*330b0*/  F2FP.BF16.F32.PACK_AB R17, R16, R17 ;  /* 0x000000111011723e */ /* 0x004fe400000010ff */
[----:B------:R-:W2:Y:S02]  /*330c0*/  LDL.LU R16, [R1+0x129c] ;  /* 0x00129c0001107983 */ /* 0x000ea40000300800 */
[----:B--2---:R-:W-:Y:S02]  /*330d0*/  F2FP.BF16.F32.PACK_AB R16, R23, R16 ;  /* 0x000000101710723e */ /* 0x004fe400000010ff */
        /* <DEDUP_REMOVED lines=14> */
[----:B------:R-:W4:Y:S02]  /*331c0*/  LDL.LU R24, [R1+0x127c] ;  /* 0x00127c0001187983 */ /* 0x000f240000300800 */
[----:B----4-:R-:W-:Y:S02]  /*331d0*/  F2FP.BF16.F32.PACK_AB R24, R12, R24 ;  /* 0x000000180c18723e */ /* 0x010fe400000010ff */
[----:B------:R-:W3:Y:S02]  /*331e0*/  LDL.LU R12, [R1+0x1278] ;  /* 0x00127800010c7983 */ /* 0x000ee40000300800 */
[----:B---3--:R-:W-:Y:S02]  /*331f0*/  F2FP.BF16.F32.PACK_AB R12, R13, R12 ;  /* 0x0000000c0d0c723e */ /* 0x008fe400000010ff */
        /* <DEDUP_REMOVED lines=13> */
[----:B------:R0:W-:Y:S04]  /*332d0*/  STL [R1], R12 ;  /* 0x0000000c01007387 */ /* 0x0001e80000100800 */
        /* <DEDUP_REMOVED lines=26> */
[----:B------:R-:W2:Y:S01]  /*33480*/  LDL.LU R13, [R1+0x1224] ;  /* 0x00122400010d7983 */ /* 0x000ea20000300800 */
[----:B------:R-:W-:-:S03]  /*33490*/  F2FP.BF16.F32.PACK_AB R8, R15, R8 ;  /* 0x000000080f08723e */ /* 0x000fc600000010ff */
[----:B------:R0:W-:Y:S01]  /*334a0*/  STL [R1+0x24], R12 ;  /* 0x0000240c01007387 */ /* 0x0001e20000100800 */
[----:B------:R-:W-:Y:S02]  /*334b0*/  F2FP.BF16.F32.PACK_AB R10, R9, R10 ;  /* 0x0000000a090a723e */ /* 0x000fe400000010ff */
[----:B------:R-:W-:Y:S01]  /*334c0*/  F2FP.BF16.F32.PACK_AB R4, R11, R4 ;  /* 0x000000040b04723e */ /* 0x000fe200000010ff */
[----:B0-----:R1:W5:Y:S01]  /*334d0*/  LDL.LU R12, [R1+0x1220] ;  /* 0x00122000010c7983 */ /* 0x0013620000300800 */
[----:B------:R-:W-:Y:S02]  /*334e0*/  F2FP.BF16.F32.PACK_AB R6, R5, R6 ;  /* 0x000000060506723e */ /* 0x000fe400000010ff */
[----:B------:R-:W-:Y:S02]  /*334f0*/  F2FP.BF16.F32.PACK_AB R28, R7, R28 ;  /* 0x0000001c071c723e */ /* 0x000fe400000010ff */
[----:B------:R-:W-:Y:S02]  /*33500*/  F2FP.BF16.F32.PACK_AB R2, R29, R2 ;  /* 0x000000021d02723e */ /* 0x000fe400000010ff */
[----:B--2---:R-:W-:-:S02]  /*33510*/  F2FP.BF16.F32.PACK_AB R14, R13, R14 ;  /* 0x0000000e0d0e723e */ /* 0x004fc400000010ff */
[----:B------:R1:W5:Y:S04]  /*33520*/  LDL.LU R13, [R1+0x121c] ;  /* 0x00121c00010d7983 */ /* 0x0003680000300800 */
[----:B------:R0:W-:Y:S04]  /*33530*/  STL [R1+0x20], R14 ;  /* 0x0000200e01007387 */ /* 0x0001e80000100800 */
[----:B0-----:R1:W5:Y:S04]  /*33540*/  LDL.LU R14, [R1+0x1218] ;  /* 0x00121800010e7983 */ /* 0x0013680000300800 */
        /* <DEDUP_REMOVED lines=14> */
[----:B0-----:R-:W2:Y:S04]  /*33630*/  LDL.LU R28, [R1+0x11f0] ;  /* 0x0011f000011c7983 */ /* 0x001ea80000300800 */
[----:B------:R-:W2:Y:S04]  /*33640*/  LDL.LU R29, [R1+0x11ec] ;  /* 0x0011ec00011d7983 */ /* 0x000ea80000300800 */
[----:B------:R0:W-:Y:S02]  /*33650*/  STL [R1+0x48], R2 ;  /* 0x0000480201007387 */ /* 0x0001e40000100800 */
[----:B0-----:R-:W-:-:S02]  /*33660*/  F2FP.BF16.F32.PACK_AB R2, R0, R3 ;  /* 0x000000030002723e */ /* 0x001fc400000010ff */
[----:B--2---:R-:W-:-:S05]  /*33670*/  F2FP.BF16.F32.PACK_AB R0, R29, R28 ;  /* 0x0000001c1d00723e */ /* 0x004fca00000010ff */
[----:B------:R1:W-:Y:S04]  /*33680*/  STL [R1+0x40], R0 ;  /* 0x0000400001007387 */ /* 0x0003e80000100800 */
[----:B------:R1:W-:Y:S02]  /*33690*/  STL [R1+0x44], R2 ;  /* 0x0000440201007387 */ /* 0x0003e40000100800 */
.L_x_0:
[----:B------:R-:W2:Y:S01]  /*336a0*/  LDL.LU R28, [R1+0x20] ;  /* 0x00002000011c7983 */ /* 0x000ea20000300800 */
[----:B------:R-:W3:Y:S01]  /*336b0*/  S2UR UR5, SR_CgaCtaId ;  /* 0x00000000000579c3 */ /* 0x000ee20000008800 */
[----:B------:R-:W-:Y:S01]  /*336c0*/  UMOV UR4, 0x400 ;  /* 0x0000040000047882 */ /* 0x000fe20000000000 */
[----:B------:R-:W-:Y:S01]  /*336d0*/  ULDC.64 UR24, c[0x0][0x228] ;  /* 0x00008a0000187ab9 */ /* 0x000fe20000000a00 */
[----:B-----5:R-:W4:Y:S01]  /*336e0*/  LDL.LU R3, [R1+0x24] ;  /* 0x0000240001037983 */ /* 0x020f220000300800 */
[----:B------:R-:W-:Y:S01]  /*336f0*/  ULDC.64 UR6, c[0x0][0x220] ;  /* 0x0000880000067ab9 */ /* 0x000fe20000000a00 */
[----:B------:R-:W-:Y:S01]  /*33700*/  ULDC.64 UR28, c[0x0][0x228] ;  /* 0x00008a00001c7ab9 */ /* 0x000fe20000000a00 */
[----:B------:R-:W-:Y:S01]  /*33710*/  ULDC UR26, c[0x0][0x248] ;  /* 0x00009200001a7ab9 */ /* 0x000fe20000000800 */
[----:B-1----:R-:W4:Y:S01]  /*33720*/  LDL.LU R2, [R1+0x28] ;  /* 0x0000280001027983 */ /* 0x002f220000300800 */
[----:B------:R-:W-:Y:S01]  /*33730*/  ULDC.64 UR14, c[0x0][0x228] ;  /* 0x00008a00000e7ab9 */ /* 0x000fe20000000a00 */
[----:B------:R-:W-:Y:S01]  /*33740*/  ULDC.64 UR12, c[0x0][0x228] ;  /* 0x00008a00000c7ab9 */ /* 0x000fe20000000a00 */
[----:B------:R-:W-:Y:S01]  /*33750*/  ULDC.64 UR10, c[0x0][0x228] ;  /* 0x00008a00000a7ab9 */ /* 0x000fe20000000a00 */
[----:B------:R-:W4:Y:S01]  /*33760*/  LDL.LU R0, [R1+0x2c] ;  /* 0x00002c0001007983 */ /* 0x000f220000300800 */
[----:B------:R-:W-:Y:S01]  /*33770*/  ULDC.64 UR22, c[0x0][0x228] ;  /* 0x00008a0000167ab9 */ /* 0x000fe20000000a00 */
[----:B------:R-:W-:Y:S01]  /*33780*/  ULDC.64 UR20, c[0x0][0x228] ;  /* 0x00008a0000147ab9 */ /* 0x000fe20000000a00 */
[----:B------:R-:W-:Y:S01]  /*33790*/  ULDC.64 UR18, c[0x0][0x228] ;  /* 0x00008a0000127ab9 */ /* 0x000fe20000000a00 */
[----:B------:R-:W-:Y:S01]  /*337a0*/  STL [R1+0x12a0], R27 ;  /* 0x0012a01b01007387 */ /* 0x000fe20000100800 */
[----:B------:R-:W-:-:S03]  /*337b0*/  ULDC.64 UR16, c[0x0][0x228] ;  /* 0x00008a0000107ab9 */ /* 0x000fc60000000a00 */
[----:B------:R-:W-:Y:S04]  /*337c0*/  STL.64 [R1+0x1298], R22 ;  /* 0x0012981601007387 */ /* 0x000fe80000100a00 */
[----:B------:R-:W-:Y:S04]  /*337d0*/  STL.64 [R1+0x1290], R20 ;  /* 0x0012901401007387 */ /* 0x000fe80000100a00 */
[----:B------:R-:W-:Y:S04]  /*337e0*/  STL.64 [R1+0x1288], R18 ;  /* 0x0012881201007387 */ /* 0x000fe80000100a00 */
[----:B------:R-:W-:Y:S04]  /*337f0*/  STL.64 [R1+0x1280], R16 ;  /* 0x0012801001007387 */ /* 0x000fe80000100a00 */
[----:B------:R-:W-:Y:S04]  /*33800*/  STL.64 [R1+0x1278], R14 ;  /* 0x0012780e01007387 */ /* 0x000fe80000100a00 */
[----:B------:R1:W-:Y:S04]  /*33810*/  STL.64 [R1+0x1270], R12 ;  /* 0x0012700c01007387 */ /* 0x0003e80000100a00 */
[----:B-1----:R-:W4:Y:S04]  /*33820*/  LDL.LU R12, [R1] ;  /* 0x00000000010c7983 */ /* 0x002f280000300800 */
[----:B------:R-:W4:Y:S04]  /*33830*/  LDL.LU R13, [R1+0x4] ;  /* 0x00000400010d7983 */ /* 0x000f280000300800 */
[----:B------:R-:W4:Y:S04]  /*33840*/  LDL.LU R14, [R1+0x8] ;  /* 0x00000800010e7983 */ /* 0x000f280000300800 */
[----:B------:R-:W4:Y:S04]  /*33850*/  LDL.LU R15, [R1+0xc] ;  /* 0x00000c00010f7983 */ /* 0x000f280000300800 */
[----:B------:R-:W-:Y:S04]  /*33860*/  STL.64 [R1+0x1268], R10 ;  /* 0x0012680a01007387 */ /* 0x000fe80000100a00 */
[----:B------:R1:W-:Y:S04]  /*33870*/  STL.64 [R1+0x1260], R8 ;  /* 0x0012600801007387 */ /* 0x0003e80000100a00 */
        /* <DEDUP_REMOVED lines=12> */
[----:B------:R-:W4:Y:S01]  /*33940*/  LDL R27, [R1+0x67c] ;  /* 0x00067c00011b7983 */ /* 0x000f220000100800 */
[----:B---3--:R-:W-:-:S03]  /*33950*/  ULEA UR4, UR5, UR4, 0x18 ;  /* 0x0000000405047291 */ /* 0x008fc6000f8ec03f */
[----:B------:R-:W-:Y:S01]  /*33960*/  STL.64 [R1+0x1258], R6 ;  /* 0x0012580601007387 */ /* 0x000fe20000100a00 */
[----:B------:R-:W-:-:S03]  /*33970*/  ULDC UR5, c[0x0][0x22c] ;  /* 0x00008b0000057ab9 */ /* 0x000fc60000000800 */
[----:B------:R-:W-:Y:S04]  /*33980*/  STL.64 [R1+0x1250], R4 ;  /* 0x0012500401007387 */ /* 0x000fe80000100a00 */
[----:B------:R1:W-:Y:S02]  /*33990*/  STL [R1+0x121c], R29 ;  /* 0x00121c1d01007387 */ /* 0x0003e40000100800 */
[----:B-1----:R-:W1:Y:S02]  /*339a0*/  S2R R29, SR_TID.X ;  /* 0x00000000001d7919 */ /* 0x002e640000002100 */
[----:B-1----:R-:W-:Y:S01]  /*339b0*/  LOP3.LUT R29, R29, 0x3f, RZ, 0xc0, !PT ;  /* 0x0000003f1d1d7812 */ /* 0x002fe200078ec0ff */
[----:B--2---:R-:W-:Y:S02]  /*339c0*/  IMAD.MOV.U32 R4, RZ, RZ, R28 ;  /* 0x000000ffff047224 */ /* 0x004fe400078e001c */
[----:B----4-:R-:W-:-:S02]  /*339d0*/  IMAD.MOV.U32 R5, RZ, RZ, R3 ;  /* 0x000000ffff057224 */ /* 0x010fc400078e0003 */
[----:B------:R-:W-:Y:S02]  /*339e0*/  IMAD.MOV.U32 R6, RZ, RZ, R2 ;  /* 0x000000ffff067224 */ /* 0x000fe400078e0002 */
[----:B------:R-:W-:Y:S02]  /*339f0*/  IMAD.MOV.U32 R7, RZ, RZ, R0 ;  /* 0x000000ffff077224 */ /* 0x000fe400078e0000 */
[----:B------:R-:W1:Y:S02]  /*33a00*/  S2R R0, SR_TID.X ;  /* 0x0000000000007919 */ /* 0x000e640000002100 */
[C---:B-1----:R-:W-:Y:S02]  /*33a10*/  IMAD.SHL.U32 R3, R0.reuse, 0x10, RZ ;  /* 0x0000001000037824 */ /* 0x042fe400078e00ff */
[C---:B------:R-:W-:Y:S02]  /*33a20*/  IMAD.SHL.U32 R2, R0.reuse, 0x20, RZ ;  /* 0x0000002000027824 */ /* 0x040fe400078e00ff */
[----:B------:R-:W-:Y:S01]  /*33a30*/  IMAD.SHL.U32 R28, R0, 0x8, RZ ;  /* 0x00000008001c7824 */ /* 0x000fe200078e00ff */
[----:B------:R-:W-:-:S02]  /*33a40*/  LOP3.LUT R3, R3, 0xf0, RZ, 0xc0, !PT ;  /* 0x000000f003037812 */ /* 0x000fc400078ec0ff */
[----:B------:R-:W-:Y:S02]  /*33a50*/  LOP3.LUT R2, R2, 0x200, RZ, 0xc0, !PT ;  /* 0x0000020002027812 */ /* 0x000fe400078ec0ff */
[----:B------:R-:W-:Y:S02]  /*33a60*/  LOP3.LUT R28, R28, 0x100, RZ, 0xc0, !PT ;  /* 0x000001001c1c7812 */ /* 0x000fe400078ec0ff */
[----:B------:R-:W-:Y:S01]  /*33a70*/  IADD3 R2, R2, UR4, R3 ;  /* 0x0000000402027c10 */ /* 0x000fe2000fffe003 */
[C---:B------:R-:W-:Y:S02]  /*33a80*/  VIADD R0, R27.reuse, 0x3f ;  /* 0x0000003f1b007836 */ /* 0x040fe40000000000 */
[----:B------:R-:W-:Y:S02]  /*33a90*/  VIADD R3, R27, 0x1 ;  /* 0x000000011b037836 */ /* 0x000fe40000000000 */
[----:B------:R-:W2:Y:S01]  /*33aa0*/  LDL.LU R27, [R1+0x12a0] ;  /* 0x0012a000011b7983 */ /* 0x000ea20000300800 */
[----:B------:R-:W-:Y:S01]  /*33ab0*/  BAR.SYNC.DEFER_BLOCKING 0x0 ;  /* 0x0000000000007b1d */ /* 0x000fe20000010000 */
[----:B------:R-:W-:Y:S01]  /*33ac0*/  ISETP.GE.AND P0, PT, R0, UR25, PT ;  /* 0x0000001900007c0c */ /* 0x000fe2000bf06270 */
[----:B------:R-:W-:Y:S01]  /*33ad0*/  IMAD.IADD R0, R28, 0x1, R2 ;  /* 0x000000011c007824 */ /* 0x000fe200078e0202 */
[----:B------:R-:W-:-:S04]  /*33ae0*/  LEA R2, R29, UR4, 0x4 ;  /* 0x000000041d027c11 */ /* 0x000fc8000f8e20ff */
[----:B------:R-:W-:Y:S01]  /*33af0*/  STSM.16.M88.4 [R0], R20 ;  /* 0x0000001400007844 */ /* 0x000fe20000000200 */
[----:B------:R-:W-:Y:S06]  /*33b00*/  BAR.SYNC.DEFER_BLOCKING 0x0 ;  /* 0x0000000000007b1d */ /* 0x000fec0000010000 */
[----:B------:R-:W1:Y:S02]  /*33b10*/  LDS.128 R20, [R2] ;  /* 0x0000000002147984 */ /* 0x000e640000000c00 */
[----:B------:R-:W-:Y:S06]  /*33b20*/  BAR.SYNC.DEFER_BLOCKING 0x0 ;  /* 0x0000000000007b1d */ /* 0x000fec0000010000 */
[----:B------:R-:W-:Y:S02]  /*33b30*/  STSM.16.M88.4 [R0], R16 ;  /* 0x0000001000007844 */ /* 0x000fe40000000200 */
[----:B------:R-:W-:Y:S06]  /*33b40*/  BAR.SYNC.DEFER_BLOCKING 0x0 ;  /* 0x0000000000007b1d */ /* 0x000fec0000010000 */
[----:B-1----:R-:W-:Y:S01]  /*33b50*/  STL [R1+0x44], R21 ;  /* 0x0000441501007387 */ /* 0x002fe20000100800 */
[----:B------:R-:W-:-:S03]  /*33b60*/  IMAD.MOV.U32 R29, RZ, RZ, R20 ;  /* 0x000000ffff1d7224 */ /* 0x000fc600078e0014 */
[----:B------:R1:W-:Y:S04]  /*33b70*/  STL.64 [R1+0x48], R22 ;  /* 0x0000481601007387 */ /* 0x0003e80000100a00 */
[----:B-1----:R-:W3:Y:S04]  /*33b80*/  LDL.LU.64 R22, [R1+0x1298] ;  /* 0x0012980001167983 */ /* 0x002ee80000300a00 */
[----:B------:R-:W3:Y:S04]  /*33b90*/  LDL.LU.64 R20, [R1+0x1290] ;  /* 0x0012900001147983 */ /* 0x000ee80000300a00 */
[----:B------:R-:W1:Y:S01]  /*33ba0*/  LDS.128 R16, [R2] ;  /* 0x0000000002107984 */ /* 0x000e620000000c00 */
[----:B------:R-:W-:Y:S06]  /*33bb0*/  BAR.SYNC.DEFER_BLOCKING 0x0 ;  /* 0x0000000000007b1d */ /* 0x000fec0000010000 */
[----:B-1----:R-:W-:Y:S04]  /*33bc0*/  STL.64 [R1+0x30], R16 ;  /* 0x0000301001007387 */ /* 0x002fe80000100a00 */
[----:B------:R1:W-:Y:S04]  /*33bd0*/  STL.64 [R1+0x38], R18 ;  /* 0x0000381201007387 */ /* 0x0003e80000100a00 */
[----:B-1----:R-:W4:Y:S04]  /*33be0*/  LDL.LU.64 R18, [R1+0x1288] ;  /* 0x0012880001127983 */ /* 0x002f280000300a00 */
[----:B------:R-:W4:Y:S04]  /*33bf0*/  LDL.LU.64 R16, [R1+0x1280] ;  /* 0x0012800001107983 */ /* 0x000f280000300a00 */
[----:B------:R-:W-:Y:S01]  /*33c00*/  STSM.16.M88.4 [R0], R4 ;  /* 0x0000000400007844 */ /* 0x000fe20000000200 */
[----:B------:R-:W-:Y:S06]  /*33c10*/  BAR.SYNC.DEFER_BLOCKING 0x0 ;  /* 0x0000000000007b1d */ /* 0x000fec0000010000 */
[----:B------:R-:W1:Y:S02]  /*33c20*/  LDS.128 R4, [R2] ;  /* 0x0000000002047984 */ /* 0x000e640000000c00 */
[----:B------:R-:W-:Y:S06]  /*33c30*/  BAR.SYNC.DEFER_BLOCKING 0x0 ;  /* 0x0000000000007b1d */ /* 0x000fec0000010000 */
[----:B------:R-:W-:Y:S04]  /*33c40*/  STSM.16.M88.4 [R0], R8 ;  /* 0x0000000800007844 */ /* 0x000fe80000000200 */
[----:B-1----:R-:W-:Y:S04]  /*33c50*/  STL.64 [R1+0x20], R4 ;  /* 0x0000200401007387 */ /* 0x002fe80000100a00 */
[----:B------:R-:W-:Y:S01]  /*33c60*/  STL.64 [R1+0x28], R6 ;  /* 0x0000280601007387 */ /* 0x000fe20000100a00 */
        /* <DEDUP_REMOVED lines=9> */
[----:B--2---:R-:W-:Y:S04]  /*33d00*/  STSM.16.M88.4 [R0], R24 ;  /* 0x0000001800007844 */ /* 0x004fe80000000200 */
[----:B-1----:R-:W-:Y:S04]  /*33d10*/  STL.64 [R1+0x190], R4 ;  /* 0x0001900401007387 */ /* 0x002fe80000100a00 */
[----:B------:R-:W-:Y:S01]  /*33d20*/  STL.64 [R1+0x198], R6 ;  /* 0x0001980601007387 */ /* 0x000fe20000100a00 */
[----:B------:R-:W-:Y:S06]  /*33d30*/  BAR.SYNC.DEFER_BLOCKING 0x0 ;  /* 0x0000000000007b1d */ /* 0x000fec0000010000 */
[----:B------:R-:W2:Y:S04]  /*33d40*/  LDL.LU R12, [R1+0xa0] ;  /* 0x0000a000010c7983 */ /* 0x000ea80000300800 */
[----:B------:R-:W1:Y:S01]  /*33d50*/  LDS.128 R4, [R2] ;  /* 0x0000000002047984 */ /* 0x000e620000000c00 */
[----:B------:R-:W-:Y:S06]  /*33d60*/  BAR.SYNC.DEFER_BLOCKING 0x0 ;  /* 0x0000000000007b1d */ /* 0x000fec0000010000 */
[----:B---3--:R3:W-:Y:S04]  /*33d70*/  STSM.16.M88.4 [R0], R20 ;  /* 0x0000001400007844 */ /* 0x0087e80000000200 */
[----:B-1----:R-:W-:Y:S04]  /*33d80*/  STL.64 [R1+0x1a0], R4 ;  /* 0x0001a00401007387 */ /* 0x002fe80000100a00 */
[----:B------:R-:W-:Y:S01]  /*33d90*/  STL.64 [R1+0x1a8], R6 ;  /* 0x0001a80601007387 */ /* 0x000fe20000100a00 */
[----:B------:R-:W-:Y:S06]  /*33da0*/  BAR.SYNC.DEFER_BLOCKING 0x0 ;  /* 0x0000000000007b1d */ /* 0x000fec0000010000 */
[----:B------:R-:W2:Y:S04]  /*33db0*/  LDL.LU R13, [R1+0xa4] ;  /* 0x0000a400010d7983 */ /* 0x000ea80000300800 */
[----:B------:R-:W2:Y:S04]  /*33dc0*/  LDL.LU R14, [R1+0xa8] ;  /* 0x0000a800010e7983 */ /* 0x000ea80000300800 */
[----:B------:R-:W2:Y:S04]  /*33dd0*/  LDL.LU R15, [R1+0xac] ;  /* 0x0000ac00010f7983 */ /* 0x000ea80000300800 */
[----:B------:R-:W2:Y:S04]  /*33de0*/  LDL.LU R24, [R1+0x80] ;  /* 0x0000800001187983 */ /* 0x000ea80000300800 */
[----:B------:R-:W1:Y:S01]  /*33df0*/  LDS.128 R4, [R2] ;  /* 0x0000000002047984 */ /* 0x000e620000000c00 */
[----:B------:R-:W-:Y:S06]  /*33e00*/  BAR.SYNC.DEFER_BLOCKING 0x0 ;  /* 0x0000000000007b1d */ /* 0x000fec0000010000 */
[----:B------:R-:W2:Y:S04]  /*33e10*/  LDL.LU R25, [R1+0x84] ;  /* 0x0000840001197983 */ /* 0x000ea80000300800 */
[----:B------:R-:W2:Y:S04]  /*33e20*/  LDL.LU R26, [R1+0x88] ;  /* 0x00008800011a7983 */ /* 0x000ea80000300800 */
[----:B------:R-:W2:Y:S04]  /*33e30*/  LDL.LU R27, [R1+0x8c] ;  /* 0x00008c00011b7983 */ /* 0x000ea80000300800 */
[----:B---3--:R-:W3:Y:S04]  /*33e40*/  LDL.LU R20, [R1+0x70] ;  /* 0x0000700001147983 */ /* 0x008ee80000300800 */
[----:B----4-:R-:W-:Y:S01]  /*33e50*/  STSM.16.M88.4 [R0], R16 ;  /* 0x0000001000007844 */ /* 0x010fe20000000200 */
[----:B------:R-:W-:Y:S06]  /*33e60*/  BAR.SYNC.DEFER_BLOCKING 0x0 ;  /* 0x0000000000007b1d */ /* 0x000fec0000010000 */
[----:B------:R-:W4:Y:S04]  /*33e70*/  LDS.128 R16, [R2] ;  /* 0x0000000002107984 */ /* 0x000f280000000c00 */
[----:B-1----:R1:W-:Y:S04]  /*33e80*/  STL.64 [R1], R4 ;  /* 0x0000000401007387 */ /* 0x0023e80000100a00 */
[----:B------:R0:W-:Y:S04]  /*33e90*/  STL.64 [R1+0x8], R6 ;  /* 0x0000080601007387 */ /* 0x0001e80000100a00 */
[----:B------:R-:W3:Y:S04]  /*33ea0*/  LDL.LU R21, [R1+0x74] ;  /* 0x0000740001157983 */ /* 0x000ee80000300800 */
[----:B------:R-:W3:Y:S04]  /*33eb0*/  LDL.LU R22, [R1+0x78] ;  /* 0x0000780001167983 */ /* 0x000ee80000300800 */
[----:B------:R-:W3:Y:S04]  /*33ec0*/  LDL.LU R23, [R1+0x7c] ;  /* 0x00007c0001177983 */ /* 0x000ee80000300800 */
[----:B-1----:R-:W3:Y:S04]  /*33ed0*/  LDL.LU R4, [R1+0x60] ;  /* 0x0000600001047983 */ /* 0x002ee80000300800 */
[----:B------:R-:W3:Y:S04]  /*33ee0*/  LDL.LU R5, [R1+0x64] ;  /* 0x0000640001057983 */ /* 0x000ee80000300800 */
[----:B0-----:R-:W3:Y:S04]  /*33ef0*/  LDL.LU R6, [R1+0x68] ;  /* 0x0000680001067983 */ /* 0x001ee80000300800 */
[----:B------:R-:W3:Y:S04]  /*33f00*/  LDL.LU R7, [R1+0x6c] ;  /* 0x00006c0001077983 */ /* 0x000ee80000300800 */
[----:B------:R-:W3:Y:S04]  /*33f10*/  LDL.LU R8, [R1+0x50] ;  /* 0x0000500001087983 */ /* 0x000ee80000300800 */
[----:B------:R-:W3:Y:S04]  /*33f20*/  LDL.LU R9, [R1+0x54] ;  /* 0x0000540001097983 */ /* 0x000ee80000300800 */
[----:B------:R-:W3:Y:S04]  /*33f30*/  LDL.LU R10, [R1+0x58] ;  /* 0x00005800010a7983 */ /* 0x000ee80000300800 */
[----:B------:R-:W3:Y:S04]  /*33f40*/  LDL.LU R11, [R1+0x5c] ;  /* 0x00005c00010b7983 */ /* 0x000ee80000300800 */
[----:B----4-:R0:W-:Y:S04]  /*33f50*/  STL [R1+0x1218], R16 ;  /* 0x0012181001007387 */ /* 0x0101e80000100800 */
[----:B------:R1:W-:Y:S04]  /*33f60*/  STL [R1+0x1214], R17 ;  /* 0x0012141101007387 */ /* 0x0003e80000100800 */
[----:B------:R4:W-:Y:S04]  /*33f70*/  STL [R1+0x1210], R18 ;  /* 0x0012101201007387 */ /* 0x0009e80000100800 */
[----:B------:R4:W-:Y:S04]  /*33f80*/  STL [R1+0x120c], R19 ;  /* 0x00120c1301007387 */ /* 0x0009e80000100800 */
[----:B0-----:R-:W3:Y:S04]  /*33f90*/  LDL.LU R16, [R1+0x90] ;  /* 0x0000900001107983 */ /* 0x001ee80000300800 */
[----:B-1----:R-:W3:Y:S04]  /*33fa0*/  LDL.LU R17, [R1+0x94] ;  /* 0x0000940001117983 */ /* 0x002ee80000300800 */
[----:B----4-:R-:W3:Y:S04]  /*33fb0*/  LDL.LU R18, [R1+0x98] ;  /* 0x0000980001127983 */ /* 0x010ee80000300800 */
[----:B------:R-:W3:Y:S01]  /*33fc0*/  LDL.LU R19, [R1+0x9c] ;  /* 0x00009c0001137983 */ /* 0x000ee20000300800 */
[----:B------:R-:W-:Y:S06]  /*33fd0*/  BAR.SYNC.DEFER_BLOCKING 0x0 ;  /* 0x0000000000007b1d */ /* 0x000fec0000010000 */
[----:B--2---:R-:W-:Y:S02]  /*33fe0*/  STSM.16.M88.4 [R0], R12 ;  /* 0x0000000c00007844 */ /* 0x004fe40000000200 */
[----:B------:R-:W-:Y:S06]  /*33ff0*/  BAR.SYNC.DEFER_BLOCKING 0x0 ;  /* 0x0000000000007b1d */ /* 0x000fec0000010000 */
[----:B------:R-:W0:Y:S02]  /*34000*/  LDS.128 R12, [R2] ;  /* 0x00000000020c7984 */ /* 0x000e240000000c00 */
[----:B------:R-:W-:Y:S06]  /*34010*/  BAR.SYNC.DEFER_BLOCKING 0x0 ;  /* 0x0000000000007b1d */ /* 0x000fec0000010000 */
[----:B0-----:R-:W-:Y:S04]  /*34020*/  STL.64 [R1+0xa0], R12 ;  /* 0x0000a00c01007387 */ /* 0x001fe80000100a00 */
[----:B------:R0:W-:Y:S04]  /*34030*/  STL.64 [R1+0xa8], R14 ;  /* 0x0000a80e01007387 */ /* 0x0001e80000100a00 */
[----:B0-----:R-:W2:Y:S04]  /*34040*/  LDL.LU.64 R14, [R1+0x1278] ;  /* 0x00127800010e7983 */ /* 0x001ea80000300a00 */
[----:B------:R-:W2:Y:S04]  /*34050*/  LDL.LU.64 R12, [R1+0x1270] ;  /* 0x00127000010c7983 */ /* 0x000ea80000300a00 */
[----:B---3--:R-:W-:Y:S01]  /*34060*/  STSM.16.M88.4 [R0], R16 ;  /* 0x0000001000007844 */ /* 0x008fe20000000200 */
[----:B------:R-:W-:Y:S06]  /*34070*/  BAR.SYNC.DEFER_BLOCKING 0x0 ;  /* 0x0000000000007b1d */ /* 0x000fec0000010000 */
[----:B------:R-:W0:Y:S02]  /*34080*/  LDS.128 R16, [R2] ;  /* 0x0000000002107984 */ /* 0x000e240000000c00 */
[----:B------:R-:W-:Y:S06]  /*34090*/  BAR.SYNC.DEFER_BLOCKING 0x0 ;  /* 0x0000000000007b1d */ /* 0x000fec0000010000 */
[----:B------:R1:W-:Y:S04]  /*340a0*/  STSM.16.M88.4 [R0], R24 ;  /* 0x0000001800007844 */ /* 0x0003e80000000200 */
[----:B0-----:R-:W-:Y:S04]  /*340b0*/  STL.64 [R1+0x90], R16 ;  /* 0x0000901001007387 */ /* 0x001fe80000100a00 */
[----:B------:R-:W-:Y:S01]  /*340c0*/  STL.64 [R1+0x98], R18 ;  /* 0x0000981201007387 */ /* 0x000fe20000100a00 */
[----:B------:R-:W-:Y:S06]  /*340d0*/  BAR.SYNC.DEFER_BLOCKING 0x0 ;  /* 0x0000000000007b1d */ /* 0x000fec0000010000 */
[----:B-1----:R-:W3:Y:S04]  /*340e0*/  LDL.LU R24, [R1+0xe0] ;  /* 0x0000e00001187983 */ /* 0x002ee80000300800 */
[----:B------:R-:W3:Y:S04]  /*340f0*/  LDL.LU R25, [R1+0xe4] ;  /* 0x0000e40001197983 */ /* 0x000ee80000300800 */
[----:B------:R-:W3:Y:S04]  /*34100*/  LDL.LU R26, [R1+0xe8] ;  /* 0x0000e800011a7983 */ /* 0x000ee80000300800 */
[----:B------:R-:W3:Y:S04]  /*34110*/  LDL.LU R27, [R1+0xec] ;  /* 0x0000ec00011b7983 */ /* 0x000ee80000300800 */
[----:B------:R-:W0:Y:S01]  /*34120*/  LDS.128 R16, [R2] ;  /* 0x0000000002107984 */ /* 0x000e220000000c00 */
[----:B------:R-:W-:Y:S06]  /*34130*/  BAR.SYNC.DEFER_BLOCKING 0x0 ;  /* 0x0000000000007b1d */ /* 0x000fec0000010000 */
[----:B------:R-:W-:Y:S04]  /*34140*/  STSM.16.M88.4 [R0], R20 ;  /* 0x0000001400007844 */ /* 0x000fe80000000200 */
[----:B0-----:R-:W-:Y:S04]  /*34150*/  STL.64 [R1+0x80], R16 ;  /* 0x0000801001007387 */ /* 0x001fe80000100a00 */
[----:B------:R-:W-:Y:S01]  /*34160*/  STL.64 [R1+0x88], R18 ;  /* 0x0000881201007387 */ /* 0x000fe20000100a00 */
[----:B------:R-:W-:Y:S06]  /*34170*/  BAR.SYNC.DEFER_BLOCKING 0x0 ;  /* 0x0000000000007b1d */ /* 0x000fec0000010000 */
[----:B------:R-:W0:Y:S02]  /*34180*/  LDS.128 R16, [R2] ;  /* 0x0000000002107984 */ /* 0x000e240000000c00 */
[----:B------:R-:W-:Y:S06]  /*34190*/  BAR.SYNC.DEFER_BLOCKING 0x0 ;  /* 0x0000000000007b1d */ /* 0x000fec0000010000 */
[----:B------:R-:W-:Y:S02]  /*341a0*/  STSM.16.M88.4 [R0], R4 ;  /* 0x0000000400007844 */ /* 0x000fe40000000200 */
[----:B------:R-:W-:Y:S06]  /*341b0*/  BAR.SYNC.DEFER_BLOCKING 0x0 ;  /* 0x0000000000007b1d */ /* 0x000fec0000010000 */
[----:B------:R-:W1:Y:S02]  /*341c0*/  LDS.128 R4, [R2] ;  /* 0x0000000002047984 */ /* 0x000e640000000c00 */
[----:B------:R-:W-:Y:S06]  /*341d0*/  BAR.SYNC.DEFER_BLOCKING 0x0 ;  /* 0x0000000000007b1d */ /* 0x000fec0000010000 */
[----:B------:R-:W-:Y:S02]  /*341e0*/  STSM.16.M88.4 [R0], R8 ;  /* 0x0000000800007844 */ /* 0x000fe40000000200 */
[----:B------:R-:W-:Y:S06]  /*341f0*/  BAR.SYNC.DEFER_BLOCKING 0x0 ;  /* 0x0000000000007b1d */ /* 0x000fec0000010000 */
[----:B------:R-:W4:Y:S04]  /*34200*/  LDS.128 R8, [R2] ;  /* 0x0000000002087984 */ /* 0x000f280000000c00 */
[----:B0-----:R-:W-:Y:S04]  /*34210*/  STL.64 [R1+0x70], R16 ;  /* 0x0000701001007387 */ /* 0x001fe80000100a00 */
[----:B------:R-:W-:Y:S04]  /*34220*/  STL.64 [R1+0x78], R18 ;  /* 0x0000781201007387 */ /* 0x000fe80000100a00 */
[----:B-1----:R0:W-:Y:S04]  /*34230*/  STL.64 [R1+0x60], R4 ;  /* 0x0000600401007387 */ /* 0x0021e80000100a00 */
[----:B------:R1:W-:Y:S01]  /*34240*/  STL.64 [R1+0x68], R6 ;  /* 0x0000680601007387 */ /* 0x0003e20000100a00 */
[----:B------:R-:W-:Y:S06]  /*34250*/  BAR.SYNC.DEFER_BLOCKING 0x0 ;  /* 0x0000000000007b1d */ /* 0x000fec0000010000 */
[----:B0-----:R-:W3:Y:S04]  /*34260*/  LDL.LU R4, [R1+0xc0] ;  /* 0x0000c00001047983 */ /* 0x001ee80000300800 */
[----:B----4-:R0:W-:Y:S04]  /*34270*/  STL.64 [R1+0x50], R8 ;  /* 0x0000500801007387 */ /* 0x0101e80000100a00 */
[----:B------:R4:W-:Y:S04]  /*34280*/  STL.64 [R1+0x58], R10 ;  /* 0x0000580a01007387 */ /* 0x0009e80000100a00 */
[----:B------:R-:W3:Y:S04]  /*34290*/  LDL.LU R5, [R1+0xc4] ;  /* 0x0000c40001057983 */ /* 0x000ee80000300800 */
[----:B-1----:R-:W3:Y:S04]  /*342a0*/  LDL.LU R6, [R1+0xc8] ;  /* 0x0000c80001067983 */ /* 0x002ee80000300800 */
[----:B------:R-:W3:Y:S04]  /*342b0*/  LDL.LU R7, [R1+0xcc] ;  /* 0x0000cc0001077983 */ /* 0x000ee80000300800 */
[----:B0-----:R-:W3:Y:S04]  /*342c0*/  LDL.LU R8, [R1+0xd0] ;  /* 0x0000d00001087983 */ /* 0x001ee80000300800 */
[----:B------:R-:W3:Y:S04]  /*342d0*/  LDL.LU R9, [R1+0xd4] ;  /* 0x0000d40001097983 */ /* 0x000ee80000300800 */
[----:B----4-:R-:W4:Y:S04]  /*342e0*/  LDL.LU R10, [R1+0xd8] ;  /* 0x0000d800010a7983 */ /* 0x010f280000300800 */
[----:B------:R-:W4:Y:S04]  /*342f0*/  LDL.LU R11, [R1+0xdc] ;  /* 0x0000dc00010b7983 */ /* 0x000f280000300800 */
[----:B--2---:R-:W-:Y:S01]  /*34300*/  STSM.16.M88.4 [R0], R12 ;  /* 0x0000000c00007844 */ /* 0x004fe20000000200 */
[----:B------:R-:W-:Y:S06]  /*34310*/  BAR.SYNC.DEFER_BLOCKING 0x0 ;  /* 0x0000000000007b1d */ /* 0x000fec0000010000 */
[----:B------:R-:W0:Y:S02]  /*34320*/  LDS.128 R12, [R2] ;  /* 0x00000000020c7984 */ /* 0x000e240000000c00 */
[----:B------:R-:W-:Y:S06]  /*34330*/  BAR.SYNC.DEFER_BLOCKING 0x0 ;  /* 0x0000000000007b1d */ /* 0x000fec0000010000 */
[----:B---3--:R-:W-:Y:S02]  /*34340*/  STSM.16.M88.4 [R0], R24 ;  /* 0x0000001800007844 */ /* 0x008fe40000000200 */
[----:B------:R-:W-:Y:S06]  /*34350*/  BAR.SYNC.DEFER_BLOCKING 0x0 ;  /* 0x0000000000007b1d */ /* 0x000fec0000010000 */
[----:B------:R-:W1:Y:S02]  /*34360*/  LDS.128 R16, [R2] ;  /* 0x0000000002107984 */ /* 0x000e640000000c00 */
[----:B------:R-:W-:Y:S06]  /*34370*/  BAR.SYNC.DEFER_BLOCKING 0x0 ;  /* 0x0000000000007b1d */ /* 0x000fec0000010000 */
[----:B0-----:R-:W-:Y:S04]  /*34380*/  STL [R1+0x1204], R12 ;  /* 0x0012040c01007387 */ /* 0x001fe80000100800 */
[----:B------:R1:W-:Y:S04]  /*34390*/  STL [R1+0x1200], R13 ;  /* 0x0012000d01007387 */ /* 0x0003e80000100800 */
[----:B------:R0:W-:Y:S04]  /*343a0*/  STL [R1+0x11f8], R14 ;  /* 0x0011f80e01007387 */ /* 0x0001e80000100800 */
[----:B------:R2:W-:Y:S01]  /*343b0*/  STL [R1+0x11f0], R15 ;  /* 0x0011f00f01007387 */ /* 0x0005e20000100800 */
[----:B-1----:R-:W-:-:S03]  /*343c0*/  IMAD.MOV.U32 R13, RZ, RZ, R16 ;  /* 0x000000ffff0d7224 */ /* 0x002fc600078e0010 */
[----:B------:R1:W-:Y:S01]  /*343d0*/  STL [R1+0xec], R19 ;  /* 0x0000ec1301007387 */ /* 0x0003e20000100800 */
[----:B0-----:R-:W-:Y:S02]  /*343e0*/  IMAD.MOV.U32 R14, RZ, RZ, R17 ;  /* 0x000000ffff0e7224 */ /* 0x001fe400078e0011 */
[----:B--2---:R-:W-:Y:S01]  /*343f0*/  IMAD.MOV.U32 R15, RZ, RZ, R18 ;  /* 0x000000ffff0f7224 */ /* 0x004fe200078e0012 */
[----:B------:R-:W2:Y:S04]  /*34400*/  LDL.LU R16, [R1+0xf0] ;  /* 0x0000f00001107983 */ /* 0x000ea80000300800 */
[----:B------:R-:W2:Y:S04]  /*34410*/  LDL.LU R17, [R1+0xf4] ;  /* 0x0000f40001117983 */ /* 0x000ea80000300800 */
[----:B------:R-:W2:Y:S04]  /*34420*/  LDL.LU R18, [R1+0xf8] ;  /* 0x0000f80001127983 */ /* 0x000ea80000300800 */
[----:B-1----:R-:W2:Y:S04]  /*34430*/  LDL.LU R19, [R1+0xfc] ;  /* 0x0000fc0001137983 */ /* 0x002ea80000300800 */
        /* <DEDUP_REMOVED lines=9> */
[----:B------:R1:W-:Y:S04]  /*344d0*/  STL [R1+0x11fc], R14 ;  /* 0x0011fc0e01007387 */ /* 0x0003e80000100800 */
[----:B------:R1:W-:Y:S04]  /*344e0*/  STL [R1+0x11f4], R15 ;  /* 0x0011f40f01007387 */ /* 0x0003e80000100800 */
[----:B------:R-:W2:Y:S04]  /*344f0*/  LDL.LU R12, [R1+0xb0] ;  /* 0x0000b000010c7983 */ /* 0x000ea80000300800 */
[----:B0-----:R-:W2:Y:S04]  /*34500*/  LDL.LU R13, [R1+0xb4] ;  /* 0x0000b400010d7983 */ /* 0x001ea80000300800 */
[----:B-1----:R-:W2:Y:S04]  /*34510*/  LDL.LU R14, [R1+0xb8] ;  /* 0x0000b800010e7983 */ /* 0x002ea80000300800 */
[----:B------:R-:W2:Y:S04]  /*34520*/  LDL.LU R15, [R1+0xbc] ;  /* 0x0000bc00010f7983 */ /* 0x000ea80000300800 */
[----:B----4-:R-:W-:Y:S01]  /*34530*/  STSM.16.M88.4 [R0], R8 ;  /* 0x0000000800007844 */ /* 0x010fe20000000200 */
[----:B------:R-:W-:Y:S06]  /*34540*/  BAR.SYNC.DEFER_BLOCKING 0x0 ;  /* 0x0000000000007b1d */ /* 0x000fec0000010000 */
[----:B------:R-:W0:Y:S02]  /*34550*/  LDS.128 R8, [R2] ;  /* 0x0000000002087984 */ /* 0x000e240000000c00 */
[----:B------:R-:W-:Y:S06]  /*34560*/  BAR.SYNC.DEFER_BLOCKING 0x0 ;  /* 0x0000000000007b1d */ /* 0x000fec0000010000 */
[----:B------:R-:W-:Y:S02]  /*34570*/  STSM.16.M88.4 [R0], R4 ;  /* 0x0000000400007844 */ /* 0x000fe40000000200 */
[----:B------:R-:W-:Y:S06]  /*34580*/  BAR.SYNC.DEFER_BLOCKING 0x0 ;  /* 0x0000000000007b1d */ /* 0x000fec0000010000 */
[----:B0-----:R-:W-:Y:S04]  /*34590*/  STL.64 [R1+0xd0], R8 ;  /* 0x0000d00801007387 */ /* 0x001fe80000100a00 */
[----:B------:R0:W-:Y:S04]  /*345a0*/  STL.64 [R1+0xd8], R10 ;  /* 0x0000d80a01007387 */ /* 0x0001e80000100a00 */
[----:B0-----:R-:W4:Y:S04]  /*345b0*/  LDL.LU.64 R10, [R1+0x1268] ;  /* 0x00126800010a7983 */ /* 0x001f280000300a00 */
[----:B------:R-:W4:Y:S04]  /*345c0*/  LDL.LU.64 R8, [R1+0x1260] ;  /* 0x0012600001087983 */ /* 0x000f280000300a00 */
[----:B------:R-:W0:Y:S01]  /*345d0*/  LDS.128 R4, [R2] ;  /* 0x0000000002047984 */ /* 0x000e220000000c00 */
[----:B------:R-:W-:Y:S06]  /*345e0*/  BAR.SYNC.DEFER_BLOCKING 0x0 ;  /* 0x0000000000007b1d */ /* 0x000fec0000010000 */
[----:B0-----:R-:W-:Y:S04]  /*345f0*/  STL.64 [R1+0xc0], R4 ;  /* 0x0000c00401007387 */ /* 0x001fe80000100a00 */
[----:B------:R0:W-:Y:S04]  /*34600*/  STL.64 [R1+0xc8], R6 ;  /* 0x0000c80601007387 */ /* 0x0001e80000100a00 */
[----:B0-----:R-:W3:Y:S04]  /*34610*/  LDL.LU.64 R6, [R1+0x1258] ;  /* 0x0012580001067983 */ /* 0x001ee80000300a00 */
[----:B------:R-:W3:Y:S04]  /*34620*/  LDL.LU.64 R4, [R1+0x1250] ;  /* 0x0012500001047983 */ /* 0x000ee80000300a00 */
[----:B--2---:R-:W-:Y:S01]  /*34630*/  STSM.16.M88.4 [R0], R12 ;  /* 0x0000000c00007844 */ /* 0x004fe20000000200 */
[----:B------:R-:W-:Y:S06]  /*34640*/  BAR.SYNC.DEFER_BLOCKING 0x0 ;  /* 0x0000000000007b1d */ /* 0x000fec0000010000 */
[----:B------:R-:W0:Y:S02]  /*34650*/  LDS.128 R12, [R2] ;  /* 0x00000000020c7984 */ /* 0x000e240000000c00 */
[----:B------:R-:W-:Y:S06]  /*34660*/  BAR.SYNC.DEFER_BLOCKING 0x0 ;  /* 0x0000000000007b1d */ /* 0x000fec0000010000 */
[----:B0-----:R-:W-:Y:S04]  /*34670*/  STL.64 [R1+0xb0], R12 ;  /* 0x0000b00c01007387 */ /* 0x001fe80000100a00 */
[----:B------:R-:W-:Y:S04]  /*34680*/  STL.64 [R1+0xb8], R14 ;  /* 0x0000b80e01007387 */ /* 0x000fe80000100a00 */
[----:B----4-:R0:W-:Y:S01]  /*34690*/  STSM.16.M88.4 [R0], R8 ;  /* 0x0000000800007844 */ /* 0x0101e20000000200 */
[----:B------:R-:W-:Y:S08]  /*346a0*/  BAR.SYNC.DEFER_BLOCKING 0x0 ;  /* 0x0000000000007b1d */ /* 0x000ff00000010000 */
[----:B0-----:R-:W0:Y:S01]  /*346b0*/  LDC R8, c[0x0][0x244] ;  /* 0x00009100ff087b82 */ /* 0x001e220000000800 */
[----:B------:R-:W1:Y:S07]  /*346c0*/  LDS.128 R12, [R2] ;  /* 0x00000000020c7984 */ /* 0x000e6e0000000c00 */
[----:B------:R-:W-:Y:S06]  /*346d0*/  BAR.SYNC.DEFER_BLOCKING 0x0 ;  /* 0x0000000000007b1d */ /* 0x000fec0000010000 */
[----:B---3--:R-:W-:Y:S02]  /*346e0*/  STSM.16.M88.4 [R0], R4 ;  /* 0x0000000400007844 */ /* 0x008fe40000000200 */
[----:B------:R-:W-:Y:S06]  /*346f0*/  BAR.SYNC.DEFER_BLOCKING 0x0 ;  /* 0x0000000000007b1d */ /* 0x000fec0000010000 */
[----:B------:R-:W2:Y:S02]  /*34700*/  LDS.128 R4, [R2] ;  /* 0x0000000002047984 */ /* 0x000ea40000000c00 */
[----:B------:R-:W-:Y:S06]  /*34710*/  BAR.SYNC.DEFER_BLOCKING 0x0 ;  /* 0x0000000000007b1d */ /* 0x000fec0000010000 */
[----:B------:R-:W-:Y:S04]  /*34720*/  STSM.16.M88.4 [R0], R16 ;  /* 0x0000001000007844 */ /* 0x000fe80000000200 */
[----:B-1----:R-:W-:Y:S04]  /*34730*/  STL.64 [R1+0x1c0], R12 ;  /* 0x0001c00c01007387 */ /* 0x002fe80000100a00 */
[----:B------:R-:W-:Y:S01]  /*34740*/  STL.64 [R1+0x1c8], R14 ;  /* 0x0001c80e01007387 */ /* 0x000fe20000100a00 */
[----:B------:R-:W-:Y:S06]  /*34750*/  BAR.SYNC.DEFER_BLOCKING 0x0 ;  /* 0x0000000000007b1d */ /* 0x000fec0000010000 */
[----:B--2---:R-:W-:Y:S04]  /*34760*/  STL.64 [R1+0x1e0], R4 ;  /* 0x0001e00401007387 */ /* 0x004fe80000100a00 */
[----:B------:R-:W-:Y:S04]  /*34770*/  STL.64 [R1+0x1e8], R6 ;  /* 0x0001e80601007387 */ /* 0x000fe80000100a00 */
[----:B------:R-:W1:Y:S01]  /*34780*/  LDS.128 R4, [R2] ;  /* 0x0000000002047984 */ /* 0x000e620000000c00 */
[----:B------:R-:W-:Y:S06]  /*34790*/  BAR.SYNC.DEFER_BLOCKING 0x0 ;  /* 0x0000000000007b1d */ /* 0x000fec0000010000 */
[----:B------:R-:W-:Y:S04]  /*347a0*/  STSM.16.M88.4 [R0], R20 ;  /* 0x0000001400007844 */ /* 0x000fe80000000200 */
[----:B-1----:R-:W-:Y:S04]  /*347b0*/  STL.64 [R1+0x1d0], R4 ;  /* 0x0001d00401007387 */ /* 0x002fe80000100a00 */
[----:B------:R-:W-:Y:S01]  /*347c0*/  STL.64 [R1+0x1d8], R6 ;  /* 0x0001d80601007387 */ /* 0x000fe20000100a00 */
[----:B------:R-:W-:Y:S06]  /*347d0*/  BAR.SYNC.DEFER_BLOCKING 0x0 ;  /* 0x0000000000007b1d */ /* 0x000fec0000010000 */
[----:B------:R-:W1:Y:S02]  /*347e0*/  LDS.128 R4, [R2] ;  /* 0x0000000002047984 */ /* 0x000e640000000c00 */
[----:B------:R-:W-:Y:S06]  /*347f0*/  BAR.SYNC.DEFER_BLOCKING 0x0 ;  /* 0x0000000000007b1d */ /* 0x000fec0000010000 */
[----:B------:R2:W-:Y:S02]  /*34800*/  STSM.16.M88.4 [R0], R24 ;  /* 0x0000001800007844 */ /* 0x0005e40000000200 */
[----:B------:R-:W-:Y:S06]  /*34810*/  BAR.SYNC.DEFER_BLOCKING 0x0 ;  /* 0x0000000000007b1d */ /* 0x000fec0000010000 */
[----:B-1----:R-:W-:Y:S04]  /*34820*/  STL.64 [R1+0x110], R4 ;  /* 0x0001100401007387 */ /* 0x002fe80000100a00 */
[----:B------:R-:W-:Y:S04]  /*34830*/  STL.64 [R1+0x118], R6 ;  /* 0x0001180601007387 */ /* 0x000fe80000100a00 */
[----:B------:R-:W3:Y:S04]  /*34840*/  LDL.LU R20, [R1+0x120] ;  /* 0x0001200001147983 */ /* 0x000ee80000300800 */
[----:B------:R-:W3:Y:S04]  /*34850*/  LDL.LU R21, [R1+0x124] ;  /* 0x0001240001157983 */ /* 0x000ee80000300800 */
[----:B------:R-:W3:Y:S04]  /*34860*/  LDL.LU R22, [R1+0x128] ;  /* 0x0001280001167983 */ /* 0x000ee80000300800 */
[----:B------:R-:W3:Y:S04]  /*34870*/  LDL.LU R23, [R1+0x12c] ;  /* 0x00012c0001177983 */ /* 0x000ee80000300800 */
[----:B--2---:R-:W2:Y:S04]  /*34880*/  LDL.LU R24, [R1+0x140] ;  /* 0x0001400001187983 */ /* 0x004ea80000300800 */
[----:B------:R-:W2:Y:S04]  /*34890*/  LDL.LU R25, [R1+0x144] ;  /* 0x0001440001197983 */ /* 0x000ea80000300800 */
[----:B------:R-:W4:Y:S04]  /*348a0*/  LDL.LU R26, [R1+0x148] ;  /* 0x00014800011a7983 */ /* 0x000f280000300800 */
[----:B------:R-:W4:Y:S04]  /*348b0*/  LDL.LU R27, [R1+0x14c] ;  /* 0x00014c00011b7983 */ /* 0x000f280000300800 */
[----:B------:R-:W1:Y:S01]  /*348c0*/  LDS.128 R12, [R2] ;  /* 0x00000000020c7984 */ /* 0x000e620000000c00 */
[----:B------:R-:W-:Y:S06]  /*348d0*/  BAR.SYNC.DEFER_BLOCKING 0x0 ;  /* 0x0000000000007b1d */ /* 0x000fec0000010000 */
[----:B----4-:R-:W-:Y:S04]  /*348e0*/  STL.64 [R1+0x1228], R26 ;  /* 0x0012281a01007387 */ /* 0x010fe80000100a00 */
[----:B--2---:R2:W-:Y:S04]  /*348f0*/  STL.64 [R1+0x1220], R24 ;  /* 0x0012201801007387 */ /* 0x0045e80000100a00 */
[----:B--2---:R-:W2:Y:S04]  /*34900*/  LDL.LU R24, [R1+0x150] ;  /* 0x0001500001187983 */ /* 0x004ea80000300800 */
[----:B------:R-:W2:Y:S04]  /*34910*/  LDL.LU R25, [R1+0x154] ;  /* 0x0001540001197983 */ /* 0x000ea80000300800 */
[----:B------:R-:W4:Y:S04]  /*34920*/  LDL.LU R26, [R1+0x158] ;  /* 0x00015800011a7983 */ /* 0x000f280000300800 */
[----:B------:R-:W4:Y:S04]  /*34930*/  LDL.LU R27, [R1+0x15c] ;  /* 0x00015c00011b7983 */ /* 0x000f280000300800 */
[----:B---3--:R-:W-:Y:S01]  /*34940*/  STSM.16.M88.4 [R0], R20 ;  /* 0x0000001400007844 */ /* 0x008fe20000000200 */
[----:B------:R-:W-:Y:S06]  /*34950*/  BAR.SYNC.DEFER_BLOCKING 0x0 ;  /* 0x0000000000007b1d */ /* 0x000fec0000010000 */
[----:B----4-:R-:W-:Y:S04]  /*34960*/  STL.64 [R1+0x1238], R26 ;  /* 0x0012381a01007387 */ /* 0x010fe80000100a00 */
[----:B--2---:R2:W-:Y:S04]  /*34970*/  STL.64 [R1+0x1230], R24 ;  /* 0x0012301801007387 */ /* 0x0045e80000100a00 */
[----:B--2---:R-:W2:Y:S04]  /*34980*/  LDL.LU R24, [R1+0x130] ;  /* 0x0001300001187983 */ /* 0x004ea80000300800 */
[----:B------:R-:W2:Y:S04]  /*34990*/  LDL.LU R25, [R1+0x134] ;  /* 0x0001340001197983 */ /* 0x000ea80000300800 */
[----:B------:R-:W3:Y:S04]  /*349a0*/  LDL.LU R26, [R1+0x138] ;  /* 0x00013800011a7983 */ /* 0x000ee80000300800 */
[----:B------:R-:W3:Y:S04]  /*349b0*/  LDL.LU R27, [R1+0x13c] ;  /* 0x00013c00011b7983 */ /* 0x000ee80000300800 */
[----:B---3--:R-:W-:Y:S04]  /*349c0*/  STL.64 [R1+0x1248], R26 ;  /* 0x0012481a01007387 */ /* 0x008fe80000100a00 */
[----:B--2---:R-:W-:Y:S04]  /*349d0*/  STL.64 [R1+0x1240], R24 ;  /* 0x0012401801007387 */ /* 0x004fe80000100a00 */
[----:B------:R-:W2:Y:S04]  /*349e0*/  LDS.128 R24, [R2] ;  /* 0x0000000002187984 */ /* 0x000ea80000000c00 */
[----:B------:R-:W3:Y:S04]  /*349f0*/  LDL.LU R4, [R1+0x160] ;  /* 0x0001600001047983 */ /* 0x000ee80000300800 */
[----:B-1----:R-:W-:Y:S04]  /*34a00*/  STL.64 [R1+0xf0], R12 ;  /* 0x0000f00c01007387 */ /* 0x002fe80000100a00 */
[----:B------:R1:W-:Y:S04]  /*34a10*/  STL.64 [R1+0xf8], R14 ;  /* 0x0000f80e01007387 */ /* 0x0003e80000100a00 */
[----:B------:R-:W3:Y:S04]  /*34a20*/  LDL.LU R5, [R1+0x164] ;  /* 0x0001640001057983 */ /* 0x000ee80000300800 */
[----:B------:R-:W3:Y:S04]  /*34a30*/  LDL.LU R6, [R1+0x168] ;  /* 0x0001680001067983 */ /* 0x000ee80000300800 */
[----:B------:R-:W3:Y:S04]  /*34a40*/  LDL.LU R7, [R1+0x16c] ;  /* 0x00016c0001077983 */ /* 0x000ee80000300800 */
[----:B------:R-:W4:Y:S04]  /*34a50*/  LDL.LU R16, [R1+0x170] ;  /* 0x0001700001107983 */ /* 0x000f280000300800 */
[----:B------:R-:W4:Y:S04]  /*34a60*/  LDL.LU R17, [R1+0x174] ;  /* 0x0001740001117983 */ /* 0x000f280000300800 */
[----:B------:R-:W4:Y:S04]  /*34a70*/  LDL.LU R18, [R1+0x178] ;  /* 0x0001780001127983 */ /* 0x000f280000300800 */
[----:B------:R-:W4:Y:S04]  /*34a80*/  LDL.LU R19, [R1+0x17c] ;  /* 0x00017c0001137983 */ /* 0x000f280000300800 */
[----:B-1----:R-:W4:Y:S04]  /*34a90*/  LDL R15, [R1+0x67c] ;  /* 0x00067c00010f7983 */ /* 0x002f280000100800 */
[----:B------:R-:W4:Y:S04]  /*34aa0*/  LDL.LU R20, [R1+0x180] ;  /* 0x0001800001147983 */ /* 0x000f280000300800 */
[----:B------:R-:W4:Y:S04]  /*34ab0*/  LDL.LU R21, [R1+0x184] ;  /* 0x0001840001157983 */ /* 0x000f280000300800 */
[----:B------:R-:W4:Y:S04]  /*34ac0*/  LDL.LU R22, [R1+0x188] ;  /* 0x0001880001167983 */ /* 0x000f280000300800 */
[----:B------:R-:W4:Y:S04]  /*34ad0*/  LDL.LU R23, [R1+0x18c] ;  /* 0x00018c0001177983 */ /* 0x000f280000300800 */
[----:B--2---:R-:W-:Y:S04]  /*34ae0*/  STL.64 [R1+0x1f0], R24 ;  /* 0x0001f01801007387 */ /* 0x004fe80000100a00 */
[----:B------:R1:W-:Y:S01]  /*34af0*/  STL.64 [R1+0x1f8], R26 ;  /* 0x0001f81a01007387 */ /* 0x0003e20000100a00 */
[----:B------:R-:W-:Y:S06]  /*34b00*/  BAR.SYNC.DEFER_BLOCKING 0x0 ;  /* 0x0000000000007b1d */ /* 0x000fec0000010000 */
[----:B-1----:R-:W2:Y:S04]  /*34b10*/  LDL.LU.64 R26, [R1+0x1248] ;  /* 0x00124800011a7983 */ /* 0x002ea80000300a00 */
[----:B------:R-:W2:Y:S04]  /*34b20*/  LDL.LU.64 R24, [R1+0x1240] ;  /* 0x0012400001187983 */ /* 0x000ea80000300a00 */
[----:B--2---:R-:W-:Y:S01]  /*34b30*/  STSM.16.M88.4 [R0], R24 ;  /* 0x0000001800007844 */ /* 0x004fe20000000200 */
[----:B------:R-:W-:Y:S06]  /*34b40*/  BAR.SYNC.DEFER_BLOCKING 0x0 ;  /* 0x0000000000007b1d */ /* 0x000fec0000010000 */
[----:B------:R-:W1:Y:S04]  /*34b50*/  LDS.128 R24, [R2] ;  /* 0x0000000002187984 */ /* 0x000e680000000c00 */
[----:B-1----:R-:W-:Y:S04]  /*34b60*/  STL.64 [R1+0x130], R24 ;  /* 0x0001301801007387 */ /* 0x002fe80000100a00 */
[----:B------:R1:W-:Y:S04]  /*34b70*/  STL.64 [R1+0x138], R26 ;  /* 0x0001381a01007387 */ /* 0x0003e80000100a00 */
[----:B-1----:R-:W2:Y:S04]  /*34b80*/  LDL.LU.64 R26, [R1+0x1238] ;  /* 0x00123800011a7983 */ /* 0x002ea80000300a00 */
[----:B------:R-:W2:Y:S01]  /*34b90*/  LDL.LU.64 R24, [R1+0x1230] ;  /* 0x0012300001187983 */ /* 0x000ea20000300a00 */
[----:B------:R-:W-:Y:S06]  /*34ba0*/  BAR.SYNC.DEFER_BLOCKING 0x0 ;  /* 0x0000000000007b1d */ /* 0x000fec0000010000 */
[----:B--2---:R-:W-:Y:S02]  /*34bb0*/  STSM.16.M88.4 [R0], R24 ;  /* 0x0000001800007844 */ /* 0x004fe40000000200 */
[----:B------:R-:W-:Y:S06]  /*34bc0*/  BAR.SYNC.DEFER_BLOCKING 0x0 ;  /* 0x0000000000007b1d */ /* 0x000fec0000010000 */
[----:B------:R-:W1:Y:S04]  /*34bd0*/  LDS.128 R24, [R2] ;  /* 0x0000000002187984 */ /* 0x000e680000000c00 */
[----:B-1----:R-:W-:Y:S04]  /*34be0*/  STL.64 [R1+0x120], R24 ;  /* 0x0001201801007387 */ /* 0x002fe80000100a00 */
[----:B------:R1:W-:Y:S04]  /*34bf0*/  STL.64 [R1+0x128], R26 ;  /* 0x0001281a01007387 */ /* 0x0003e80000100a00 */
[----:B-1----:R-:W2:Y:S04]  /*34c00*/  LDL.LU.64 R26, [R1+0x1228] ;  /* 0x00122800011a7983 */ /* 0x002ea80000300a00 */
[----:B------:R-:W2:Y:S01]  /*34c10*/  LDL.LU.64 R24, [R1+0x1220] ;  /* 0x0012200001187983 */ /* 0x000ea20000300a00 */
[----:B------:R-:W-:Y:S06]  /*34c20*/  BAR.SYNC.DEFER_BLOCKING 0x0 ;  /* 0x0000000000007b1d */ /* 0x000fec0000010000 */
[----:B------:R-:W0:Y:S04]  /*34c30*/  LDL R13, [R1+0x7d4] ;  /* 0x0007d400010d7983 */ /* 0x000e280000100800 */
[----:B--2---:R-:W-:Y:S01]  /*34c40*/  STSM.16.M88.4 [R0], R24 ;  /* 0x0000001800007844 */ /* 0x004fe20000000200 */
[----:B------:R-:W-:Y:S06]  /*34c50*/  BAR.SYNC.DEFER_BLOCKING 0x0 ;  /* 0x0000000000007b1d */ /* 0x000fec0000010000 */
[----:B------:R-:W1:Y:S02]  /*34c60*/  LDS.128 R24, [R2] ;  /* 0x0000000002187984 */ /* 0x000e640000000c00 */
[----:B------:R-:W-:Y:S06]  /*34c70*/  BAR.SYNC.DEFER_BLOCKING 0x0 ;  /* 0x0000000000007b1d */ /* 0x000fec0000010000 */
[----:B-1----:R1:W-:Y:S04]  /*34c80*/  STL.64 [R1+0x100], R24 ;  /* 0x0001001801007387 */ /* 0x0023e80000100a00 */
[----:B------:R2:W-:Y:S04]  /*34c90*/  STL.64 [R1+0x108], R26 ;  /* 0x0001081a01007387 */ /* 0x0005e80000100a00 */
[----:B-1----:R-:W4:Y:S04]  /*34ca0*/  LDL.LU R24, [R1+0x1b0] ;  /* 0x0001b00001187983 */ /* 0x002f280000300800 */
[----:B------:R-:W4:Y:S04]  /*34cb0*/  LDL.LU R25, [R1+0x1b4] ;  /* 0x0001b40001197983 */ /* 0x000f280000300800 */
[----:B--2---:R-:W2:Y:S04]  /*34cc0*/  LDL.LU R26, [R1+0x1b8] ;  /* 0x0001b800011a7983 */ /* 0x004ea80000300800 */
[----:B------:R-:W2:Y:S04]  /*34cd0*/  LDL.LU R27, [R1+0x1bc] ;  /* 0x0001bc00011b7983 */ /* 0x000ea80000300800 */
[----:B---3--:R-:W-:Y:S01]  /*34ce0*/  STSM.16.M88.4 [R0], R4 ;  /* 0x0000000400007844 */ /* 0x008fe20000000200 */
[----:B------:R-:W-:Y:S06]  /*34cf0*/  BAR.SYNC.DEFER_BLOCKING 0x0 ;  /* 0x0000000000007b1d */ /* 0x000fec0000010000 */
[----:B------:R-:W1:Y:S02]  /*34d00*/  LDS.128 R4, [R2] ;  /* 0x0000000002047984 */ /* 0x000e640000000c00 */
[----:B------:R-:W-:Y:S06]  /*34d10*/  BAR.SYNC.DEFER_BLOCKING 0x0 ;  /* 0x0000000000007b1d */ /* 0x000fec0000010000 */
[----:B----4-:R-:W-:Y:S02]  /*34d20*/  STSM.16.M88.4 [R0], R16 ;  /* 0x0000001000007844 */ /* 0x010fe40000000200 */
[----:B------:R-:W-:Y:S06]  /*34d30*/  BAR.SYNC.DEFER_BLOCKING 0x0 ;  /* 0x0000000000007b1d */ /* 0x000fec0000010000 */
[----:B-1----:R-:W-:Y:S04]  /*34d40*/  STL.64 [R1+0x160], R4 ;  /* 0x0001600401007387 */ /* 0x002fe80000100a00 */
[----:B------:R-:W-:Y:S04]  /*34d50*/  STL.64 [R1+0x168], R6 ;  /* 0x0001680601007387 */ /* 0x000fe80000100a00 */
[----:B------:R-:W3:Y:S04]  /*34d60*/  LDL R14, [R1+0x7e0] ;  /* 0x0007e000010e7983 */ /* 0x000ee80000100800 */
[----:B------:R-:W1:Y:S01]  /*34d70*/  LDS.128 R4, [R2] ;  /* 0x0000000002047984 */ /* 0x000e620000000c00 */
[----:B------:R-:W-:Y:S06]  /*34d80*/  BAR.SYNC.DEFER_BLOCKING 0x0 ;  /* 0x0000000000007b1d */ /* 0x000fec0000010000 */
[----:B------:R-:W-:Y:S02]  /*34d90*/  STSM.16.M88.4 [R0], R20 ;  /* 0x0000001400007844 */ /* 0x000fe40000000200 */
[----:B------:R-:W-:Y:S06]  /*34da0*/  BAR.SYNC.DEFER_BLOCKING 0x0 ;  /* 0x0000000000007b1d */ /* 0x000fec0000010000 */
[----:B------:R-:W4:Y:S02]  /*34db0*/  LDS.128 R16, [R2] ;  /* 0x0000000002107984 */ /* 0x000f240000000c00 */
[----:B------:R-:W-:Y:S01]  /*34dc0*/  BAR.SYNC.DEFER_BLOCKING 0x0 ;  /* 0x0000000000007b1d */ /* 0x000fe20000010000 */
[----:B------:R-:W-:Y:S01]  /*34dd0*/  ISETP.GE.AND P1, PT, R3, UR5, PT ;  /* 0x0000000503007c0c */ /* 0x000fe2000bf26270 */
[----:B0-----:R-:W-:-:S04]  /*34de0*/  IMAD R3, R13, R8, RZ ;  /* 0x000000080d037224 */ /* 0x001fc800078e02ff */
[----:B------:R-:W-:Y:S01]  /*34df0*/  ULDC.64 UR4, c[0x0][0x228] ;  /* 0x00008a0000047ab9 */ /* 0x000fe20000000a00 */
[----:B-1----:R-:W-:Y:S01]  /*34e00*/  STL.64 [R1+0x150], R4 ;  /* 0x0001500401007387 */ /* 0x002fe20000100a00 */
[----:B------:R-:W-:-:S03]  /*34e10*/  ISETP.GE.AND P3, PT, R13, UR4, PT ;  /* 0x000000040d007c0c */ /* 0x000fc6000bf66270 */
[----:B------:R0:W-:Y:S04]  /*34e20*/  STL.64 [R1+0x158], R6 ;  /* 0x0001580601007387 */ /* 0x0001e80000100a00 */
[----:B------:R-:W-:Y:S01]  /*34e30*/  STL [R1+0x11ec], R2 ;  /* 0x0011ec0201007387 */ /* 0x000fe20000100800 */
[----:B------:R-:W-:Y:S02]  /*34e40*/  ISETP.LT.AND P3, PT, R15, UR29, !P3 ;  /* 0x0000001d0f007c0c */ /* 0x000fe4000df61270 */
[----:B0-----:R-:W-:-:S04]  /*34e50*/  LEA R6, P4, R3, UR6, 0x1 ;  /* 0x0000000603067c11 */ /* 0x001fc8000f8808ff */
[----:B------:R-:W-:Y:S01]  /*34e60*/  LEA.HI.X.SX32 R7, R3, UR7, 0x1, P4 ;  /* 0x0000000703077c11 */ /* 0x000fe2000a0f0eff */
[----:B----4-:R-:W-:Y:S04]  /*34e70*/  STL.64 [R1+0x140], R16 ;  /* 0x0001401001007387 */ /* 0x010fe80000100a00 */
[----:B------:R0:W-:Y:S04]  /*34e80*/  STL.64 [R1+0x148], R18 ;  /* 0x0001481201007387 */ /* 0x0001e80000100a00 */
[----:B0-----:R-:W4:Y:S04]  /*34e90*/  LDL.LU R19, [R1+0x30] ;  /* 0x0000300001137983 */ /* 0x001f280000300800 */
[----:B------:R-:W4:Y:S04]  /*34ea0*/  LDL.LU R17, [R1+0x20] ;  /* 0x0000200001117983 */ /* 0x000f280000300800 */
[----:B------:R-:W4:Y:S01]  /*34eb0*/  LDL R12, [R1+0x7dc] ;  /* 0x0007dc00010c7983 */ /* 0x000f220000100800 */
[----:B------:R-:W-:-:S03]  /*34ec0*/  PRMT R9, R29, 0x7632, R9 ;  /* 0x000076321d097816 */ /* 0x000fc60000000009 */
[----:B------:R-:W4:Y:S04]  /*34ed0*/  LDL R2, [R1+0x7d8] ;  /* 0x0007d80001027983 */ /* 0x000f280000100800 */
[----:B--2---:R0:W-:Y:S02]  /*34ee0*/  STSM.16.M88.4 [R0], R24 ;  /* 0x0000001800007844 */ /* 0x0041e40000000200 */
[----:B0-----:R-:W-:-:S04]  /*34ef0*/  IMAD R24, R15, UR26, RZ ;  /* 0x0000001a0f187c24 */ /* 0x001fc8000f8e02ff */
[----:B------:R-:W-:Y:S01]  /*34f00*/  IMAD.WIDE R20, R24, 0x2, R6 ;  /* 0x0000000218147825 */ /* 0x000fe200078e0206 */
[----:B------:R-:W-:Y:S06]  /*34f10*/  BAR.SYNC.DEFER_BLOCKING 0x0 ;  /* 0x0000000000007b1d */ /* 0x000fec0000010000 */
[----:B------:R0:W-:Y:S04]  /*34f20*/  @P3 STG.E.U16 desc[UR8][R20.64], R29 ;  /* 0x0000001d14003986 */ /* 0x0001e8000c101508 */
[----:B0-----:R-:W2:Y:S04]  /*34f30*/  LDL.LU R29, [R1+0x121c] ;  /* 0x00121c00011d7983 */ /* 0x001ea80000300800 */
[----:B------:R-:W2:Y:S04]  /*34f40*/  LDL.LU R18, [R1+0x10] ;  /* 0x0000100001127983 */ /* 0x000ea80000300800 */
[----:B------:R-:W2:Y:S01]  /*34f50*/  LDL.LU R16, [R1+0x44] ;  /* 0x0000440001107983 */ /* 0x000ea20000300800 */
[----:B------:R-:W-:Y:S01]  /*34f60*/  IMAD R5, R8, 0x40, R3 ;  /* 0x0000004008057824 */ /* 0x000fe200078e0203 */
[----:B------:R-:W-:Y:S01]  /*34f70*/  ISETP.GE.AND P2, PT, R15, UR5, PT ;  /* 0x000000050f007c0c */ /* 0x000fe2000bf46270 */
[----:B------:R-:W-:-:S03]  /*34f80*/  ULDC.64 UR4, c[0x0][0x228] ;  /* 0x00008a0000047ab9 */ /* 0x000fc60000000a00 */
[----:B------:R-:W-:Y:S01]  /*34f90*/  LEA R4, P6, R5, UR6, 0x1 ;  /* 0x0000000605047c11 */ /* 0x000fe2000f8c08ff */
[----:B------:R-:W-:-:S03]  /*34fa0*/  IMAD R3, R8, 0x40, R5 ;  /* 0x0000004008037824 */ /* 0x000fc600078e0205 */
[----:B------:R-:W-:Y:S02]  /*34fb0*/  LEA.HI.X.SX32 R5, R5, UR7, 0x1, P6 ;  /* 0x0000000705057c11 */ /* 0x000fe4000b0f0eff */
[----:B---3--:R-:W-:Y:S01]  /*34fc0*/  ISETP.LT.AND P5, PT, R14, UR4, !P2 ;  /* 0x000000040e007c0c */ /* 0x008fe2000d7a1270 */
[----:B------:R-:W-:Y:S01]  /*34fd0*/  IMAD.WIDE R22, R24, 0x2, R4 ;  /* 0x0000000218167825 */ /* 0x000fe200078e0204 */
[----:B------:R-:W-:-:S03]  /*34fe0*/  ULDC UR4, c[0x0][0x22c] ;  /* 0x00008b0000047ab9 */ /* 0x000fc60000000800 */
[----:B------:R-:W-:Y:S01]  /*34ff0*/  IMAD R0, R8, 0x40, R3 ;  /* 0x0000004008007824 */ /* 0x000fe200078e0203 */
[----:B------:R-:W-:-:S07]  /*35000*/  LEA R8, P4, R3, UR6, 0x1 ;  /* 0x0000000603087c11 */ /* 0x000fce000f8808ff */
[----:B------:R0:W-:Y:S01]  /*35010*/  @P5 STG.E.U16 desc[UR8][R22.64], R9 ;  /* 0x0000000916005986 */ /* 0x0001e2000c101508 */
[C---:B------:R-:W-:Y:S02]  /*35020*/  LEA R10, P6, R0.reuse, UR6, 0x1 ;  /* 0x00000006000a7c11 */ /* 0x040fe4000f8c08ff */
[----:B0-----:R-:W-:Y:S02]  /*35030*/  LEA.HI.X.SX32 R9, R3, UR7, 0x1, P4 ;  /* 0x0000000703097c11 */ /* 0x001fe4000a0f0eff */
[----:B------:R-:W-:Y:S02]  /*35040*/  ISETP.LT.AND P5, PT, R13, UR10, !P1 ;  /* 0x0000000a0d007c0c */ /* 0x000fe4000cfa1270 */
[----:B------:R-:W-:Y:S01]  /*35050*/  LEA.HI.X.SX32 R11, R0, UR7, 0x1, P6 ;  /* 0x00000007000b7c11 */ /* 0x000fe2000b0f0eff */
[----:B------:R-:W-:Y:S01]  /*35060*/  IMAD.WIDE R26, R24, 0x2, R8 ;  /* 0x00000002181a7825 */ /* 0x000fe200078e0208 */
[----:B------:R-:W-:Y:S01]  /*35070*/  ULDC.64 UR6, c[0x0][0x228] ;  /* 0x00008a0000067ab9 */ /* 0x000fe20000000a00 */
[----:B------:R-:W-:-:S02]  /*35080*/  ULDC UR10, c[0x0][0x228] ;  /* 0x00008a00000a7ab9 */ /* 0x000fc40000000800 */
[----:B------:R-:W-:Y:S02]  /*35090*/  VIADD R0, R24, UR26 ;  /* 0x0000001a18007c36 */ /* 0x000fe40008000000 */
[----:B------:R-:W-:Y:S01]  /*350a0*/  VIADD R3, R15, 0x2 ;  /* 0x000000020f037836 */ /* 0x000fe20000000000 */
[----:B------:R-:W-:Y:S01]  /*350b0*/  ISETP.LT.AND P6, PT, R14, UR6, !P1 ;  /* 0x000000060e007c0c */ /* 0x000fe2000cfc1270 */
[----:B------:R-:W-:Y:S01]  /*350c0*/  IMAD.WIDE R22, R24, 0x2, R10 ;  /* 0x0000000218167825 */ /* 0x000fe200078e020a */
[----:B------:R-:W-:-:S03]  /*350d0*/  ULDC UR6, c[0x0][0x228] ;  /* 0x00008a0000067ab9 */ /* 0x000fc60000000800 */
[----:B------:R-:W-:-:S04]  /*350e0*/  IMAD.WIDE R20, R0, 0x2, R6 ;  /* 0x0000000200147825 */ /* 0x000fc800078e0206 */
[----:B------:R-:W-:Y:S01]  /*350f0*/  IMAD.WIDE R24, R0, 0x2, R4 ;  /* 0x0000000200187825 */ /* 0x000fe200078e0204 */
[----:B----4-:R-:W-:Y:S02]  /*35100*/  ISETP.LT.AND P4, PT, R12, UR14, !P2 ;  /* 0x0000000e0c007c0c */ /* 0x010fe4000d781270 */
[----:B------:R-:W-:Y:S01]  /*35110*/  ISETP.LT.AND P3, PT, R2, UR12, !P2 ;  /* 0x0000000c02007c0c */ /* 0x000fe2000d761270 */
[----:B------:R-:W-:-:S10]  /*35120*/  ULDC UR12, c[0x0][0x228] ;  /* 0x00008a00000c7ab9 */ /* 0x000fd40000000800 */
[----:B------:R0:W-:Y:S01]  /*35130*/  @P4 STG.E.U16 desc[UR8][R26.64], R19 ;  /* 0x000000131a004986 */ /* 0x0001e2000c101508 */
[----:B------:R-:W-:Y:S02]  /*35140*/  ISETP.LT.AND P4, PT, R12, UR22, !P1 ;  /* 0x000000160c007c0c */ /* 0x000fe4000cf81270 */
[----:B------:R-:W-:Y:S02]  /*35150*/  ISETP.GE.AND P2, PT, R3, UR4, PT ;  /* 0x0000000403007c0c */ /* 0x000fe4000bf46270 */
[----:B------:R-:W-:Y:S01]  /*35160*/  PRMT R28, R17, 0x7632, R28 ;  /* 0x00007632111c7816 */ /* 0x000fe2000000001c */
[C---:B------:R-:W-:Y:S01]  /*35170*/  VIADD R3, R0.reuse, UR26 ;  /* 0x0000001a00037c36 */ /* 0x040fe20008000000 */
[----:B------:R-:W-:Y:S01]  /*35180*/  ULDC UR4, c[0x0][0x22c] ;  /* 0x00008b0000047ab9 */ /* 0x000fe20000000800 */
[----:B0-----:R-:W-:Y:S01]  /*35190*/  IMAD.WIDE R26, R0, 0x2, R8 ;  /* 0x00000002001a7825 */ /* 0x001fe200078e0208 */
[----:B--2---:R-:W-:Y:S02]  /*351a0*/  PRMT R29, R19, 0x7632, R29 ;  /* 0x00007632131d7816 */ /* 0x004fe4000000001d */
[----:B------:R-:W2:Y:S04]  /*351b0*/  LDL.LU R19, [R1+0x34] ;  /* 0x0000340001137983 */ /* 0x000ea80000300800 */
[----:B------:R-:W-:Y:S01]  /*351c0*/  @P3 STG.E.U16 desc[UR8][R22.64], R29 ;  /* 0x0000001d16003986 */ /* 0x000fe2000c101508 */
[----:B------:R-:W-:-:S03]  /*351d0*/  ISETP.LT.AND P3, PT, R2, UR20, !P1 ;  /* 0x0000001402007c0c */ /* 0x000fc6000cf61270 */
[----:B------:R0:W-:Y:S01]  /*351e0*/  @P5 STG.E.U16 desc[UR8][R20.64], R17 ;  /* 0x0000001114005986 */ /* 0x0001e2000c101508 */
[----:B------:R-:W-:-:S03]  /*351f0*/  ISETP.LT.AND P5, PT, R13, UR18, !P2 ;  /* 0x000000120d007c0c */ /* 0x000fc6000d7a1270 */
[----:B------:R-:W-:Y:S04]  /*35200*/  @P6 STG.E.U16 desc[UR8][R24.64], R28 ;  /* 0x0000001c18006986 */ /* 0x000fe8000c101508 */
[----:B0-----:R-:W3:Y:S01]  /*35210*/  LDL.LU R17, [R1+0x24] ;  /* 0x0000240001117983 */ /* 0x001ee20000300800 */
[----:B------:R-:W-:Y:S01]  /*35220*/  IMAD.WIDE R22, R0, 0x2, R10 ;  /* 0x0000000200167825 */ /* 0x000fe200078e020a */
[----:B------:R-:W-:Y:S02]  /*35230*/  PRMT R29, R18, 0x7632, R29 ;  /* 0x00007632121d7816 */ /* 0x000fe4000000001d */
[----:B------:R0:W-:Y:S01]  /*35240*/  @P4 STG.E.U16 desc[UR8][R26.64], R18 ;  /* 0x000000121a004986 */ /* 0x0001e2000c101508 */
[----:B------:R-:W-:Y:S01]  /*35250*/  IMAD.WIDE R20, R3, 0x2, R6 ;  /* 0x0000000203147825 */ /* 0x000fe200078e0206 */
[----:B------:R-:W-:-:S02]  /*35260*/  PRMT R0, R16, 0x7632, R0 ;  /* 0x0000763210007816 */ /* 0x000fc40000000000 */
[----:B------:R-:W-:Y:S04]  /*35270*/  @P3 STG.E.U16 desc[UR8][R22.64], R29 ;  /* 0x0000001d16003986 */ /* 0x000fe8000c101508 */
[----:B0-----:R-:W4:Y:S04]  /*35280*/  LDL.LU R18, [R1+0x14] ;  /* 0x0000140001127983 */ /* 0x001f280000300800 */
[----:B------:R0:W-:Y:S04]  /*35290*/  @P5 STG.E.U16 desc[UR8][R20.64], R16 ;  /* 0x0000001014005986 */ /* 0x0001e8000c101508 */
[----:B0-----:R-:W4:Y:S01]  /*352a0*/  LDL.LU R16, [R1+0x48] ;  /* 0x0000480001107983 */ /* 0x001f220000300800 */
[----:B------:R-:W-:Y:S01]  /*352b0*/  ISETP.LT.AND P6, PT, R14, UR16, !P2 ;  /* 0x000000100e007c0c */ /* 0x000fe2000d7c1270 */
[----:B------:R-:W-:Y:S01]  /*352c0*/  VIADD R28, R15, 0x3 ;  /* 0x000000030f1c7836 */ /* 0x000fe20000000000 */
[----:B------:R-:W-:Y:S01]  /*352d0*/  ISETP.LT.AND P4, PT, R2, UR24, !P2 ;  /* 0x0000001802007c0c */ /* 0x000fe2000d781270 */
[----:B------:R-:W-:-:S02]  /*352e0*/  ULDC.64 UR24, c[0x0][0x228] ;  /* 0x00008a0000187ab9 */ /* 0x000fc40000000a00 */
[----:B------:R-:W-:Y:S01]  /*352f0*/  ISETP.LT.AND P3, PT, R12, UR24, !P2 ;  /* 0x000000180c007c0c */ /* 0x000fe2000d761270 */
[----:B------:R-:W-:Y:S01]  /*35300*/  IMAD.WIDE R24, R3, 0x2, R4 ;  /* 0x0000000203187825 */ /* 0x000fe200078e0204 */
[----:B------:R-:W-:Y:S01]  /*35310*/  ISETP.GE.AND P1, PT, R28, UR4, PT ;  /* 0x000000041c007c0c */ /* 0x000fe2000bf26270 */
[----:B------:R-:W-:Y:S02]  /*35320*/  ULDC UR4, c[0x0][0x228] ;  /* 0x00008a0000047ab9 */ /* 0x000fe40000000800 */
[----:B------:R-:W-:Y:S01]  /*35330*/  VIADD R28, R15, 0x4 ;  /* 0x000000040f1c7836 */ /* 0x000fe20000000000 */
[----:B------:R-:W-:Y:S01]  /*35340*/  ISETP.LT.AND P5, PT, R13, UR28, !P1 ;  /* 0x0000001c0d007c0c */ /* 0x000fe2000cfa1270 */
[C---:B------:R-:W-:Y:S01]  /*35350*/  IMAD.WIDE R26, R3.reuse, 0x2, R8 ;  /* 0x00000002031a7825 */ /* 0x040fe200078e0208 */
[----:B------:R0:W-:Y:S01]  /*35360*/  @P6 STG.E.U16 desc[UR8][R24.64], R0 ;  /* 0x0000000018006986 */ /* 0x0001e2000c101508 */
[----:B------:R-:W-:Y:S01]  /*35370*/  ISETP.LT.AND P6, PT, R14, UR4, !P1 ;  /* 0x000000040e007c0c */ /* 0x000fe2000cfc1270 */
[----:B------:R-:W-:Y:S01]  /*35380*/  ULDC UR4, c[0x0][0x22c] ;  /* 0x00008b0000047ab9 */ /* 0x000fe20000000800 */
[----:B------:R-:W-:Y:S01]  /*35390*/  IMAD.WIDE R22, R3, 0x2, R10 ;  /* 0x0000000203167825 */ /* 0x000fe200078e020a */
[----:B------:R-:W-:Y:S01]  /*353a0*/  ISETP.GE.AND P2, PT, R28, UR4, PT ;  /* 0x000000041c007c0c */ /* 0x000fe2000bf46270 */
[----:B------:R-:W-:-:S02]  /*353b0*/  ULDC UR4, c[0x0][0x228] ;  /* 0x00008a0000047ab9 */ /* 0x000fc40000000800 */
[----:B0-----:R-:W-:-:S04]  /*353c0*/  VIADD R0, R3, UR26 ;  /* 0x0000001a03007c36 */ /* 0x001fc80008000000 */
[----:B------:R-:W-:-:S04]  /*353d0*/  IMAD.WIDE R20, R0, 0x2, R6 ;  /* 0x0000000200147825 */ /* 0x000fc800078e0206 */
[----:B------:R-:W-:Y:S01]  /*353e0*/  IMAD.WIDE R24, R0, 0x2, R4 ;  /* 0x0000000200187825 */ /* 0x000fe200078e0204 */
[----:B--2---:R-:W-:Y:S01]  /*353f0*/  PRMT R29, R19, 0x7632, R29 ;  /* 0x00007632131d7816 */ /* 0x004fe2000000001d */
[----:B------:R0:W-:Y:S04]  /*35400*/  @P3 STG.E.U16 desc[UR8][R26.64], R19 ;  /* 0x000000131a003986 */ /* 0x0001e8000c101508 */
[----:B------:R1:W-:Y:S01]  /*35410*/  @P4 STG.E.U16 desc[UR8][R22.64], R29 ;  /* 0x0000001d16004986 */ /* 0x0003e2000c101508 */
[----:B------:R-:W-:Y:S01]  /*35420*/  ISETP.LT.AND P4, PT, R12, UR4, !P1 ;  /* 0x000000040c007c0c */ /* 0x000fe2000cf81270 */
[----:B------:R-:W-:Y:S01]  /*35430*/  VIADD R28, R15, 0x5 ;  /* 0x000000050f1c7836 */ /* 0x000fe20000000000 */
[----:B------:R-:W-:Y:S01]  /*35440*/  ISETP.LT.AND P3, PT, R2, UR6, !P1 ;  /* 0x0000000602007c0c */ /* 0x000fe2000cf61270 */
[----:B------:R-:W-:Y:S01]  /*35450*/  ULDC UR4, c[0x0][0x22c] ;  /* 0x00008b0000047ab9 */ /* 0x000fe20000000800 */
[----:B------:R-:W-:Y:S01]  /*35460*/  ULDC UR6, c[0x0][0x228] ;  /* 0x00008a0000067ab9 */ /* 0x000fe20000000800 */
[----:B0-----:R-:W2:Y:S01]  /*35470*/  LDL.LU R19, [R1+0x38] ;  /* 0x0000380001137983 */ /* 0x001ea20000300800 */
[----:B------:R-:W-:Y:S01]  /*35480*/  IMAD.WIDE R26, R0, 0x2, R8 ;  /* 0x00000002001a7825 */ /* 0x000fe200078e0208 */
[----:B---3--:R-:W-:-:S02]  /*35490*/  PRMT R3, R17, 0x7632, R3 ;  /* 0x0000763211037816 */ /* 0x008fc40000000003 */
[----:B------:R0:W-:Y:S01]  /*354a0*/  @P5 STG.E.U16 desc[UR8][R20.64], R17 ;  /* 0x0000001114005986 */ /* 0x0001e2000c101508 */
[----:B------:R-:W-:Y:S01]  /*354b0*/  ISETP.LT.AND P5, PT, R13, UR10, !P2 ;  /* 0x0000000a0d007c0c */ /* 0x000fe2000d7a1270 */
[----:B-1----:R-:W-:Y:S01]  /*354c0*/  IMAD.WIDE R22, R0, 0x2, R10 ;  /* 0x0000000200167825 */ /* 0x002fe200078e020a */
[----:B----4-:R-:W-:Y:S01]  /*354d0*/  PRMT R29, R18, 0x7632, R29 ;  /* 0x00007632121d7816 */ /* 0x010fe2000000001d */
[----:B0-----:R-:W3:Y:S01]  /*354e0*/  LDL.LU R17, [R1+0x28] ;  /* 0x0000280001117983 */ /* 0x001ee20000300800 */
[----:B------:R-:W-:Y:S01]  /*354f0*/  ISETP.GE.AND P1, PT, R28, UR4, PT ;  /* 0x000000041c007c0c */ /* 0x000fe2000bf26270 */
[----:B------:R-:W-:Y:S01]  /*35500*/  ULDC UR4, c[0x0][0x228] ;  /* 0x00008a0000047ab9 */ /* 0x000fe20000000800 */
[----:B------:R-:W-:Y:S01]  /*35510*/  ULDC UR10, c[0x0][0x228] ;  /* 0x00008a00000a7ab9 */ /* 0x000fe20000000800 */
[----:B------:R0:W-:Y:S04]  /*35520*/  @P6 STG.E.U16 desc[UR8][R24.64], R3 ;  /* 0x0000000318006986 */ /* 0x0001e8000c101508 */
[----:B------:R1:W-:Y:S01]  /*35530*/  @P4 STG.E.U16 desc[UR8][R26.64], R18 ;  /* 0x000000121a004986 */ /* 0x0003e2000c101508 */
[----:B0-----:R-:W-:-:S04]  /*35540*/  VIADD R3, R0, UR26 ;  /* 0x0000001a00037c36 */ /* 0x001fc80008000000 */
[----:B------:R-:W-:Y:S01]  /*35550*/  IMAD.WIDE R20, R3, 0x2, R6 ;  /* 0x0000000203147825 */ /* 0x000fe200078e0206 */
[----:B-1----:R-:W4:Y:S01]  /*35560*/  LDL.LU R18, [R1+0x18] ;  /* 0x0000180001127983 */ /* 0x002f220000300800 */
[----:B------:R-:W-:-:S03]  /*35570*/  PRMT R0, R16, 0x7632, R0 ;  /* 0x0000763210007816 */ /* 0x000fc60000000000 */
[----:B------:R-:W-:Y:S04]  /*35580*/  @P3 STG.E.U16 desc[UR8][R22.64], R29 ;  /* 0x0000001d16003986 */ /* 0x000fe8000c101508 */
[----:B------:R0:W-:Y:S04]  /*35590*/  @P5 STG.E.U16 desc[UR8][R20.64], R16 ;  /* 0x0000001014005986 */ /* 0x0001e8000c101508 */
[----:B0-----:R-:W4:Y:S01]  /*355a0*/  LDL.LU R16, [R1+0x4c] ;  /* 0x00004c0001107983 */ /* 0x001f220000300800 */
[----:B------:R-:W-:Y:S02]  /*355b0*/  ISETP.LT.AND P6, PT, R14, UR12, !P2 ;  /* 0x0000000c0e007c0c */ /* 0x000fe4000d7c1270 */
[----:B------:R-:W-:Y:S01]  /*355c0*/  ISETP.LT.AND P4, PT, R12, UR4, !P2 ;  /* 0x000000040c007c0c */ /* 0x000fe2000d781270 */
[----:B------:R-:W-:Y:S01]  /*355d0*/  IMAD.WIDE R24, R3, 0x2, R4 ;  /* 0x0000000203187825 */ /* 0x000fe200078e0204 */
[----:B------:R-:W-:Y:S01]  /*355e0*/  ISETP.LT.AND P3, PT, R2, UR6, !P2 ;  /* 0x0000000602007c0c */ /* 0x000fe2000d761270 */
[----:B------:R-:W-:Y:S01]  /*355f0*/  ULDC UR12, c[0x0][0x228] ;  /* 0x00008a00000c7ab9 */ /* 0x000fe20000000800 */
[----:B------:R-:W-:Y:S01]  /*35600*/  ISETP.LT.AND P5, PT, R13, UR10, !P1 ;  /* 0x0000000a0d007c0c */ /* 0x000fe2000cfa1270 */
[----:B------:R-:W-:Y:S01]  /*35610*/  IMAD.WIDE R22, R3, 0x2, R8 ;  /* 0x0000000203167825 */ /* 0x000fe200078e0208 */
[----:B------:R-:W-:Y:S01]  /*35620*/  ULDC UR4, c[0x0][0x22c] ;  /* 0x00008b0000047ab9 */ /* 0x000fe20000000800 */
[----:B------:R-:W-:Y:S01]  /*35630*/  ULDC UR6, c[0x0][0x228] ;  /* 0x00008a0000067ab9 */ /* 0x000fe20000000800 */
[----:B------:R-:W-:Y:S01]  /*35640*/  ULDC UR10, c[0x0][0x228] ;  /* 0x00008a00000a7ab9 */ /* 0x000fe20000000800 */
[----:B------:R-:W-:-:S02]  /*35650*/  VIADD R28, R15, 0x6 ;  /* 0x000000060f1c7836 */ /* 0x000fc40000000000 */
[----:B------:R0:W-:Y:S01]  /*35660*/  @P6 STG.E.U16 desc[UR8][R24.64], R0 ;  /* 0x0000000018006986 */ /* 0x0001e2000c101508 */
[----:B------:R-:W-:Y:S01]  /*35670*/  ISETP.LT.AND P6, PT, R14, UR12, !P1 ;  /* 0x0000000c0e007c0c */ /* 0x000fe2000cfc1270 */
[----:B------:R-:W-:Y:S01]  /*35680*/  ULDC UR12, c[0x0][0x228] ;  /* 0x00008a00000c7ab9 */ /* 0x000fe20000000800 */
[----:B------:R-:W-:Y:S01]  /*35690*/  ISETP.GE.AND P2, PT, R28, UR4, PT ;  /* 0x000000041c007c0c */ /* 0x000fe2000bf46270 */
[----:B------:R-:W-:Y:S01]  /*356a0*/  ULDC UR4, c[0x0][0x228] ;  /* 0x00008a0000047ab9 */ /* 0x000fe20000000800 */
[C---:B0-----:R-:W-:Y:S02]  /*356b0*/  VIADD R0, R3.reuse, UR26 ;  /* 0x0000001a03007c36 */ /* 0x041fe40008000000 */
[----:B------:R-:W-:-:S04]  /*356c0*/  IMAD.WIDE R24, R3, 0x2, R10 ;  /* 0x0000000203187825 */ /* 0x000fc800078e020a */
[----:B------:R-:W-:-:S04]  /*356d0*/  IMAD.WIDE R20, R0, 0x2, R6 ;  /* 0x0000000200147825 */ /* 0x000fc800078e0206 */
[----:B------:R-:W-:Y:S01]  /*356e0*/  IMAD.WIDE R26, R0, 0x2, R4 ;  /* 0x00000002001a7825 */ /* 0x000fe200078e0204 */
[----:B--2---:R-:W-:Y:S01]  /*356f0*/  PRMT R29, R19, 0x7632, R29 ;  /* 0x00007632131d7816 */ /* 0x004fe2000000001d */
[----:B------:R0:W-:Y:S01]  /*35700*/  @P4 STG.E.U16 desc[UR8][R22.64], R19 ;  /* 0x0000001316004986 */ /* 0x0001e2000c101508 */
[----:B------:R-:W-:Y:S01]  /*35710*/  ISETP.LT.AND P4, PT, R12, UR4, !P1 ;  /* 0x000000040c007c0c */ /* 0x000fe2000cf81270 */
[----:B------:R-:W-:Y:S01]  /*35720*/  VIADD R28, R15, 0x7 ;  /* 0x000000070f1c7836 */ /* 0x000fe20000000000 */
[----:B------:R-:W-:Y:S01]  /*35730*/  ULDC UR4, c[0x0][0x22c] ;  /* 0x00008b0000047ab9 */ /* 0x000fe20000000800 */
[----:B------:R-:W-:Y:S01]  /*35740*/  @P3 STG.E.U16 desc[UR8][R24.64], R29 ;  /* 0x0000001d18003986 */ /* 0x000fe2000c101508 */
[----:B------:R-:W-:Y:S01]  /*35750*/  ISETP.LT.AND P3, PT, R2, UR6, !P1 ;  /* 0x0000000602007c0c */ /* 0x000fe2000cf61270 */
[----:B------:R-:W-:Y:S02]  /*35760*/  ULDC UR6, c[0x0][0x228] ;  /* 0x00008a0000067ab9 */ /* 0x000fe40000000800 */
[----:B0-----:R-:W2:Y:S01]  /*35770*/  LDL.LU R19, [R1+0x3c] ;  /* 0x00003c0001137983 */ /* 0x001ea20000300800 */
[----:B------:R-:W-:Y:S01]  /*35780*/  IMAD.WIDE R22, R0, 0x2, R10 ;  /* 0x0000000200167825 */ /* 0x000fe200078e020a */
[----:B---3--:R-:W-:-:S02]  /*35790*/  PRMT R3, R17, 0x7632, R3 ;  /* 0x0000763211037816 */ /* 0x008fc40000000003 */
[----:B------:R0:W-:Y:S01]  /*357a0*/  @P5 STG.E.U16 desc[UR8][R20.64], R17 ;  /* 0x0000001114005986 */ /* 0x0001e2000c101508 */
[----:B------:R-:W-:Y:S01]  /*357b0*/  ISETP.LT.AND P5, PT, R13, UR10, !P2 ;  /* 0x0000000a0d007c0c */ /* 0x000fe2000d7a1270 */
[----:B------:R-:W-:Y:S02]  /*357c0*/  ULDC UR10, c[0x0][0x228] ;  /* 0x00008a00000a7ab9 */ /* 0x000fe40000000800 */
[----:B------:R1:W-:Y:S04]  /*357d0*/  @P6 STG.E.U16 desc[UR8][R26.64], R3 ;  /* 0x000000031a006986 */ /* 0x0003e8000c101508 */
[----:B0-----:R-:W3:Y:S01]  /*357e0*/  LDL.LU R17, [R1+0x2c] ;  /* 0x00002c0001117983 */ /* 0x001ee20000300800 */
[----:B------:R-:W-:-:S04]  /*357f0*/  IMAD.WIDE R20, R0, 0x2, R8 ;  /* 0x0000000200147825 */ /* 0x000fc800078e0208 */
[----:B-1----:R-:W-:Y:S01]  /*35800*/  VIADD R3, R0, UR26 ;  /* 0x0000001a00037c36 */ /* 0x002fe20008000000 */
[----:B----4-:R-:W-:-:S03]  /*35810*/  PRMT R29, R18, 0x7632, R29 ;  /* 0x00007632121d7816 */ /* 0x010fc6000000001d */
[----:B------:R-:W-:Y:S01]  /*35820*/  IMAD.WIDE R24, R3, 0x2, R6 ;  /* 0x0000000203187825 */ /* 0x000fe200078e0206 */
[----:B------:R-:W-:Y:S04]  /*35830*/  @P4 STG.E.U16 desc[UR8][R20.64], R18 ;  /* 0x0000001214004986 */ /* 0x000fe8000c101508 */
[----:B------:R-:W-:Y:S01]  /*35840*/  @P3 STG.E.U16 desc[UR8][R22.64], R29 ;  /* 0x0000001d16003986 */ /* 0x000fe2000c101508 */
[----:B------:R-:W-:-:S03]  /*35850*/  PRMT R0, R16, 0x7632, R0 ;  /* 0x0000763210007816 */ /* 0x000fc60000000000 */
[----:B------:R0:W-:Y:S04]  /*35860*/  @P5 STG.E.U16 desc[UR8][R24.64], R16 ;  /* 0x0000001018005986 */ /* 0x0001e8000c101508 */
[----:B0-----:R-:W4:Y:S04]  /*35870*/  LDL.LU R16, [R1+0x1c] ;  /* 0x00001c0001107983 */ /* 0x001f280000300800 */
[----:B------:R-:W4:Y:S01]  /*35880*/  LDL.LU R18, [R1+0x190] ;  /* 0x0001900001127983 */ /* 0x000f220000300800 */
[----:B------:R-:W-:Y:S02]  /*35890*/  ISETP.LT.AND P6, PT, R14, UR12, !P2 ;  /* 0x0000000c0e007c0c */ /* 0x000fe4000d7c1270 */
[----:B------:R-:W-:Y:S01]  /*358a0*/  ISETP.GE.AND P1, PT, R28, UR4, PT ;  /* 0x000000041c007c0c */ /* 0x000fe2000bf26270 */
[----:B------:R-:W-:Y:S01]  /*358b0*/  ULDC UR4, c[0x0][0x228] ;  /* 0x00008a0000047ab9 */ /* 0x000fe20000000800 */
[----:B------:R-:W-:Y:S01]  /*358c0*/  IMAD.WIDE R26, R3, 0x2, R4 ;  /* 0x00000002031a7825 */ /* 0x000fe200078e0204 */
[----:B------:R-:W-:Y:S01]  /*358d0*/  ISETP.LT.AND P4, PT, R12, UR4, !P2 ;  /* 0x000000040c007c0c */ /* 0x000fe2000d781270 */
[----:B------:R-:W-:Y:S01]  /*358e0*/  ULDC UR4, c[0x0][0x22c] ;  /* 0x00008b0000047ab9 */ /* 0x000fe20000000800 */
[----:B------:R-:W-:Y:S01]  /*358f0*/  ISETP.LT.AND P3, PT, R2, UR6, !P2 ;  /* 0x0000000602007c0c */ /* 0x000fe2000d761270 */
[----:B------:R-:W-:Y:S01]  /*35900*/  VIADD R28, R15, 0x8 ;  /* 0x000000080f1c7836 */ /* 0x000fe20000000000 */
[----:B------:R-:W-:Y:S01]  /*35910*/  ISETP.LT.AND P5, PT, R13, UR10, !P1 ;  /* 0x0000000a0d007c0c */ /* 0x000fe2000cfa1270 */
[C---:B------:R-:W-:Y:S01]  /*35920*/  IMAD.WIDE R20, R3.reuse, 0x2, R8 ;  /* 0x0000000203147825 */ /* 0x040fe200078e0208 */
[----:B------:R-:W-:Y:S01]  /*35930*/  ULDC UR12, c[0x0][0x228] ;  /* 0x00008a00000c7ab9 */ /* 0x000fe20000000800 */
[----:B------:R-:W-:Y:S01]  /*35940*/  ULDC UR6, c[0x0][0x228] ;  /* 0x00008a0000067ab9 */ /* 0x000fe20000000800 */
[----:B------:R0:W-:Y:S01]  /*35950*/  @P6 STG.E.U16 desc[UR8][R26.64], R0 ;  /* 0x000000001a006986 */ /* 0x0001e2000c101508 */
[C---:B------:R-:W-:Y:S01]  /*35960*/  IMAD.WIDE R22, R3.reuse, 0x2, R10 ;  /* 0x0000000203167825 */ /* 0x040fe200078e020a */
[----:B------:R-:W-:Y:S01]  /*35970*/  ISETP.GE.AND P2, PT, R28, UR4, PT ;  /* 0x000000041c007c0c */ /* 0x000fe2000bf46270 */
[----:B------:R-:W-:Y:S01]  /*35980*/  ULDC UR4, c[0x0][0x228] ;  /* 0x00008a0000047ab9 */ /* 0x000fe20000000800 */
[----:B------:R-:W-:Y:S01]  /*35990*/  ULDC UR10, c[0x0][0x228] ;  /* 0x00008a00000a7ab9 */ /* 0x000fe20000000800 */
[----:B0-----:R-:W-:-:S04]  /*359a0*/  VIADD R0, R3, UR26 ;  /* 0x0000001a03007c36 */ /* 0x001fc80008000000 */
[----:B------:R-:W-:Y:S01]  /*359b0*/  IMAD.WIDE R24, R0, 0x2, R6 ;  /* 0x0000000200187825 */ /* 0x000fe200078e0206 */
[----:B------:R-:W-:Y:S01]  /*359c0*/  ISETP.LT.AND P6, PT, R14, UR12, !P1 ;  /* 0x0000000c0e007c0c */ /* 0x000fe2000cfc1270 */
[----:B------:R-:W-:Y:S02]  /*359d0*/  ULDC UR12, c[0x0][0x228] ;  /* 0x00008a00000c7ab9 */ /* 0x000fe40000000800 */
[----:B------:R-:W-:Y:S01]  /*359e0*/  IMAD.WIDE R26, R0, 0x2, R4 ;  /* 0x00000002001a7825 */ /* 0x000fe200078e0204 */
[----:B--2---:R-:W-:Y:S01]  /*359f0*/  PRMT R29, R19, 0x7632, R29 ;  /* 0x00007632131d7816 */ /* 0x004fe2000000001d */
[----:B------:R0:W-:Y:S01]  /*35a00*/  @P4 STG.E.U16 desc[UR8][R20.64], R19 ;  /* 0x0000001314004986 */ /* 0x0001e2000c101508 */
[----:B------:R-:W-:Y:S01]  /*35a10*/  ISETP.LT.AND P4, PT, R12, UR4, !P1 ;  /* 0x000000040c007c0c */ /* 0x000fe2000cf81270 */
[----:B------:R-:W-:Y:S01]  /*35a20*/  VIADD R28, R15, 0x9 ;  /* 0x000000090f1c7836 */ /* 0x000fe20000000000 */
[----:B------:R-:W-:Y:S01]  /*35a30*/  ULDC UR4, c[0x0][0x22c] ;  /* 0x00008b0000047ab9 */ /* 0x000fe20000000800 */
[----:B------:R-:W-:Y:S01]  /*35a40*/  @P3 STG.E.U16 desc[UR8][R22.64], R29 ;  /* 0x0000001d16003986 */ /* 0x000fe2000c101508 */
[----:B0-----:R-:W-:Y:S01]  /*35a50*/  IMAD.WIDE R20, R0, 0x2, R8 ;  /* 0x0000000200147825 */ /* 0x001fe200078e0208 */
[----:B---3--:R-:W-:-:S02]  /*35a60*/  PRMT R3, R17, 0x7632, R3 ;  /* 0x0000763211037816 */ /* 0x008fc40000000003 */
[----:B------:R0:W-:Y:S04]  /*35a70*/  @P5 STG.E.U16 desc[UR8][R24.64], R17 ;  /* 0x0000001118005986 */ /* 0x0001e8000c101508 */
[----:B0-----:R-:W2:Y:S04]  /*35a80*/  LDL.LU R17, [R1+0x1a0] ;  /* 0x0001a00001117983 */ /* 0x001ea80000300800 */
[----:B------:R-:W3:Y:S04]  /*35a90*/  LDL.LU R19, [R1] ;  /* 0x0000000001137983 */ /* 0x000ee80000300800 */
[----:B------:R0:W-:Y:S01]  /*35aa0*/  @P6 STG.E.U16 desc[UR8][R26.64], R3 ;  /* 0x000000031a006986 */ /* 0x0001e2000c101508 */
[----:B------:R-:W-:-:S02]  /*35ab0*/  ISETP.LT.AND P3, PT, R2, UR6, !P1 ;  /* 0x0000000602007c0c */ /* 0x000fc4000cf61270 */
[----:B----4-:R-:W-:Y:S01]  /*35ac0*/  PRMT R29, R16, 0x7632, R29 ;  /* 0x00007632101d7816 */ /* 0x010fe2000000001d */
[----:B------:R1:W-:Y:S01]  /*35ad0*/  @P4 STG.E.U16 desc[UR8][R20.64], R16 ;  /* 0x0000001014004986 */ /* 0x0003e2000c101508 */
[----:B------:R-:W-:Y:S01]  /*35ae0*/  ISETP.LT.AND P5, PT, R13, UR10, !P2 ;  /* 0x0000000a0d007c0c */ /* 0x000fe2000d7a1270 */
[C---:B0-----:R-:W-:Y:S02]  /*35af0*/  VIADD R3, R0.reuse, UR26 ;  /* 0x0000001a00037c36 */ /* 0x041fe40008000000 */
[----:B------:R-:W-:Y:S01]  /*35b00*/  IMAD.WIDE R22, R0, 0x2, R10 ;  /* 0x0000000200167825 */ /* 0x000fe200078e020a */
[----:B------:R-:W-:Y:S01]  /*35b10*/  ISETP.GE.AND P1, PT, R28, UR4, PT ;  /* 0x000000041c007c0c */ /* 0x000fe2000bf26270 */
[----:B------:R-:W-:Y:S01]  /*35b20*/  ULDC UR4, c[0x0][0x228] ;  /* 0x00008a0000047ab9 */ /* 0x000fe20000000800 */
[----:B------:R-:W-:Y:S01]  /*35b30*/  ISETP.LT.AND P6, PT, R14, UR12, !P2 ;  /* 0x0000000c0e007c0c */ /* 0x000fe2000d7c1270 */
[----:B------:R-:W-:Y:S01]  /*35b40*/  ULDC UR6, c[0x0][0x228] ;  /* 0x00008a0000067ab9 */ /* 0x000fe20000000800 */
[----:B-1----:R-:W4:Y:S01]  /*35b50*/  LDL.LU R16, [R1+0x1218] ;  /* 0x0012180001107983 */ /* 0x002f220000300800 */
[----:B------:R-:W-:Y:S01]  /*35b60*/  IMAD.WIDE R24, R3, 0x2, R6 ;  /* 0x0000000203187825 */ /* 0x000fe200078e0206 */
[----:B------:R-:W-:Y:S01]  /*35b70*/  PRMT R0, R18, 0x7632, R0 ;  /* 0x0000763212007816 */ /* 0x000fe20000000000 */
[----:B------:R-:W-:Y:S01]  /*35b80*/  ULDC UR10, c[0x0][0x228] ;  /* 0x00008a00000a7ab9 */ /* 0x000fe20000000800 */
[----:B------:R-:W-:Y:S01]  /*35b90*/  @P3 STG.E.U16 desc[UR8][R22.64], R29 ;  /* 0x0000001d16003986 */ /* 0x000fe2000c101508 */
[----:B------:R-:W-:Y:S01]  /*35ba0*/  ISETP.LT.AND P4, PT, R12, UR4, !P2 ;  /* 0x000000040c007c0c */ /* 0x000fe2000d781270 */
[----:B------:R-:W-:Y:S01]  /*35bb0*/  VIADD R28, R15, 0xa ;  /* 0x0000000a0f1c7836 */ /* 0x000fe20000000000 */
[----:B------:R-:W-:Y:S01]  /*35bc0*/  ISETP.LT.AND P3, PT, R2, UR6, !P2 ;  /* 0x0000000602007c0c */ /* 0x000fe2000d761270 */
[----:B------:R0:W-:Y:S01]  /*35bd0*/  @P5 STG.E.U16 desc[UR8][R24.64], R18 ;  /* 0x0000001218005986 */ /* 0x0001e2000c101508 */
[C---:B------:R-:W-:Y:S01]  /*35be0*/  IMAD.WIDE R26, R3.reuse, 0x2, R4 ;  /* 0x00000002031a7825 */ /* 0x040fe200078e0204 */
[----:B------:R-:W-:Y:S01]  /*35bf0*/  ULDC UR4, c[0x0][0x22c] ;  /* 0x00008b0000047ab9 */ /* 0x000fe20000000800 */
[----:B------:R-:W-:Y:S01]  /*35c00*/  ULDC UR12, c[0x0][0x228] ;  /* 0x00008a00000c7ab9 */ /* 0x000fe20000000800 */
[----:B------:R-:W-:Y:S01]  /*35c10*/  ULDC UR6, c[0x0][0x228] ;  /* 0x00008a0000067ab9 */ /* 0x000fe20000000800 */
[----:B0-----:R-:W4:Y:S01]  /*35c20*/  LDL.LU R18, [R1+0x194] ;  /* 0x0001940001127983 */ /* 0x001f220000300800 */
[----:B------:R-:W-:Y:S01]  /*35c30*/  IMAD.WIDE R20, R3, 0x2, R8 ;  /* 0x0000000203147825 */ /* 0x000fe200078e0208 */
[----:B------:R-:W-:Y:S01]  /*35c40*/  ISETP.GE.AND P2, PT, R28, UR4, PT ;  /* 0x000000041c007c0c */ /* 0x000fe2000bf46270 */
[----:B------:R-:W-:-:S02]  /*35c50*/  ULDC UR4, c[0x0][0x228] ;  /* 0x00008a0000047ab9 */ /* 0x000fc40000000800 */
[----:B------:R-:W-:Y:S01]  /*35c60*/  IMAD.WIDE R22, R3, 0x2, R10 ;  /* 0x0000000203167825 */ /* 0x000fe200078e020a */
[----:B------:R0:W-:Y:S01]  /*35c70*/  @P6 STG.E.U16 desc[UR8][R26.64], R0 ;  /* 0x000000001a006986 */ /* 0x0001e2000c101508 */
[----:B------:R-:W-:Y:S01]  /*35c80*/  ISETP.LT.AND P5, PT, R13, UR10, !P1 ;  /* 0x0000000a0d007c0c */ /* 0x000fe2000cfa1270 */
[----:B------:R-:W-:Y:S01]  /*35c90*/  ULDC UR10, c[0x0][0x228] ;  /* 0x00008a00000a7ab9 */ /* 0x000fe20000000800 */
[----:B------:R-:W-:Y:S01]  /*35ca0*/  ISETP.LT.AND P6, PT, R14, UR12, !P1 ;  /* 0x0000000c0e007c0c */ /* 0x000fe2000cfc1270 */
[----:B------:R-:W-:Y:S01]  /*35cb0*/  ULDC UR12, c[0x0][0x228] ;  /* 0x00008a00000c7ab9 */ /* 0x000fe20000000800 */
[----:B0-----:R-:W-:-:S04]  /*35cc0*/  VIADD R0, R3, UR26 ;  /* 0x0000001a03007c36 */ /* 0x001fc80008000000 */
[----:B------:R-:W-:-:S04]  /*35cd0*/  IMAD.WIDE R24, R0, 0x2, R6 ;  /* 0x0000000200187825 */ /* 0x000fc800078e0206 */
[----:B------:R-:W-:Y:S01]  /*35ce0*/  IMAD.WIDE R26, R0, 0x2, R4 ;  /* 0x00000002001a7825 */ /* 0x000fe200078e0204 */
[----:B--2---:R-:W-:Y:S01]  /*35cf0*/  PRMT R29, R17, 0x7632, R29 ;  /* 0x00007632111d7816 */ /* 0x004fe2000000001d */
[----:B------:R0:W-:Y:S01]  /*35d00*/  @P4 STG.E.U16 desc[UR8][R20.64], R17 ;  /* 0x0000001114004986 */ /* 0x0001e2000c101508 */
[----:B------:R-:W-:Y:S01]  /*35d10*/  ISETP.LT.AND P4, PT, R12, UR4, !P1 ;  /* 0x000000040c007c0c */ /* 0x000fe2000cf81270 */
[----:B------:R-:W-:Y:S01]  /*35d20*/  VIADD R28, R15, 0xb ;  /* 0x0000000b0f1c7836 */ /* 0x000fe20000000000 */
[----:B---3--:R-:W-:Y:S01]  /*35d30*/  PRMT R3, R19, 0x7632, R3 ;  /* 0x0000763213037816 */ /* 0x008fe20000000003 */
[----:B------:R1:W-:Y:S01]  /*35d40*/  @P3 STG.E.U16 desc[UR8][R22.64], R29 ;  /* 0x0000001d16003986 */ /* 0x0003e2000c101508 */
[----:B------:R-:W-:Y:S01]  /*35d50*/  ISETP.LT.AND P3, PT, R2, UR6, !P1 ;  /* 0x0000000602007c0c */ /* 0x000fe2000cf61270 */
[----:B------:R-:W-:Y:S01]  /*35d60*/  ULDC UR4, c[0x0][0x22c] ;  /* 0x00008b0000047ab9 */ /* 0x000fe20000000800 */
[----:B------:R-:W-:Y:S01]  /*35d70*/  ULDC UR6, c[0x0][0x228] ;  /* 0x00008a0000067ab9 */ /* 0x000fe20000000800 */
[----:B------:R2:W-:Y:S01]  /*35d80*/  @P5 STG.E.U16 desc[UR8][R24.64], R19 ;  /* 0x0000001318005986 */ /* 0x0005e2000c101508 */
[----:B0-----:R-:W-:-:S03]  /*35d90*/  IMAD.WIDE R20, R0, 0x2, R8 ;  /* 0x0000000200147825 */ /* 0x001fc600078e0208 */
[----:B------:R-:W3:Y:S01]  /*35da0*/  LDL.LU R17, [R1+0x1214] ;  /* 0x0012140001117983 */ /* 0x000ee20000300800 */
[----:B-1----:R-:W-:-:S03]  /*35db0*/  IMAD.WIDE R22, R0, 0x2, R10 ;  /* 0x0000000200167825 */ /* 0x002fc600078e020a */
[----:B------:R-:W-:Y:S01]  /*35dc0*/  @P6 STG.E.U16 desc[UR8][R26.64], R3 ;  /* 0x000000031a006986 */ /* 0x000fe2000c101508 */
[----:B------:R-:W-:Y:S01]  /*35dd0*/  ISETP.LT.AND P5, PT, R13, UR10, !P2 ;  /* 0x0000000a0d007c0c */ /* 0x000fe2000d7a1270 */
[----:B------:R-:W-:Y:S02]  /*35de0*/  ULDC UR10, c[0x0][0x228] ;  /* 0x00008a00000a7ab9 */ /* 0x000fe40000000800 */
[----:B------:R-:W3:Y:S04]  /*35df0*/  LDL.LU R13, [R1+0x1a4] ;  /* 0x0001a400010d7983 */ /* 0x000ee80000300800 */
[----:B--2---:R-:W2:Y:S01]  /*35e00*/  LDL.LU R19, [R1+0x4] ;  /* 0x0000040001137983 */ /* 0x004ea20000300800 */
[----:B----4-:R-:W-:-:S03]  /*35e10*/  PRMT R29, R16, 0x7632, R29 ;  /* 0x00007632101d7816 */ /* 0x010fc6000000001d */
[----:B------:R-:W-:Y:S04]  /*35e20*/  @P4 STG.E.U16 desc[UR8][R20.64], R16 ;  /* 0x0000001014004986 */ /* 0x000fe8000c101508 */
[----:B------:R0:W-:Y:S04]  /*35e30*/  @P3 STG.E.U16 desc[UR8][R22.64], R29 ;  /* 0x0000001d16003986 */ /* 0x0001e8000c101508 */
[----:B0-----:R-:W4:Y:S01]  /*35e40*/  LDL.LU R29, [R1+0x7d4] ;  /* 0x0007d400011d7983 */ /* 0x001f220000300800 */
[----:B------:R-:W-:-:S04]  /*35e50*/  VIADD R3, R0, UR26 ;  /* 0x0000001a00037c36 */ /* 0x000fc80008000000 */
[----:B------:R-:W-:Y:S01]  /*35e60*/  IMAD.WIDE R24, R3, 0x2, R6 ;  /* 0x0000000203187825 */ /* 0x000fe200078e0206 */
[----:B------:R-:W-:-:S04]  /*35e70*/  PRMT R0, R18, 0x7632, R0 ;  /* 0x0000763212007816 */ /* 0x000fc80000000000 */
[----:B------:R0:W-:Y:S04]  /*35e80*/  @P5 STG.E.U16 desc[UR8][R24.64], R18 ;  /* 0x0000001218005986 */ /* 0x0001e8000c101508 */
[----:B0-----:R-:W2:Y:S01]  /*35e90*/  LDL.LU R18, [R1+0x198] ;  /* 0x0001980001127983 */ /* 0x001ea20000300800 */
        /* <DEDUP_REMOVED lines=8> */
[----:B------:R-:W-:Y:S01]  /*35f20*/  ULDC UR4, c[0x0][0x22c] ;  /* 0x00008b0000047ab9 */ /* 0x000fe20000000800 */
[----:B------:R-:W-:Y:S01]  /*35f30*/  IMAD.WIDE R20, R3, 0x2, R8 ;  /* 0x0000000203147825 */ /* 0x000fe200078e0208 */
[----:B------:R-:W-:-:S02]  /*35f40*/  ULDC UR6, c[0x0][0x228] ;  /* 0x00008a0000067ab9 */ /* 0x000fc40000000800 */
[----:B------:R0:W-:Y:S01]  /*35f50*/  @P6 STG.E.U16 desc[UR8][R26.64], R0 ;  /* 0x000000001a006986 */ /* 0x0001e2000c101508 */
[----:B------:R-:W-:Y:S01]  /*35f60*/  ISETP.LT.AND P6, PT, R14, UR12, !P1 ;  /* 0x0000000c0e007c0c */ /* 0x000fe2000cfc1270 */
[C---:B------:R-:W-:Y:S01]  /*35f70*/  IMAD.WIDE R22, R3.reuse, 0x2, R10 ;  /* 0x0000000203167825 */ /* 0x040fe200078e020a */
[----:B------:R-:W-:Y:S01]  /*35f80*/  ISETP.GE.AND P2, PT, R16, UR4, PT ;  /* 0x0000000410007c0c */ /* 0x000fe2000bf46270 */
[----:B------:R-:W-:Y:S01]  /*35f90*/  ULDC UR4, c[0x0][0x228] ;  /* 0x00008a0000047ab9 */ /* 0x000fe20000000800 */
[----:B------:R-:W-:Y:S01]  /*35fa0*/  ULDC UR12, c[0x0][0x228] ;  /* 0x00008a00000c7ab9 */ /* 0x000fe20000000800 */
[----:B0-----:R-:W-:-:S04]  /*35fb0*/  VIADD R0, R3, UR26 ;  /* 0x0000001a03007c36 */ /* 0x001fc80008000000 */
[----:B------:R-:W-:-:S04]  /*35fc0*/  IMAD.WIDE R24, R0, 0x2, R6 ;  /* 0x0000000200187825 */ /* 0x000fc800078e0206 */
[----:B------:R-:W-:Y:S01]  /*35fd0*/  IMAD.WIDE R26, R0, 0x2, R4 ;  /* 0x00000002001a7825 */ /* 0x000fe200078e0204 */
[----:B---3--:R-:W-:Y:S01]  /*35fe0*/  PRMT R28, R13, 0x7632, R28 ;  /* 0x000076320d1c7816 */ /* 0x008fe2000000001c */
[----:B------:R0:W-:Y:S01]  /*35ff0*/  @P4 STG.E.U16 desc[UR8][R20.64], R13 ;  /* 0x0000000d14004986 */ /* 0x0001e2000c101508 */
[----:B------:R-:W-:Y:S02]  /*36000*/  ISETP.LT.AND P4, PT, R12, UR4, !P1 ;  /* 0x000000040c007c0c */ /* 0x000fe4000cf81270 */
[----:B----4-:R-:W-:Y:S01]  /*36010*/  ISETP.LT.AND P5, PT, R29, UR10, !P1 ;  /* 0x0000000a1d007c0c */ /* 0x010fe2000cfa1270 */
[----:B------:R1:W-:Y:S01]  /*36020*/  @P3 STG.E.U16 desc[UR8][R22.64], R28 ;  /* 0x0000001c16003986 */ /* 0x0003e2000c101508 */
[----:B--2---:R-:W-:Y:S01]  /*36030*/  PRMT R3, R19, 0x7632, R3 ;  /* 0x0000763213037816 */ /* 0x004fe20000000003 */
[----:B------:R-:W-:Y:S01]  /*36040*/  ULDC UR10, c[0x0][0x228] ;  /* 0x00008a00000a7ab9 */ /* 0x000fe20000000800 */
[----:B------:R-:W-:Y:S01]  /*36050*/  ISETP.LT.AND P3, PT, R2, UR6, !P1 ;  /* 0x0000000602007c0c */ /* 0x000fe2000cf61270 */
[----:B0-----:R-:W-:Y:S01]  /*36060*/  IMAD.WIDE R20, R0, 0x2, R8 ;  /* 0x0000000200147825 */ /* 0x001fe200078e0208 */
[----:B------:R-:W-:Y:S01]  /*36070*/  ULDC UR4, c[0x0][0x22c] ;  /* 0x00008b0000047ab9 */ /* 0x000fe20000000800 */
[----:B------:R-:W-:-:S06]  /*36080*/  ULDC UR6, c[0x0][0x228] ;  /* 0x00008a0000067ab9 */ /* 0x000fcc0000000800 */
[----:B------:R0:W-:Y:S01]  /*36090*/  @P5 STG.E.U16 desc[UR8][R24.64], R19 ;  /* 0x0000001318005986 */ /* 0x0001e2000c101508 */
[----:B------:R-:W-:Y:S01]  /*360a0*/  ISETP.LT.AND P5, PT, R29, UR10, !P2 ;  /* 0x0000000a1d007c0c */ /* 0x000fe2000d7a1270 */
[----:B-1----:R-:W-:Y:S01]  /*360b0*/  IMAD.WIDE R22, R0, 0x2, R10 ;  /* 0x0000000200167825 */ /* 0x002fe200078e020a */
[----:B------:R-:W-:Y:S01]  /*360c0*/  PRMT R28, R17, 0x7632, R28 ;  /* 0x00007632111c7816 */ /* 0x000fe2000000001c */
[----:B------:R1:W-:Y:S01]  /*360d0*/  @P6 STG.E.U16 desc[UR8][R26.64], R3 ;  /* 0x000000031a006986 */ /* 0x0003e2000c101508 */
[----:B------:R-:W-:-:S03]  /*360e0*/  ULDC UR10, c[0x0][0x228] ;  /* 0x00008a00000a7ab9 */ /* 0x000fc60000000800 */
[----:B0-----:R-:W2:Y:S04]  /*360f0*/  LDL.LU R19, [R1+0x1a8] ;  /* 0x0001a80001137983 */ /* 0x001ea80000300800 */
[----:B------:R-:W3:Y:S01]  /*36100*/  LDL.LU R13, [R1+0x8] ;  /* 0x00000800010d7983 */ /* 0x000ee20000300800 */
[----:B-1----:R-:W-:-:S04]  /*36110*/  VIADD R3, R0, UR26 ;  /* 0x0000001a00037c36 */ /* 0x002fc80008000000 */
[----:B------:R-:W-:Y:S01]  /*36120*/  IMAD.WIDE R24, R3, 0x2, R6 ;  /* 0x0000000203187825 */ /* 0x000fe200078e0206 */
[----:B------:R-:W-:Y:S01]  /*36130*/  @P4 STG.E.U16 desc[UR8][R20.64], R17 ;  /* 0x0000001114004986 */ /* 0x000fe2000c101508 */
[----:B------:R-:W-:-:S03]  /*36140*/  PRMT R0, R18, 0x7632, R0 ;  /* 0x0000763212007816 */ /* 0x000fc60000000000 */
[----:B------:R-:W-:Y:S04]  /*36150*/  @P3 STG.E.U16 desc[UR8][R22.64], R28 ;  /* 0x0000001c16003986 */ /* 0x000fe8000c101508 */
[----:B------:R0:W-:Y:S04]  /*36160*/  @P5 STG.E.U16 desc[UR8][R24.64], R18 ;  /* 0x0000001218005986 */ /* 0x0001e8000c101508 */
[----:B0-----:R-:W4:Y:S04]  /*36170*/  LDL.LU R18, [R1+0x1210] ;  /* 0x0012100001127983 */ /* 0x001f280000300800 */
[----:B------:R-:W4:Y:S01]  /*36180*/  LDL.LU R28, [R1+0x19c] ;  /* 0x00019c00011c7983 */ /* 0x000f220000300800 */
[----:B------:R-:W-:Y:S01]  /*36190*/  ISETP.LT.AND P6, PT, R14, UR12, !P2 ;  /* 0x0000000c0e007c0c */ /* 0x000fe2000d7c1270 */
[----:B------:R-:W-:Y:S01]  /*361a0*/  VIADD R16, R15, 0xd ;  /* 0x0000000d0f107836 */ /* 0x000fe20000000000 */
[----:B------:R-:W-:Y:S01]  /*361b0*/  ULDC UR12, c[0x0][0x228] ;  /* 0x00008a00000c7ab9 */ /* 0x000fe20000000800 */
[----:B------:R-:W-:-:S03]  /*361c0*/  IMAD.WIDE R26, R3, 0x2, R4 ;  /* 0x00000002031a7825 */ /* 0x000fc600078e0204 */
[----:B------:R-:W-:Y:S01]  /*361d0*/  ISETP.GE.AND P1, PT, R16, UR4, PT ;  /* 0x0000000410007c0c */ /* 0x000fe2000bf26270 */
[----:B------:R-:W-:Y:S01]  /*361e0*/  ULDC UR4, c[0x0][0x228] ;  /* 0x00008a0000047ab9 */ /* 0x000fe20000000800 */
[----:B------:R-:W-:-:S05]  /*361f0*/  ISETP.LT.AND P3, PT, R2, UR6, !P2 ;  /* 0x0000000602007c0c */ /* 0x000fca000d761270 */
[----:B------:R0:W-:Y:S01]  /*36200*/  @P6 STG.E.U16 desc[UR8][R26.64], R0 ;  /* 0x000000001a006986 */ /* 0x0001e2000c101508 */
[----:B------:R-:W-:Y:S01]  /*36210*/  ISETP.LT.AND P4, PT, R12, UR4, !P2 ;  /* 0x000000040c007c0c */ /* 0x000fe2000d781270 */
[----:B------:R-:W-:Y:S01]  /*36220*/  IMAD.WIDE R16, R3, 0x2, R8 ;  /* 0x0000000203107825 */ /* 0x000fe200078e0208 */
[----:B------:R-:W-:Y:S01]  /*36230*/  ISETP.LT.AND P5, PT, R29, UR10, !P1 ;  /* 0x0000000a1d007c0c */ /* 0x000fe2000cfa1270 */
[----:B------:R-:W-:Y:S01]  /*36240*/  ULDC UR4, c[0x0][0x22c] ;  /* 0x00008b0000047ab9 */ /* 0x000fe20000000800 */
[----:B------:R-:W-:Y:S01]  /*36250*/  ISETP.LT.AND P6, PT, R14, UR12, !P1 ;  /* 0x0000000c0e007c0c */ /* 0x000fe2000cfc1270 */
[C---:B------:R-:W-:Y:S01]  /*36260*/  IMAD.WIDE R20, R3.reuse, 0x2, R10 ;  /* 0x0000000203147825 */ /* 0x040fe200078e020a */
[----:B------:R-:W-:Y:S01]  /*36270*/  ULDC UR6, c[0x0][0x228] ;  /* 0x00008a0000067ab9 */ /* 0x000fe20000000800 */
[----:B------:R-:W-:Y:S01]  /*36280*/  ULDC UR10, c[0x0][0x228] ;  /* 0x00008a00000a7ab9 */ /* 0x000fe20000000800 */
[----:B------:R-:W-:Y:S01]  /*36290*/  ULDC UR12, c[0x0][0x228] ;  /* 0x00008a00000c7ab9 */ /* 0x000fe20000000800 */
[----:B0-----:R-:W-:-:S02]  /*362a0*/  VIADD R0, R3, UR26 ;  /* 0x0000001a03007c36 */ /* 0x001fc40008000000 */
[----:B------:R-:W-:Y:S02]  /*362b0*/  VIADD R26, R15, 0xe ;  /* 0x0000000e0f1a7836 */ /* 0x000fe40000000000 */
[----:B------:R-:W-:-:S03]  /*362c0*/  IMAD.WIDE R22, R0, 0x2, R6 ;  /* 0x0000000200167825 */ /* 0x000fc600078e0206 */
[----:B------:R-:W-:Y:S01]  /*362d0*/  ISETP.GE.AND P2, PT, R26, UR4, PT ;  /* 0x000000041a007c0c */ /* 0x000fe2000bf46270 */
[----:B------:R-:W-:Y:S01]  /*362e0*/  IMAD.WIDE R24, R0, 0x2, R4 ;  /* 0x0000000200187825 */ /* 0x000fe200078e0204 */
[----:B------:R-:W-:Y:S01]  /*362f0*/  ULDC UR4, c[0x0][0x228] ;  /* 0x00008a0000047ab9 */ /* 0x000fe20000000800 */
[----:B--2---:R-:W-:Y:S01]  /*36300*/  PRMT R3, R19, 0x7632, R3 ;  /* 0x0000763213037816 */ /* 0x004fe20000000003 */
[----:B------:R0:W-:Y:S01]  /*36310*/  @P4 STG.E.U16 desc[UR8][R16.64], R19 ;  /* 0x0000001310004986 */ /* 0x0001e2000c101508 */
[----:B---3--:R-:W-:-:S03]  /*36320*/  PRMT R27, R13, 0x7632, R27 ;  /* 0x000076320d1b7816 */ /* 0x008fc6000000001b */
[----:B------:R1:W-:Y:S01]  /*36330*/  @P3 STG.E.U16 desc[UR8][R20.64], R3 ;  /* 0x0000000314003986 */ /* 0x0003e2000c101508 */
[----:B------:R-:W-:Y:S01]  /*36340*/  ISETP.LT.AND P4, PT, R12, UR4, !P1 ;  /* 0x000000040c007c0c */ /* 0x000fe2000cf81270 */
[----:B------:R-:W-:Y:S01]  /*36350*/  VIADD R26, R15, 0xf ;  /* 0x0000000f0f1a7836 */ /* 0x000fe20000000000 */
[----:B------:R-:W-:Y:S01]  /*36360*/  ISETP.LT.AND P3, PT, R2, UR6, !P1 ;  /* 0x0000000602007c0c */ /* 0x000fe2000cf61270 */
[----:B------:R2:W-:Y:S01]  /*36370*/  @P5 STG.E.U16 desc[UR8][R22.64], R13 ;  /* 0x0000000d16005986 */ /* 0x0005e2000c101508 */
[----:B------:R-:W-:Y:S01]  /*36380*/  ISETP.LT.AND P5, PT, R29, UR10, !P2 ;  /* 0x0000000a1d007c0c */ /* 0x000fe2000d7a1270 */
[----:B------:R-:W-:Y:S01]  /*36390*/  ULDC UR4, c[0x0][0x22c] ;  /* 0x00008b0000047ab9 */ /* 0x000fe20000000800 */
[----:B------:R-:W-:Y:S01]  /*363a0*/  ULDC UR6, c[0x0][0x228] ;  /* 0x00008a0000067ab9 */ /* 0x000fe20000000800 */
[----:B------:R3:W-:Y:S01]  /*363b0*/  @P6 STG.E.U16 desc[UR8][R24.64], R27 ;  /* 0x0000001b18006986 */ /* 0x0007e2000c101508 */
[----:B------:R-:W-:Y:S01]  /*363c0*/  ISETP.LT.AND P6, PT, R14, UR12, !P2 ;  /* 0x0000000c0e007c0c */ /* 0x000fe2000d7c1270 */
[----:B0-----:R-:W-:-:S02]  /*363d0*/  IMAD.WIDE R16, R0, 0x2, R8 ;  /* 0x0000000200107825 */ /* 0x001fc400078e0208 */
[----:B------:R-:W3:Y:S02]  /*363e0*/  LDL.LU R19, [R1+0x120c] ;  /* 0x00120c0001137983 */ /* 0x000ee40000300800 */
[C---:B-1----:R-:W-:Y:S02]  /*363f0*/  VIADD R3, R0.reuse, UR26 ;  /* 0x0000001a00037c36 */ /* 0x042fe40008000000 */
[----:B------:R-:W-:Y:S01]  /*36400*/  IMAD.WIDE R20, R0, 0x2, R10 ;  /* 0x0000000200147825 */ /* 0x000fe200078e020a */
[----:B--2---:R-:W2:Y:S01]  /*36410*/  LDL.LU R13, [R1+0xc] ;  /* 0x00000c00010d7983 */ /* 0x004ea20000300800 */
[----:B------:R-:W-:Y:S01]  /*36420*/  ISETP.GE.AND P1, PT, R26, UR4, PT ;  /* 0x000000041a007c0c */ /* 0x000fe2000bf26270 */
[----:B------:R-:W-:Y:S01]  /*36430*/  ULDC UR4, c[0x0][0x228] ;  /* 0x00008a0000047ab9 */ /* 0x000fe20000000800 */
[C---:B------:R-:W-:Y:S01]  /*36440*/  IMAD.WIDE R22, R3.reuse, 0x2, R6 ;  /* 0x0000000203167825 */ /* 0x040fe200078e0206 */
[----:B------:R-:W-:Y:S01]  /*36450*/  ULDC UR10, c[0x0][0x228] ;  /* 0x00008a00000a7ab9 */ /* 0x000fe20000000800 */
[----:B------:R-:W-:Y:S01]  /*36460*/  ULDC UR12, c[0x0][0x228] ;  /* 0x00008a00000c7ab9 */ /* 0x000fe20000000800 */
[----:B----4-:R-:W-:Y:S01]  /*36470*/  PRMT R0, R18, 0x7632, R0 ;  /* 0x0000763212007816 */ /* 0x010fe20000000000 */
[----:B---3--:R-:W-:Y:S01]  /*36480*/  IMAD.WIDE R24, R3, 0x2, R4 ;  /* 0x0000000203187825 */ /* 0x008fe200078e0204 */
[----:B------:R-:W-:Y:S01]  /*36490*/  @P4 STG.E.U16 desc[UR8][R16.64], R18 ;  /* 0x0000001210004986 */ /* 0x000fe2000c101508 */
[----:B------:R-:W-:-:S03]  /*364a0*/  PRMT R27, R28, 0x7632, R27 ;  /* 0x000076321c1b7816 */ /* 0x000fc6000000001b */
[----:B------:R-:W-:Y:S04]  /*364b0*/  @P3 STG.E.U16 desc[UR8][R20.64], R0 ;  /* 0x0000000014003986 */ /* 0x000fe8000c101508 */
[----:B------:R0:W-:Y:S04]  /*364c0*/  @P5 STG.E.U16 desc[UR8][R22.64], R28 ;  /* 0x0000001c16005986 */ /* 0x0001e8000c101508 */
[----:B------:R1:W-:Y:S04]  /*364d0*/  @P6 STG.E.U16 desc[UR8][R24.64], R27 ;  /* 0x0000001b18006986 */ /* 0x0003e8000c101508 */
[----:B0-----:R-:W3:Y:S04]  /*364e0*/  LDL.LU R28, [R1+0xa0] ;  /* 0x0000a000011c7983 */ /* 0x001ee80000300800 */
[----:B-1----:R-:W4:Y:S01]  /*364f0*/  LDL.LU R27, [R1+0x1ac] ;  /* 0x0001ac00011b7983 */ /* 0x002f220000300800 */
[----:B------:R-:W-:Y:S01]  /*36500*/  ISETP.LT.AND P4, PT, R12, UR4, !P2 ;  /* 0x000000040c007c0c */ /* 0x000fe2000d781270 */
[----:B------:R-:W-:Y:S01]  /*36510*/  VIADD R0, R3, UR26 ;  /* 0x0000001a03007c36 */ /* 0x000fe20008000000 */
[----:B------:R-:W-:Y:S01]  /*36520*/  ISETP.LT.AND P3, PT, R2, UR6, !P2 ;  /* 0x0000000602007c0c */ /* 0x000fe2000d761270 */
[----:B------:R-:W-:Y:S01]  /*36530*/  VIADD R18, R15, 0x10 ;  /* 0x000000100f127836 */ /* 0x000fe20000000000 */
[----:B------:R-:W-:Y:S01]  /*36540*/  ISETP.LT.AND P5, PT, R29, UR10, !P1 ;  /* 0x0000000a1d007c0c */ /* 0x000fe2000cfa1270 */
[C---:B------:R-:W-:Y:S01]  /*36550*/  IMAD.WIDE R16, R3.reuse, 0x2, R8 ;  /* 0x0000000203107825 */ /* 0x040fe200078e0208 */
[----:B------:R-:W-:Y:S01]  /*36560*/  ISETP.LT.AND P6, PT, R14, UR12, !P1 ;  /* 0x0000000c0e007c0c */ /* 0x000fe2000cfc1270 */
[----:B------:R-:W-:Y:S01]  /*36570*/  ULDC UR4, c[0x0][0x22c] ;  /* 0x00008b0000047ab9 */ /* 0x000fe20000000800 */
[----:B------:R-:W-:Y:S01]  /*36580*/  ULDC UR6, c[0x0][0x228] ;  /* 0x00008a0000067ab9 */ /* 0x000fe20000000800 */
[----:B------:R-:W-:Y:S01]  /*36590*/  IMAD.WIDE R20, R3, 0x2, R10 ;  /* 0x0000000203147825 */ /* 0x000fe200078e020a */
[----:B------:R-:W-:Y:S01]  /*365a0*/  ISETP.GE.AND P2, PT, R18, UR4, PT ;  /* 0x0000000412007c0c */ /* 0x000fe2000bf46270 */
[----:B------:R-:W-:Y:S01]  /*365b0*/  ULDC UR4, c[0x0][0x228] ;  /* 0x00008a0000047ab9 */ /* 0x000fe20000000800 */
[----:B------:R-:W-:Y:S01]  /*365c0*/  ULDC UR10, c[0x0][0x228] ;  /* 0x00008a00000a7ab9 */ /* 0x000fe20000000800 */
[----:B------:R-:W-:Y:S01]  /*365d0*/  IMAD.WIDE R22, R0, 0x2, R6 ;  /* 0x0000000200167825 */ /* 0x000fe200078e0206 */
[----:B------:R-:W-:-:S03]  /*365e0*/  ULDC UR12, c[0x0][0x228] ;  /* 0x00008a00000c7ab9 */ /* 0x000fc60000000800 */
[----:B------:R-:W-:Y:S01]  /*365f0*/  IMAD.WIDE R24, R0, 0x2, R4 ;  /* 0x0000000200187825 */ /* 0x000fe200078e0204 */
[----:B--2---:R-:W-:Y:S02]  /*36600*/  PRMT R26, R13, 0x7632, R26 ;  /* 0x000076320d1a7816 */ /* 0x004fe4000000001a */
[----:B----4-:R-:W-:Y:S01]  /*36610*/  PRMT R3, R27, 0x7632, R3 ;  /* 0x000076321b037816 */ /* 0x010fe20000000003 */
[----:B------:R0:W-:Y:S01]  /*36620*/  @P4 STG.E.U16 desc[UR8][R16.64], R27 ;  /* 0x0000001b10004986 */ /* 0x0001e2000c101508 */
[----:B------:R-:W-:Y:S01]  /*36630*/  ISETP.LT.AND P4, PT, R12, UR4, !P1 ;  /* 0x000000040c007c0c */ /* 0x000fe2000cf81270 */
[----:B------:R-:W-:Y:S01]  /*36640*/  VIADD R18, R15, 0x11 ;  /* 0x000000110f127836 */ /* 0x000fe20000000000 */
[----:B------:R-:W-:Y:S01]  /*36650*/  ULDC UR4, c[0x0][0x22c] ;  /* 0x00008b0000047ab9 */ /* 0x000fe20000000800 */
[----:B------:R1:W-:Y:S01]  /*36660*/  @P3 STG.E.U16 desc[UR8][R20.64], R3 ;  /* 0x0000000314003986 */ /* 0x0003e2000c101508 */
[----:B------:R-:W-:Y:S01]  /*36670*/  ISETP.LT.AND P3, PT, R2, UR6, !P1 ;  /* 0x0000000602007c0c */ /* 0x000fe2000cf61270 */
[----:B------:R-:W-:-:S02]  /*36680*/  ULDC UR6, c[0x0][0x228] ;  /* 0x00008a0000067ab9 */ /* 0x000fc40000000800 */
[----:B------:R2:W-:Y:S01]  /*36690*/  @P5 STG.E.U16 desc[UR8][R22.64], R13 ;  /* 0x0000000d16005986 */ /* 0x0005e2000c101508 */
[----:B------:R-:W-:Y:S01]  /*366a0*/  ISETP.LT.AND P5, PT, R29, UR10, !P2 ;  /* 0x0000000a1d007c0c */ /* 0x000fe2000d7a1270 */
[----:B------:R-:W-:Y:S02]  /*366b0*/  ULDC UR10, c[0x0][0x228] ;  /* 0x00008a00000a7ab9 */ /* 0x000fe40000000800 */
[----:B------:R3:W-:Y:S01]  /*366c0*/  @P6 STG.E.U16 desc[UR8][R24.64], R26 ;  /* 0x0000001a18006986 */ /* 0x0007e2000c101508 */
[----:B------:R-:W-:Y:S01]  /*366d0*/  ISETP.LT.AND P6, PT, R14, UR12, !P2 ;  /* 0x0000000c0e007c0c */ /* 0x000fe2000d7c1270 */
[C---:B0-----:R-:W-:Y:S02]  /*366e0*/  IMAD.WIDE R16, R0.reuse, 0x2, R8 ;  /* 0x0000000200107825 */ /* 0x041fe400078e0208 */
[----:B------:R-:W4:Y:S02]  /*366f0*/  LDL.LU R2, [R1+0x90] ;  /* 0x0000900001027983 */ /* 0x000f240000300800 */
[----:B-1----:R-:W-:-:S02]  /*36700*/  VIADD R3, R0, UR26 ;  /* 0x0000001a00037c36 */ /* 0x002fc40008000000 */
[----:B------:R-:W-:Y:S01]  /*36710*/  IMAD.WIDE R20, R0, 0x2, R10 ;  /* 0x0000000200147825 */ /* 0x000fe200078e020a */
[----:B------:R-:W-:Y:S01]  /*36720*/  PRMT R0, R19, 0x7632, R0 ;  /* 0x0000763213007816 */ /* 0x000fe20000000000 */
[----:B------:R-:W-:Y:S01]  /*36730*/  @P4 STG.E.U16 desc[UR8][R16.64], R19 ;  /* 0x0000001310004986 */ /* 0x000fe2000c101508 */
[----:B------:R-:W-:Y:S01]  /*36740*/  ISETP.GE.AND P1, PT, R18, UR4, PT ;  /* 0x0000000412007c0c */ /* 0x000fe2000bf26270 */
[C---:B--2---:R-:W-:Y:S01]  /*36750*/  IMAD.WIDE R22, R3.reuse, 0x2, R6 ;  /* 0x0000000203167825 */ /* 0x044fe200078e0206 */
[----:B---3--:R-:W-:Y:S01]  /*36760*/  PRMT R26, R28, 0x7632, R26 ;  /* 0x000076321c1a7816 */ /* 0x008fe2000000001a */
[----:B------:R-:W2:Y:S01]  /*36770*/  LDL.LU R13, [R1+0x80] ;  /* 0x00008000010d7983 */ /* 0x000ea20000300800 */
[----:B------:R-:W-:Y:S01]  /*36780*/  ULDC UR4, c[0x0][0x228] ;  /* 0x00008a0000047ab9 */ /* 0x000fe20000000800 */
[C---:B------:R-:W-:Y:S01]  /*36790*/  IMAD.WIDE R24, R3.reuse, 0x2, R4 ;  /* 0x0000000203187825 */ /* 0x040fe200078e0204 */
[----:B------:R-:W-:Y:S01]  /*367a0*/  ULDC UR12, c[0x0][0x228] ;  /* 0x00008a00000c7ab9 */ /* 0x000fe20000000800 */
[----:B------:R-:W-:Y:S04]  /*367b0*/  @P3 STG.E.U16 desc[UR8][R20.64], R0 ;  /* 0x0000000014003986 */ /* 0x000fe8000c101508 */
[----:B------:R0:W-:Y:S04]  /*367c0*/  @P5 STG.E.U16 desc[UR8][R22.64], R28 ;  /* 0x0000001c16005986 */ /* 0x0001e8000c101508 */
[----:B------:R-:W3:Y:S04]  /*367d0*/  LDL.LU R27, [R1+0x70] ;  /* 0x00007000011b7983 */ /* 0x000ee80000300800 */
[----:B------:R1:W-:Y:S04]  /*367e0*/  @P6 STG.E.U16 desc[UR8][R24.64], R26 ;  /* 0x0000001a18006986 */ /* 0x0003e8000c101508 */
[----:B0-----:R-:W3:Y:S04]  /*367f0*/  LDL.LU R28, [R1+0xa4] ;  /* 0x0000a400011c7983 */ /* 0x001ee80000300800 */
[----:B-1----:R-:W3:Y:S01]  /*36800*/  LDL.LU R26, [R1+0x7d8] ;  /* 0x0007d800011a7983 */ /* 0x002ee20000300800 */
[----:B------:R-:W-:Y:S01]  /*36810*/  ISETP.LT.AND P4, PT, R12, UR4, !P2 ;  /* 0x000000040c007c0c */ /* 0x000fe2000d781270 */
[----:B------:R-:W-:Y:S01]  /*36820*/  IMAD.WIDE R18, R3, 0x2, R8 ;  /* 0x0000000203127825 */ /* 0x000fe200078e0208 */
[----:B------:R-:W-:Y:S01]  /*36830*/  ISETP.LT.AND P5, PT, R29, UR10, !P1 ;  /* 0x0000000a1d007c0c */ /* 0x000fe2000cfa1270 */
[----:B------:R-:W-:-:S02]  /*36840*/  ULDC UR4, c[0x0][0x22c] ;  /* 0x00008b0000047ab9 */ /* 0x000fc40000000800 */
[----:B------:R-:W-:Y:S02]  /*36850*/  VIADD R0, R3, UR26 ;  /* 0x0000001a03007c36 */ /* 0x000fe40008000000 */
[----:B------:R-:W-:Y:S02]  /*36860*/  VIADD R16, R15, 0x12 ;  /* 0x000000120f107836 */ /* 0x000fe40000000000 */
[----:B------:R-:W-:Y:S01]  /*36870*/  IMAD.WIDE R22, R3, 0x2, R10 ;  /* 0x0000000203167825 */ /* 0x000fe200078e020a */
[----:B------:R-:W-:Y:S01]  /*36880*/  ISETP.LT.AND P6, PT, R14, UR12, !P1 ;  /* 0x0000000c0e007c0c */ /* 0x000fe2000cfc1270 */
[----:B------:R-:W-:Y:S01]  /*36890*/  ULDC UR10, c[0x0][0x228] ;  /* 0x00008a00000a7ab9 */ /* 0x000fe20000000800 */
[----:B------:R-:W-:Y:S01]  /*368a0*/  ULDC UR12, c[0x0][0x228] ;  /* 0x00008a00000c7ab9 */ /* 0x000fe20000000800 */
[----:B------:R-:W-:-:S04]  /*368b0*/  IMAD.WIDE R20, R0, 0x2, R6 ;  /* 0x0000000200147825 */ /* 0x000fc800078e0206 */
[----:B------:R-:W-:Y:S01]  /*368c0*/  IMAD.WIDE R24, R0, 0x2, R4 ;  /* 0x0000000200187825 */ /* 0x000fe200078e0204 */
[----:B----4-:R-:W-:Y:S01]  /*368d0*/  PRMT R3, R2, 0x7632, R3 ;  /* 0x0000763202037816 */ /* 0x010fe20000000003 */
[----:B------:R0:W-:Y:S04]  /*368e0*/  @P4 STG.E.U16 desc[UR8][R18.64], R2 ;  /* 0x0000000212004986 */ /* 0x0001e8000c101508 */
[----:B0-----:R-:W4:Y:S01]  /*368f0*/  LDL.LU R2, [R1+0x94] ;  /* 0x0000940001027983 */ /* 0x001f220000300800 */
[----:B--2---:R-:W-:Y:S02]  /*36900*/  PRMT R17, R13, 0x7632, R17 ;  /* 0x000076320d117816 */ /* 0x004fe40000000011 */
[----:B---3--:R-:W-:Y:S01]  /*36910*/  ISETP.LT.AND P3, PT, R26, UR6, !P2 ;  /* 0x000000061a007c0c */ /* 0x008fe2000d761270 */
[----:B------:R-:W-:Y:S01]  /*36920*/  IMAD.WIDE R18, R0, 0x2, R10 ;  /* 0x0000000200127825 */ /* 0x000fe200078e020a */
[----:B------:R-:W-:Y:S01]  /*36930*/  ISETP.GE.AND P2, PT, R16, UR4, PT ;  /* 0x0000000410007c0c */ /* 0x000fe2000bf46270 */
[----:B------:R-:W-:Y:S01]  /*36940*/  ULDC UR4, c[0x0][0x228] ;  /* 0x00008a0000047ab9 */ /* 0x000fe20000000800 */
[----:B------:R-:W-:Y:S01]  /*36950*/  ULDC UR6, c[0x0][0x228] ;  /* 0x00008a0000067ab9 */ /* 0x000fe20000000800 */
[----:B------:R-:W-:Y:S01]  /*36960*/  ISETP.LT.AND P4, PT, R12, UR4, !P1 ;  /* 0x000000040c007c0c */ /* 0x000fe2000cf81270 */
[----:B------:R-:W-:-:S07]  /*36970*/  ULDC UR4, c[0x0][0x22c] ;  /* 0x00008b0000047ab9 */ /* 0x000fce0000000800 */
[----:B------:R-:W-:Y:S04]  /*36980*/  @P3 STG.E.U16 desc[UR8][R22.64], R3 ;  /* 0x0000000316003986 */ /* 0x000fe8000c101508 */
[----:B------:R0:W-:Y:S04]  /*36990*/  @P5 STG.E.U16 desc[UR8][R20.64], R13 ;  /* 0x0000000d14005986 */ /* 0x0001e8000c101508 */
[----:B------:R1:W-:Y:S04]  /*369a0*/  @P6 STG.E.U16 desc[UR8][R24.64], R17 ;  /* 0x0000001118006986 */ /* 0x0003e8000c101508 */
[----:B0-----:R-:W2:Y:S01]  /*369b0*/  LDL.LU R13, [R1+0x84] ;  /* 0x00008400010d7983 */ /* 0x001ea20000300800 */
[----:B-1----:R-:W-:-:S04]  /*369c0*/  IMAD.WIDE R16, R0, 0x2, R8 ;  /* 0x0000000200107825 */ /* 0x002fc800078e0208 */
[----:B------:R-:W-:Y:S01]  /*369d0*/  VIADD R3, R0, UR26 ;  /* 0x0000001a00037c36 */ /* 0x000fe20008000000 */
[----:B------:R-:W-:Y:S01]  /*369e0*/  PRMT R0, R27, 0x7632, R0 ;  /* 0x000076321b007816 */ /* 0x000fe20000000000 */
[----:B------:R0:W-:Y:S04]  /*369f0*/  @P4 STG.E.U16 desc[UR8][R16.64], R27 ;  /* 0x0000001b10004986 */ /* 0x0001e8000c101508 */
[----:B0-----:R-:W3:Y:S01]  /*36a00*/  LDL.LU R27, [R1+0x74] ;  /* 0x00007400011b7983 */ /* 0x001ee20000300800 */
[----:B------:R-:W-:Y:S01]  /*36a10*/  ISETP.LT.AND P3, PT, R26, UR6, !P1 ;  /* 0x000000061a007c0c */ /* 0x000fe2000cf61270 */
[----:B------:R-:W-:Y:S01]  /*36a20*/  VIADD R24, R15, 0x13 ;  /* 0x000000130f187836 */ /* 0x000fe20000000000 */
[----:B------:R-:W-:Y:S01]  /*36a30*/  ISETP.LT.AND P5, PT, R29, UR10, !P2 ;  /* 0x0000000a1d007c0c */ /* 0x000fe2000d7a1270 */
[----:B------:R-:W-:Y:S01]  /*36a40*/  IMAD.WIDE R20, R3, 0x2, R6 ;  /* 0x0000000203147825 */ /* 0x000fe200078e0206 */
[----:B------:R-:W-:Y:S01]  /*36a50*/  ISETP.LT.AND P6, PT, R14, UR12, !P2 ;  /* 0x0000000c0e007c0c */ /* 0x000fe2000d7c1270 */
[----:B------:R-:W-:Y:S01]  /*36a60*/  ULDC UR6, c[0x0][0x228] ;  /* 0x00008a0000067ab9 */ /* 0x000fe20000000800 */
[----:B------:R-:W-:Y:S01]  /*36a70*/  ISETP.GE.AND P1, PT, R24, UR4, PT ;  /* 0x0000000418007c0c */ /* 0x000fe2000bf26270 */
[----:B------:R-:W-:Y:S01]  /*36a80*/  ULDC UR4, c[0x0][0x228] ;  /* 0x00008a0000047ab9 */ /* 0x000fe20000000800 */
[----:B------:R-:W-:Y:S01]  /*36a90*/  ULDC UR10, c[0x0][0x228] ;  /* 0x00008a00000a7ab9 */ /* 0x000fe20000000800 */
[----:B------:R-:W-:-:S02]  /*36aa0*/  ISETP.LT.AND P4, PT, R12, UR4, !P2 ;  /* 0x000000040c007c0c */ /* 0x000fc4000d781270 */
[----:B------:R-:W-:Y:S02]  /*36ab0*/  PRMT R25, R28, 0x7632, R25 ;  /* 0x000076321c197816 */ /* 0x000fe40000000019 */
[----:B------:R0:W-:Y:S01]  /*36ac0*/  @P3 STG.E.U16 desc[UR8][R18.64], R0 ;  /* 0x0000000012003986 */ /* 0x0001e2000c101508 */
[----:B------:R-:W-:Y:S01]  /*36ad0*/  ISETP.LT.AND P3, PT, R26, UR6, !P2 ;  /* 0x000000061a007c0c */ /* 0x000fe2000d761270 */
[----:B------:R-:W-:Y:S01]  /*36ae0*/  IMAD.WIDE R22, R3, 0x2, R4 ;  /* 0x0000000203167825 */ /* 0x000fe200078e0204 */
[----:B------:R-:W-:Y:S01]  /*36af0*/  ULDC UR4, c[0x0][0x22c] ;  /* 0x00008b0000047ab9 */ /* 0x000fe20000000800 */
[----:B------:R1:W-:Y:S01]  /*36b00*/  @P5 STG.E.U16 desc[UR8][R20.64], R28 ;  /* 0x0000001c14005986 */ /* 0x0003e2000c101508 */
[----:B------:R-:W-:Y:S01]  /*36b10*/  ISETP.LT.AND P5, PT, R29, UR10, !P1 ;  /* 0x0000000a1d007c0c */ /* 0x000fe2000cfa1270 */
[----:B------:R-:W-:Y:S01]  /*36b20*/  IMAD.WIDE R16, R3, 0x2, R8 ;  /* 0x0000000203107825 */ /* 0x000fe200078e0208 */
[----:B------:R-:W-:Y:S01]  /*36b30*/  ULDC UR12, c[0x0][0x228] ;  /* 0x00008a00000c7ab9 */ /* 0x000fe20000000800 */
[----:B------:R1:W-:Y:S01]  /*36b40*/  @P6 STG.E.U16 desc[UR8][R22.64], R25 ;  /* 0x0000001916006986 */ /* 0x0003e2000c101508 */
[----:B------:R-:W-:Y:S01]  /*36b50*/  ULDC UR6, c[0x0][0x228] ;  /* 0x00008a0000067ab9 */ /* 0x000fe20000000800 */
[----:B------:R-:W-:-:S02]  /*36b60*/  VIADD R24, R15, 0x14 ;  /* 0x000000140f187836 */ /* 0x000fc40000000000 */
[C---:B0-----:R-:W-:Y:S01]  /*36b70*/  VIADD R0, R3.reuse, UR26 ;  /* 0x0000001a03007c36 */ /* 0x041fe20008000000 */
[----:B------:R-:W-:Y:S01]  /*36b80*/  ULDC UR10, c[0x0][0x228] ;  /* 0x00008a00000a7ab9 */ /* 0x000fe20000000800 */
[----:B-1----:R-:W3:Y:S01]  /*36b90*/  LDL.LU R28, [R1+0xa8] ;  /* 0x0000a800011c7983 */ /* 0x002ee20000300800 */
[----:B------:R-:W-:Y:S01]  /*36ba0*/  IMAD.WIDE R18, R3, 0x2, R10 ;  /* 0x0000000203127825 */ /* 0x000fe200078e020a */
[----:B------:R-:W-:Y:S01]  /*36bb0*/  ISETP.GE.AND P2, PT, R24, UR4, PT ;  /* 0x0000000418007c0c */ /* 0x000fe2000bf46270 */
[----:B------:R-:W-:Y:S02]  /*36bc0*/  ULDC UR4, c[0x0][0x228] ;  /* 0x00008a0000047ab9 */ /* 0x000fe40000000800 */
[----:B------:R-:W-:Y:S01]  /*36bd0*/  IMAD.WIDE R20, R0, 0x2, R6 ;  /* 0x0000000200147825 */ /* 0x000fe200078e0206 */
[----:B------:R-:W-:Y:S01]  /*36be0*/  ISETP.LT.AND P6, PT, R14, UR12, !P1 ;  /* 0x0000000c0e007c0c */ /* 0x000fe2000cfc1270 */
[----:B------:R-:W-:Y:S02]  /*36bf0*/  ULDC UR12, c[0x0][0x228] ;  /* 0x00008a00000c7ab9 */ /* 0x000fe40000000800 */
[----:B------:R-:W-:Y:S01]  /*36c00*/  IMAD.WIDE R22, R0, 0x2, R4 ;  /* 0x0000000200167825 */ /* 0x000fe200078e0204 */
[----:B----4-:R-:W-:Y:S01]  /*36c10*/  PRMT R3, R2, 0x7632, R3 ;  /* 0x0000763202037816 */ /* 0x010fe20000000003 */
[----:B------:R0:W-:Y:S01]  /*36c20*/  @P4 STG.E.U16 desc[UR8][R16.64], R2 ;  /* 0x0000000210004986 */ /* 0x0001e2000c101508 */
[----:B------:R-:W-:-:S02]  /*36c30*/  ISETP.LT.AND P4, PT, R12, UR4, !P1 ;  /* 0x000000040c007c0c */ /* 0x000fc4000cf81270 */
[----:B--2---:R-:W-:Y:S01]  /*36c40*/  PRMT R25, R13, 0x7632, R25 ;  /* 0x000076320d197816 */ /* 0x004fe20000000019 */
[----:B0-----:R-:W2:Y:S01]  /*36c50*/  LDL.LU R2, [R1+0x98] ;  /* 0x0000980001027983 */ /* 0x001ea20000300800 */
[C---:B------:R-:W-:Y:S01]  /*36c60*/  IMAD.WIDE R16, R0.reuse, 0x2, R8 ;  /* 0x0000000200107825 */ /* 0x040fe200078e0208 */
[----:B------:R-:W-:Y:S02]  /*36c70*/  ULDC UR4, c[0x0][0x22c] ;  /* 0x00008b0000047ab9 */ /* 0x000fe40000000800 */
[----:B------:R-:W-:Y:S04]  /*36c80*/  @P3 STG.E.U16 desc[UR8][R18.64], R3 ;  /* 0x0000000312003986 */ /* 0x000fe8000c101508 */
[----:B------:R0:W-:Y:S04]  /*36c90*/  @P5 STG.E.U16 desc[UR8][R20.64], R13 ;  /* 0x0000000d14005986 */ /* 0x0001e8000c101508 */
[----:B0-----:R-:W4:Y:S01]  /*36ca0*/  LDL.LU R13, [R1+0x88] ;  /* 0x00008800010d7983 */ /* 0x001f220000300800 */
[----:B------:R-:W-:-:S02]  /*36cb0*/  VIADD R3, R0, UR26 ;  /* 0x0000001a00037c36 */ /* 0x000fc40008000000 */
[----:B------:R-:W-:Y:S01]  /*36cc0*/  IMAD.WIDE R18, R0, 0x2, R10 ;  /* 0x0000000200127825 */ /* 0x000fe200078e020a */
[----:B------:R-:W-:Y:S01]  /*36cd0*/  @P6 STG.E.U16 desc[UR8][R22.64], R25 ;  /* 0x0000001916006986 */ /* 0x000fe2000c101508 */
[----:B---3--:R-:W-:-:S03]  /*36ce0*/  PRMT R0, R27, 0x7632, R0 ;  /* 0x000076321b007816 */ /* 0x008fc60000000000 */
[----:B------:R0:W-:Y:S04]  /*36cf0*/  @P4 STG.E.U16 desc[UR8][R16.64], R27 ;  /* 0x0000001b10004986 */ /* 0x0001e8000c101508 */
[----:B0-----:R-:W3:Y:S01]  /*36d00*/  LDL.LU R27, [R1+0x78] ;  /* 0x00007800011b7983 */ /* 0x001ee20000300800 */
[----:B------:R-:W-:Y:S02]  /*36d10*/  ISETP.LT.AND P3, PT, R26, UR6, !P1 ;  /* 0x000000061a007c0c */ /* 0x000fe4000cf61270 */
[----:B------:R-:W-:Y:S01]  /*36d20*/  ISETP.LT.AND P5, PT, R29, UR10, !P2 ;  /* 0x0000000a1d007c0c */ /* 0x000fe2000d7a1270 */
[----:B------:R-:W-:Y:S02]  /*36d30*/  VIADD R24, R15, 0x15 ;  /* 0x000000150f187836 */ /* 0x000fe40000000000 */
[----:B------:R-:W-:Y:S01]  /*36d40*/  IMAD.WIDE R20, R3, 0x2, R6 ;  /* 0x0000000203147825 */ /* 0x000fe200078e0206 */
[----:B------:R-:W-:Y:S01]  /*36d50*/  ISETP.LT.AND P6, PT, R14, UR12, !P2 ;  /* 0x0000000c0e007c0c */ /* 0x000fe2000d7c1270 */
[----:B------:R-:W-:Y:S01]  /*36d60*/  ULDC UR6, c[0x0][0x228] ;  /* 0x00008a0000067ab9 */ /* 0x000fe20000000800 */
[----:B------:R-:W-:Y:S01]  /*36d70*/  ISETP.GE.AND P1, PT, R24, UR4, PT ;  /* 0x0000000418007c0c */ /* 0x000fe2000bf26270 */
[----:B------:R-:W-:Y:S01]  /*36d80*/  ULDC UR4, c[0x0][0x228] ;  /* 0x00008a0000047ab9 */ /* 0x000fe20000000800 */
[----:B------:R-:W-:Y:S01]  /*36d90*/  ULDC UR10, c[0x0][0x228] ;  /* 0x00008a00000a7ab9 */ /* 0x000fe20000000800 */
[----:B------:R-:W-:-:S02]  /*36da0*/  ISETP.LT.AND P4, PT, R12, UR4, !P2 ;  /* 0x000000040c007c0c */ /* 0x000fc4000d781270 */
[----:B------:R0:W-:Y:S01]  /*36db0*/  @P3 STG.E.U16 desc[UR8][R18.64], R0 ;  /* 0x0000000012003986 */ /* 0x0001e2000c101508 */
[----:B------:R-:W-:Y:S01]  /*36dc0*/  ISETP.LT.AND P3, PT, R26, UR6, !P2 ;  /* 0x000000061a007c0c */ /* 0x000fe2000d761270 */
[----:B------:R-:W-:Y:S01]  /*36dd0*/  IMAD.WIDE R22, R3, 0x2, R4 ;  /* 0x0000000203167825 */ /* 0x000fe200078e0204 */
[----:B------:R-:W-:Y:S01]  /*36de0*/  PRMT R25, R28, 0x7632, R25 ;  /* 0x000076321c197816 */ /* 0x000fe20000000019 */
[----:B------:R1:W-:Y:S01]  /*36df0*/  @P5 STG.E.U16 desc[UR8][R20.64], R28 ;  /* 0x0000001c14005986 */ /* 0x0003e2000c101508 */
[----:B------:R-:W-:Y:S01]  /*36e00*/  ISETP.LT.AND P5, PT, R29, UR10, !P1 ;  /* 0x0000000a1d007c0c */ /* 0x000fe2000cfa1270 */
[----:B------:R-:W-:Y:S01]  /*36e10*/  VIADD R24, R15, 0x16 ;  /* 0x000000160f187836 */ /* 0x000fe20000000000 */
[----:B------:R-:W-:Y:S01]  /*36e20*/  ULDC UR4, c[0x0][0x22c] ;  /* 0x00008b0000047ab9 */ /* 0x000fe20000000800 */
[----:B------:R-:W-:Y:S01]  /*36e30*/  IMAD.WIDE R16, R3, 0x2, R8 ;  /* 0x0000000203107825 */ /* 0x000fe200078e0208 */
[----:B------:R-:W-:-:S03]  /*36e40*/  ULDC UR12, c[0x0][0x228] ;  /* 0x00008a00000c7ab9 */ /* 0x000fc60000000800 */
[C---:B0-----:R-:W-:Y:S02]  /*36e50*/  VIADD R0, R3.reuse, UR26 ;  /* 0x0000001a03007c36 */ /* 0x041fe40008000000 */
[----:B------:R-:W-:Y:S01]  /*36e60*/  IMAD.WIDE R18, R3, 0x2, R10 ;  /* 0x0000000203127825 */ /* 0x000fe200078e020a */
[----:B------:R-:W-:Y:S01]  /*36e70*/  ULDC UR6, c[0x0][0x228] ;  /* 0x00008a0000067ab9 */ /* 0x000fe20000000800 */
[----:B-1----:R-:W3:Y:S01]  /*36e80*/  LDL.LU R28, [R1+0xac] ;  /* 0x0000ac00011c7983 */ /* 0x002ee20000300800 */
[----:B------:R-:W-:Y:S01]  /*36e90*/  ULDC UR10, c[0x0][0x228] ;  /* 0x00008a00000a7ab9 */ /* 0x000fe20000000800 */
[----:B------:R-:W-:Y:S01]  /*36ea0*/  IMAD.WIDE R20, R0, 0x2, R6 ;  /* 0x0000000200147825 */ /* 0x000fe200078e0206 */
[----:B------:R-:W-:Y:S01]  /*36eb0*/  ISETP.GE.AND P2, PT, R24, UR4, PT ;  /* 0x0000000418007c0c */ /* 0x000fe2000bf46270 */
[----:B------:R0:W-:Y:S01]  /*36ec0*/  @P6 STG.E.U16 desc[UR8][R22.64], R25 ;  /* 0x0000001916006986 */ /* 0x0001e2000c101508 */
[----:B------:R-:W-:Y:S01]  /*36ed0*/  ULDC UR4, c[0x0][0x228] ;  /* 0x00008a0000047ab9 */ /* 0x000fe20000000800 */
[----:B------:R-:W-:-:S02]  /*36ee0*/  ISETP.LT.AND P6, PT, R14, UR12, !P1 ;  /* 0x0000000c0e007c0c */ /* 0x000fc4000cfc1270 */
[----:B--2---:R-:W-:Y:S01]  /*36ef0*/  PRMT R3, R2, 0x7632, R3 ;  /* 0x0000763202037816 */ /* 0x004fe20000000003 */
[----:B------:R1:W-:Y:S01]  /*36f00*/  @P4 STG.E.U16 desc[UR8][R16.64], R2 ;  /* 0x0000000210004986 */ /* 0x0003e2000c101508 */
[----:B------:R-:W-:Y:S01]  /*36f10*/  ISETP.LT.AND P4, PT, R12, UR4, !P1 ;  /* 0x000000040c007c0c */ /* 0x000fe2000cf81270 */
[C---:B0-----:R-:W-:Y:S01]  /*36f20*/  IMAD.WIDE R22, R0.reuse, 0x2, R4 ;  /* 0x0000000200167825 */ /* 0x041fe200078e0204 */
[----:B------:R-:W-:Y:S01]  /*36f30*/  ULDC UR4, c[0x0][0x22c] ;  /* 0x00008b0000047ab9 */ /* 0x000fe20000000800 */
[----:B------:R-:W-:Y:S01]  /*36f40*/  @P3 STG.E.U16 desc[UR8][R18.64], R3 ;  /* 0x0000000312003986 */ /* 0x000fe2000c101508 */
[----:B------:R-:W-:Y:S01]  /*36f50*/  ULDC UR12, c[0x0][0x228] ;  /* 0x00008a00000c7ab9 */ /* 0x000fe20000000800 */
[----:B----4-:R-:W-:Y:S02]  /*36f60*/  PRMT R25, R13, 0x7632, R25 ;  /* 0x000076320d197816 */ /* 0x010fe40000000019 */
[----:B------:R0:W-:Y:S01]  /*36f70*/  @P5 STG.E.U16 desc[UR8][R20.64], R13 ;  /* 0x0000000d14005986 */ /* 0x0001e2000c101508 */
[----:B-1----:R-:W-:-:S03]  /*36f80*/  IMAD.WIDE R16, R0, 0x2, R8 ;  /* 0x0000000200107825 */ /* 0x002fc600078e0208 */
[----:B0-----:R-:W2:Y:S04]  /*36f90*/  LDL.LU R13, [R1+0x9c] ;  /* 0x00009c00010d7983 */ /* 0x001ea80000300800 */
[----:B------:R-:W4:Y:S01]  /*36fa0*/  LDL.LU R2, [R1+0x8c] ;  /* 0x00008c0001027983 */ /* 0x000f220000300800 */
[C---:B------:R-:W-:Y:S02]  /*36fb0*/  VIADD R3, R0.reuse, UR26 ;  /* 0x0000001a00037c36 */ /* 0x040fe40008000000 */
[----:B------:R-:W-:Y:S01]  /*36fc0*/  IMAD.WIDE R18, R0, 0x2, R10 ;  /* 0x0000000200127825 */ /* 0x000fe200078e020a */
[----:B------:R-:W-:Y:S01]  /*36fd0*/  @P6 STG.E.U16 desc[UR8][R22.64], R25 ;  /* 0x0000001916006986 */ /* 0x000fe2000c101508 */
[----:B---3--:R-:W-:-:S03]  /*36fe0*/  PRMT R0, R27, 0x7632, R0 ;  /* 0x000076321b007816 */ /* 0x008fc60000000000 */
[----:B------:R0:W-:Y:S04]  /*36ff0*/  @P4 STG.E.U16 desc[UR8][R16.64], R27 ;  /* 0x0000001b10004986 */ /* 0x0001e8000c101508 */
[----:B0-----:R-:W3:Y:S01]  /*37000*/  LDL.LU R27, [R1+0x7c] ;  /* 0x00007c00011b7983 */ /* 0x001ee20000300800 */
[----:B------:R-:W-:Y:S01]  /*37010*/  VIADD R24, R15, 0x17 ;  /* 0x000000170f187836 */ /* 0x000fe20000000000 */
[----:B------:R-:W-:Y:S02]  /*37020*/  ISETP.LT.AND P3, PT, R26, UR6, !P1 ;  /* 0x000000061a007c0c */ /* 0x000fe4000cf61270 */
[----:B------:R-:W-:Y:S01]  /*37030*/  ISETP.LT.AND P5, PT, R29, UR10, !P2 ;  /* 0x0000000a1d007c0c */ /* 0x000fe2000d7a1270 */
[----:B------:R-:W-:Y:S01]  /*37040*/  IMAD.WIDE R20, R3, 0x2, R6 ;  /* 0x0000000203147825 */ /* 0x000fe200078e0206 */
[----:B------:R-:W-:Y:S01]  /*37050*/  ISETP.GE.AND P1, PT, R24, UR4, PT ;  /* 0x0000000418007c0c */ /* 0x000fe2000bf26270 */
[----:B------:R-:W-:Y:S01]  /*37060*/  ULDC UR4, c[0x0][0x228] ;  /* 0x00008a0000047ab9 */ /* 0x000fe20000000800 */
[----:B------:R-:W-:Y:S01]  /*37070*/  ISETP.LT.AND P6, PT, R14, UR12, !P2 ;  /* 0x0000000c0e007c0c */ /* 0x000fe2000d7c1270 */
[----:B------:R-:W-:Y:S01]  /*37080*/  ULDC UR6, c[0x0][0x228] ;  /* 0x00008a0000067ab9 */ /* 0x000fe20000000800 */
[----:B------:R-:W-:Y:S01]  /*37090*/  ISETP.LT.AND P4, PT, R12, UR4, !P2 ;  /* 0x000000040c007c0c */ /* 0x000fe2000d781270 */
[----:B------:R-:W-:Y:S01]  /*370a0*/  VIADD R24, R15, 0x18 ;  /* 0x000000180f187836 */ /* 0x000fe20000000000 */
[----:B------:R-:W-:Y:S01]  /*370b0*/  ULDC UR4, c[0x0][0x22c] ;  /* 0x00008b0000047ab9 */ /* 0x000fe20000000800 */
[C---:B------:R-:W-:Y:S01]  /*370c0*/  IMAD.WIDE R22, R3.reuse, 0x2, R4 ;  /* 0x0000000203167825 */ /* 0x040fe200078e0204 */
[----:B------:R-:W-:Y:S01]  /*370d0*/  PRMT R25, R28, 0x7632, R25 ;  /* 0x000076321c197816 */ /* 0x000fe20000000019 */
[----:B------:R0:W-:Y:S01]  /*370e0*/  @P3 STG.E.U16 desc[UR8][R18.64], R0 ;  /* 0x0000000012003986 */ /* 0x0001e2000c101508 */
[----:B------:R-:W-:Y:S01]  /*370f0*/  ISETP.LT.AND P3, PT, R26, UR6, !P2 ;  /* 0x000000061a007c0c */ /* 0x000fe2000d761270 */
[----:B------:R-:W-:Y:S01]  /*37100*/  IMAD.WIDE R16, R3, 0x2, R8 ;  /* 0x0000000203107825 */ /* 0x000fe200078e0208 */
[----:B------:R-:W-:Y:S01]  /*37110*/  ULDC UR10, c[0x0][0x228] ;  /* 0x00008a00000a7ab9 */ /* 0x000fe20000000800 */
[----:B------:R1:W-:Y:S01]  /*37120*/  @P5 STG.E.U16 desc[UR8][R20.64], R28 ;  /* 0x0000001c14005986 */ /* 0x0003e2000c101508 */
[----:B------:R-:W-:Y:S01]  /*37130*/  ULDC UR12, c[0x0][0x228] ;  /* 0x00008a00000c7ab9 */ /* 0x000fe20000000800 */
[----:B------:R-:W-:Y:S01]  /*37140*/  ISETP.GE.AND P2, PT, R24, UR4, PT ;  /* 0x0000000418007c0c */ /* 0x000fe2000bf46270 */
[----:B------:R-:W-:Y:S01]  /*37150*/  ULDC UR4, c[0x0][0x228] ;  /* 0x00008a0000047ab9 */ /* 0x000fe20000000800 */
[----:B------:R1:W-:Y:S01]  /*37160*/  @P6 STG.E.U16 desc[UR8][R22.64], R25 ;  /* 0x0000001916006986 */ /* 0x0003e2000c101508 */
[----:B------:R-:W-:Y:S01]  /*37170*/  ISETP.LT.AND P5, PT, R29, UR10, !P1 ;  /* 0x0000000a1d007c0c */ /* 0x000fe2000cfa1270 */
[----:B------:R-:W-:Y:S01]  /*37180*/  ULDC UR6, c[0x0][0x228] ;  /* 0x00008a0000067ab9 */ /* 0x000fe20000000800 */
[----:B------:R-:W-:Y:S01]  /*37190*/  ISETP.LT.AND P6, PT, R14, UR12, !P1 ;  /* 0x0000000c0e007c0c */ /* 0x000fe2000cfc1270 */
[C---:B0-----:R-:W-:Y:S01]  /*371a0*/  VIADD R0, R3.reuse, UR26 ;  /* 0x0000001a03007c36 */ /* 0x041fe20008000000 */
[----:B------:R-:W-:Y:S01]  /*371b0*/  ULDC UR10, c[0x0][0x228] ;  /* 0x00008a00000a7ab9 */ /* 0x000fe20000000800 */
[----:B------:R-:W-:Y:S01]  /*371c0*/  IMAD.WIDE R18, R3, 0x2, R10 ;  /* 0x0000000203127825 */ /* 0x000fe200078e020a */
[----:B------:R-:W-:Y:S01]  /*371d0*/  ULDC UR12, c[0x0][0x228] ;  /* 0x00008a00000c7ab9 */ /* 0x000fe20000000800 */
[----:B-1----:R-:W3:Y:S02]  /*371e0*/  LDL.LU R28, [R1+0x60] ;  /* 0x00006000011c7983 */ /* 0x002ee40000300800 */
[----:B------:R-:W-:-:S04]  /*371f0*/  IMAD.WIDE R20, R0, 0x2, R6 ;  /* 0x0000000200147825 */ /* 0x000fc800078e0206 */
[----:B------:R-:W-:Y:S01]  /*37200*/  IMAD.WIDE R22, R0, 0x2, R4 ;  /* 0x0000000200167825 */ /* 0x000fe200078e0204 */
[----:B--2---:R0:W-:Y:S01]  /*37210*/  @P4 STG.E.U16 desc[UR8][R16.64], R13 ;  /* 0x0000000d10004986 */ /* 0x0041e2000c101508 */
[----:B------:R-:W-:Y:S01]  /*37220*/  ISETP.LT.AND P4, PT, R12, UR4, !P1 ;  /* 0x000000040c007c0c */ /* 0x000fe2000cf81270 */
[----:B------:R-:W-:Y:S01]  /*37230*/  ULDC UR4, c[0x0][0x22c] ;  /* 0x00008b0000047ab9 */ /* 0x000fe20000000800 */
[----:B------:R-:W-:Y:S02]  /*37240*/  PRMT R3, R13, 0x7632, R3 ;  /* 0x000076320d037816 */ /* 0x000fe40000000003 */
[----:B----4-:R-:W-:-:S03]  /*37250*/  PRMT R25, R2, 0x7632, R25 ;  /* 0x0000763202197816 */ /* 0x010fc60000000019 */
[----:B------:R1:W-:Y:S01]  /*37260*/  @P3 STG.E.U16 desc[UR8][R18.64], R3 ;  /* 0x0000000312003986 */ /* 0x0003e2000c101508 */
[----:B0-----:R-:W-:Y:S01]  /*37270*/  VIADD R16, R15, 0x19 ;  /* 0x000000190f107836 */ /* 0x001fe20000000000 */
[----:B------:R-:W-:Y:S02]  /*37280*/  ISETP.LT.AND P3, PT, R26, UR6, !P1 ;  /* 0x000000061a007c0c */ /* 0x000fe4000cf61270 */
[----:B------:R0:W-:Y:S01]  /*37290*/  @P5 STG.E.U16 desc[UR8][R20.64], R2 ;  /* 0x0000000214005986 */ /* 0x0001e2000c101508 */
[----:B------:R-:W-:Y:S01]  /*372a0*/  ULDC UR6, c[0x0][0x228] ;  /* 0x00008a0000067ab9 */ /* 0x000fe20000000800 */
[----:B------:R-:W-:Y:S02]  /*372b0*/  ISETP.GE.AND P1, PT, R16, UR4, PT ;  /* 0x0000000410007c0c */ /* 0x000fe4000bf26270 */
[----:B------:R-:W2:Y:S01]  /*372c0*/  LDL.LU R13, [R1+0x1208] ;  /* 0x00120800010d7983 */ /* 0x000ea20000300800 */
[----:B------:R-:W-:Y:S01]  /*372d0*/  ULDC UR4, c[0x0][0x228] ;  /* 0x00008a0000047ab9 */ /* 0x000fe20000000800 */
[----:B-1----:R-:W-:-:S02]  /*372e0*/  IMAD.WIDE R18, R0, 0x2, R8 ;  /* 0x0000000200127825 */ /* 0x002fc400078e0208 */
[----:B------:R1:W-:Y:S04]  /*372f0*/  @P6 STG.E.U16 desc[UR8][R22.64], R25 ;  /* 0x0000001916006986 */ /* 0x0003e8000c101508 */
[----:B0-----:R-:W4:Y:S04]  /*37300*/  LDL.LU R2, [R1+0x50] ;  /* 0x0000500001027983 */ /* 0x001f280000300800 */
[----:B---3--:R-:W-:Y:S01]  /*37310*/  @P4 STG.E.U16 desc[UR8][R18.64], R27 ;  /* 0x0000001b12004986 */ /* 0x008fe2000c101508 */
[----:B------:R-:W-:Y:S01]  /*37320*/  ISETP.LT.AND P4, PT, R12, UR4, !P2 ;  /* 0x000000040c007c0c */ /* 0x000fe2000d781270 */
[----:B------:R-:W-:Y:S01]  /*37330*/  VIADD R3, R0, UR26 ;  /* 0x0000001a00037c36 */ /* 0x000fe20008000000 */
[----:B------:R-:W-:Y:S01]  /*37340*/  ISETP.LT.AND P5, PT, R29, UR10, !P2 ;  /* 0x0000000a1d007c0c */ /* 0x000fe2000d7a1270 */
[----:B------:R-:W3:Y:S01]  /*37350*/  LDL.LU R12, [R1+0x1204] ;  /* 0x00120400010c7983 */ /* 0x000ee20000300800 */
[----:B------:R-:W-:Y:S01]  /*37360*/  ISETP.LT.AND P6, PT, R14, UR12, !P2 ;  /* 0x0000000c0e007c0c */ /* 0x000fe2000d7c1270 */
[----:B-1----:R-:W-:Y:S01]  /*37370*/  IMAD.WIDE R22, R0, 0x2, R10 ;  /* 0x0000000200167825 */ /* 0x002fe200078e020a */
[----:B------:R-:W-:Y:S01]  /*37380*/  PRMT R0, R27, 0x7632, R0 ;  /* 0x000076321b007816 */ /* 0x000fe20000000000 */
[----:B------:R-:W-:Y:S01]  /*37390*/  ULDC UR10, c[0x0][0x228] ;  /* 0x00008a00000a7ab9 */ /* 0x000fe20000000800 */
[----:B------:R-:W-:Y:S01]  /*373a0*/  ULDC UR12, c[0x0][0x228] ;  /* 0x00008a00000c7ab9 */ /* 0x000fe20000000800 */
[----:B------:R-:W-:Y:S01]  /*373b0*/  IMAD.WIDE R20, R3, 0x2, R6 ;  /* 0x0000000203147825 */ /* 0x000fe200078e0206 */
[----:B------:R-:W-:-:S03]  /*373c0*/  ULDC UR4, c[0x0][0x22c] ;  /* 0x00008b0000047ab9 */ /* 0x000fc60000000800 */
[----:B------:R-:W-:Y:S01]  /*373d0*/  IMAD.WIDE R24, R3, 0x2, R4 ;  /* 0x0000000203187825 */ /* 0x000fe200078e0204 */
[----:B------:R0:W-:Y:S01]  /*373e0*/  @P3 STG.E.U16 desc[UR8][R22.64], R0 ;  /* 0x0000000016003986 */ /* 0x0001e2000c101508 */
[----:B------:R-:W-:Y:S01]  /*373f0*/  ISETP.LT.AND P3, PT, R26, UR6, !P2 ;  /* 0x000000061a007c0c */ /* 0x000fe2000d761270 */
[----:B------:R-:W-:Y:S01]  /*37400*/  ULDC UR6, c[0x0][0x228] ;  /* 0x00008a0000067ab9 */ /* 0x000fe20000000800 */
[----:B------:R-:W-:Y:S01]  /*37410*/  PRMT R17, R28, 0x7632, R17 ;  /* 0x000076321c117816 */ /* 0x000fe20000000011 */
[----:B------:R1:W-:Y:S01]  /*37420*/  @P5 STG.E.U16 desc[UR8][R20.64], R28 ;  /* 0x0000001c14005986 */ /* 0x0003e2000c101508 */
[----:B------:R-:W-:Y:S01]  /*37430*/  ISETP.LT.AND P5, PT, R29, UR10, !P1 ;  /* 0x0000000a1d007c0c */ /* 0x000fe2000cfa1270 */
[C---:B0-----:R-:W-:Y:S01]  /*37440*/  VIADD R0, R3.reuse, UR26 ;  /* 0x0000001a03007c36 */ /* 0x041fe20008000000 */
[----:B------:R-:W-:Y:S01]  /*37450*/  ULDC UR10, c[0x0][0x228] ;  /* 0x00008a00000a7ab9 */ /* 0x000fe20000000800 */
[----:B------:R0:W-:Y:S01]  /*37460*/  @P6 STG.E.U16 desc[UR8][R24.64], R17 ;  /* 0x0000001118006986 */ /* 0x0001e2000c101508 */
[----:B------:R-:W-:Y:S01]  /*37470*/  ISETP.LT.AND P6, PT, R14, UR12, !P1 ;  /* 0x0000000c0e007c0c */ /* 0x000fe2000cfc1270 */
[----:B------:R-:W-:Y:S01]  /*37480*/  IMAD.WIDE R18, R3, 0x2, R10 ;  /* 0x0000000203127825 */ /* 0x000fe200078e020a */
[----:B------:R-:W-:-:S03]  /*37490*/  ULDC UR12, c[0x0][0x228] ;  /* 0x00008a00000c7ab9 */ /* 0x000fc60000000800 */
[C---:B------:R-:W-:Y:S01]  /*374a0*/  IMAD.WIDE R22, R0.reuse, 0x2, R4 ;  /* 0x0000000200167825 */ /* 0x040fe200078e0204 */
[----:B-1----:R-:W2:Y:S03]  /*374b0*/  LDL.LU R28, [R1+0x64] ;  /* 0x00006400011c7983 */ /* 0x002ea60000300800 */
[----:B------:R-:W-:-:S04]  /*374c0*/  IMAD.WIDE R20, R0, 0x2, R6 ;  /* 0x0000000200147825 */ /* 0x000fc800078e0206 */
[----:B0-----:R-:W-:Y:S01]  /*374d0*/  IMAD.WIDE R16, R3, 0x2, R8 ;  /* 0x0000000203107825 */ /* 0x001fe200078e0208 */
[----:B----4-:R-:W-:-:S04]  /*374e0*/  PRMT R3, R2, 0x7632, R3 ;  /* 0x0000763202037816 */ /* 0x010fc80000000003 */
[----:B------:R0:W-:Y:S04]  /*374f0*/  @P4 STG.E.U16 desc[UR8][R16.64], R2 ;  /* 0x0000000210004986 */ /* 0x0001e8000c101508 */
[----:B------:R-:W-:Y:S01]  /*37500*/  @P3 STG.E.U16 desc[UR8][R18.64], R3 ;  /* 0x0000000312003986 */ /* 0x000fe2000c101508 */
[----:B---3--:R-:W-:-:S03]  /*37510*/  PRMT R25, R12, 0x7632, R25 ;  /* 0x000076320c197816 */ /* 0x008fc60000000019 */
[----:B------:R-:W-:Y:S04]  /*37520*/  @P5 STG.E.U16 desc[UR8][R20.64], R12 ;  /* 0x0000000c14005986 */ /* 0x000fe8000c101508 */
[----:B0-----:R-:W3:Y:S04]  /*37530*/  LDL.LU R2, [R1+0x54] ;  /* 0x0000540001027983 */ /* 0x001ee80000300800 */
[----:B------:R0:W-:Y:S04]  /*37540*/  @P6 STG.E.U16 desc[UR8][R22.64], R25 ;  /* 0x0000001916006986 */ /* 0x0001e8000c101508 */
[----:B0-----:R-:W4:Y:S01]  /*37550*/  LDL.LU R25, [R1+0x7dc] ;  /* 0x0007dc0001197983 */ /* 0x001f220000300800 */
[----:B------:R-:W-:-:S05]  /*37560*/  VIADD R24, R15, 0x1a ;  /* 0x0000001a0f187836 */ /* 0x000fca0000000000 */
[----:B------:R-:W-:Y:S01]  /*37570*/  ISETP.GE.AND P2, PT, R24, UR4, PT ;  /* 0x0000000418007c0c */ /* 0x000fe2000bf46270 */
[----:B------:R-:W-:Y:S01]  /*37580*/  ULDC UR4, c[0x0][0x228] ;  /* 0x00008a0000047ab9 */ /* 0x000fe20000000800 */
[----:B------:R-:W-:-:S04]  /*37590*/  IMAD.WIDE R16, R0, 0x2, R8 ;  /* 0x0000000200107825 */ /* 0x000fc800078e0208 */
[C---:B------:R-:W-:Y:S02]  /*375a0*/  VIADD R3, R0.reuse, UR26 ;  /* 0x0000001a00037c36 */ /* 0x040fe40008000000 */
[----:B------:R-:W-:Y:S01]  /*375b0*/  IMAD.WIDE R18, R0, 0x2, R10 ;  /* 0x0000000200127825 */ /* 0x000fe200078e020a */
[----:B--2---:R-:W-:Y:S02]  /*375c0*/  PRMT R0, R13, 0x7632, R0 ;  /* 0x000076320d007816 */ /* 0x004fe40000000000 */
[----:B------:R-:W-:Y:S02]  /*375d0*/  ISETP.LT.AND P3, PT, R26, UR6, !P1 ;  /* 0x000000061a007c0c */ /* 0x000fe4000cf61270 */
[----:B------:R-:W-:Y:S02]  /*375e0*/  ISETP.LT.AND P5, PT, R29, UR10, !P2 ;  /* 0x0000000a1d007c0c */ /* 0x000fe4000d7a1270 */
[----:B------:R-:W-:Y:S01]  /*375f0*/  ISETP.LT.AND P6, PT, R14, UR12, !P2 ;  /* 0x0000000c0e007c0c */ /* 0x000fe2000d7c1270 */
[----:B------:R-:W-:Y:S01]  /*37600*/  VIADD R12, R15, 0x1b ;  /* 0x0000001b0f0c7836 */ /* 0x000fe20000000000 */
[----:B------:R-:W-:Y:S01]  /*37610*/  PRMT R24, R28, 0x7632, R24 ;  /* 0x000076321c187816 */ /* 0x000fe20000000018 */
[C---:B------:R-:W-:Y:S01]  /*37620*/  IMAD.WIDE R20, R3.reuse, 0x2, R6 ;  /* 0x0000000203147825 */ /* 0x040fe200078e0206 */
[----:B------:R-:W-:Y:S01]  /*37630*/  ULDC UR12, c[0x0][0x228] ;  /* 0x00008a00000c7ab9 */ /* 0x000fe20000000800 */
[----:B------:R-:W-:Y:S01]  /*37640*/  ULDC UR6, c[0x0][0x228] ;  /* 0x00008a0000067ab9 */ /* 0x000fe20000000800 */
[----:B------:R-:W-:Y:S01]  /*37650*/  ULDC UR10, c[0x0][0x228] ;  /* 0x00008a00000a7ab9 */ /* 0x000fe20000000800 */
[----:B------:R-:W-:Y:S01]  /*37660*/  IMAD.WIDE R22, R3, 0x2, R4 ;  /* 0x0000000203167825 */ /* 0x000fe200078e0204 */
[----:B----4-:R-:W-:Y:S01]  /*37670*/  ISETP.LT.AND P4, PT, R25, UR4, !P1 ;  /* 0x0000000419007c0c */ /* 0x010fe2000cf81270 */
[----:B------:R-:W-:-:S12]  /*37680*/  ULDC UR4, c[0x0][0x22c] ;  /* 0x00008b0000047ab9 */ /* 0x000fd80000000800 */
[----:B------:R0:W-:Y:S04]  /*37690*/  @P4 STG.E.U16 desc[UR8][R16.64], R13 ;  /* 0x0000000d10004986 */ /* 0x0001e8000c101508 */
[----:B0-----:R-:W2:Y:S01]  /*376a0*/  LDL.LU R13, [R1+0x1200] ;  /* 0x00120000010d7983 */ /* 0x001ea20000300800 */
[----:B------:R-:W-:Y:S01]  /*376b0*/  ISETP.GE.AND P1, PT, R12, UR4, PT ;  /* 0x000000040c007c0c */ /* 0x000fe2000bf26270 */
[----:B------:R-:W-:Y:S02]  /*376c0*/  ULDC UR4, c[0x0][0x228] ;  /* 0x00008a0000047ab9 */ /* 0x000fe40000000800 */
[----:B------:R0:W-:Y:S04]  /*376d0*/  @P3 STG.E.U16 desc[UR8][R18.64], R0 ;  /* 0x0000000012003986 */ /* 0x0001e8000c101508 */
[----:B------:R1:W-:Y:S04]  /*376e0*/  @P5 STG.E.U16 desc[UR8][R20.64], R28 ;  /* 0x0000001c14005986 */ /* 0x0003e8000c101508 */
[----:B------:R4:W-:Y:S01]  /*376f0*/  @P6 STG.E.U16 desc[UR8][R22.64], R24 ;  /* 0x0000001816006986 */ /* 0x0009e2000c101508 */
[----:B------:R-:W-:Y:S01]  /*37700*/  ISETP.LT.AND P6, PT, R14, UR12, !P1 ;  /* 0x0000000c0e007c0c */ /* 0x000fe2000cfc1270 */
[----:B------:R-:W-:Y:S01]  /*37710*/  IMAD.WIDE R16, R3, 0x2, R8 ;  /* 0x0000000203107825 */ /* 0x000fe200078e0208 */
[----:B------:R-:W-:Y:S01]  /*37720*/  ISETP.LT.AND P4, PT, R25, UR4, !P2 ;  /* 0x0000000419007c0c */ /* 0x000fe2000d781270 */
[----:B------:R-:W2:Y:S01]  /*37730*/  LDL.LU R14, [R1+0x11fc] ;  /* 0x0011fc00010e7983 */ /* 0x000ea20000300800 */
[----:B------:R-:W-:Y:S01]  /*37740*/  ISETP.LT.AND P3, PT, R26, UR6, !P2 ;  /* 0x000000061a007c0c */ /* 0x000fe2000d761270 */
[----:B0-----:R-:W-:Y:S01]  /*37750*/  VIADD R0, R3, UR26 ;  /* 0x0000001a03007c36 */ /* 0x001fe20008000000 */
[----:B------:R-:W-:Y:S01]  /*37760*/  ISETP.LT.AND P5, PT, R29, UR10, !P1 ;  /* 0x0000000a1d007c0c */ /* 0x000fe2000cfa1270 */
[----:B-1----:R-:W2:Y:S01]  /*37770*/  LDL.LU R28, [R1+0x68] ;  /* 0x00006800011c7983 */ /* 0x002ea20000300800 */
[----:B------:R-:W-:Y:S01]  /*37780*/  IMAD.WIDE R18, R3, 0x2, R10 ;  /* 0x0000000203127825 */ /* 0x000fe200078e020a */
[----:B---3--:R-:W-:Y:S01]  /*37790*/  PRMT R3, R2, 0x7632, R3 ;  /* 0x0000763202037816 */ /* 0x008fe20000000003 */
[----:B------:R-:W-:Y:S01]  /*377a0*/  ULDC UR4, c[0x0][0x22c] ;  /* 0x00008b0000047ab9 */ /* 0x000fe20000000800 */
[----:B------:R-:W-:Y:S01]  /*377b0*/  ULDC UR6, c[0x0][0x228] ;  /* 0x00008a0000067ab9 */ /* 0x000fe20000000800 */
[----:B------:R-:W-:Y:S01]  /*377c0*/  IMAD.WIDE R20, R0, 0x2, R6 ;  /* 0x0000000200147825 */ /* 0x000fe200078e0206 */
[----:B------:R-:W-:Y:S01]  /*377d0*/  ULDC UR10, c[0x0][0x228] ;  /* 0x00008a00000a7ab9 */ /* 0x000fe20000000800 */
[----:B------:R-:W-:-:S02]  /*377e0*/  ULDC UR12, c[0x0][0x228] ;  /* 0x00008a00000c7ab9 */ /* 0x000fc40000000800 */
[----:B----4-:R-:W-:Y:S01]  /*377f0*/  IMAD.WIDE R22, R0, 0x2, R4 ;  /* 0x0000000200167825 */ /* 0x010fe200078e0204 */
[----:B------:R0:W-:Y:S04]  /*37800*/  @P4 STG.E.U16 desc[UR8][R16.64], R2 ;  /* 0x0000000210004986 */ /* 0x0001e8000c101508 */
[----:B------:R1:W-:Y:S01]  /*37810*/  @P3 STG.E.U16 desc[UR8][R18.64], R3 ;  /* 0x0000000312003986 */ /* 0x0003e2000c101508 */
[----:B------:R-:W-:-:S03]  /*37820*/  VIADD R12, R15, 0x1c ;  /* 0x0000001c0f0c7836 */ /* 0x000fc60000000000 */
[----:B0-----:R-:W3:Y:S02]  /*37830*/  LDL.LU R2, [R1+0x58] ;  /* 0x0000580001027983 */ /* 0x001ee40000300800 */
[----:B------:R-:W-:Y:S01]  /*37840*/  ISETP.GE.AND P2, PT, R12, UR4, PT ;  /* 0x000000040c007c0c */ /* 0x000fe2000bf46270 */
[----:B------:R-:W-:Y:S02]  /*37850*/  ULDC UR4, c[0x0][0x228] ;  /* 0x00008a0000047ab9 */ /* 0x000fe40000000800 */
[----:B------:R-:W-:Y:S01]  /*37860*/  ISETP.LT.AND P4, PT, R25, UR4, !P1 ;  /* 0x0000000419007c0c */ /* 0x000fe2000cf81270 */
[C---:B-1----:R-:W-:Y:S02]  /*37870*/  VIADD R3, R0.reuse, UR26 ;  /* 0x0000001a00037c36 */ /* 0x042fe40008000000 */
[----:B------:R-:W-:Y:S01]  /*37880*/  IMAD.WIDE R16, R0, 0x2, R10 ;  /* 0x0000000200107825 */ /* 0x000fe200078e020a */
[----:B------:R-:W-:Y:S01]  /*37890*/  ISETP.LT.AND P3, PT, R26, UR6, !P1 ;  /* 0x000000061a007c0c */ /* 0x000fe2000cf61270 */
[----:B------:R-:W-:Y:S01]  /*378a0*/  ULDC UR4, c[0x0][0x22c] ;  /* 0x00008b0000047ab9 */ /* 0x000fe20000000800 */
[----:B------:R-:W-:Y:S01]  /*378b0*/  ULDC UR6, c[0x0][0x228] ;  /* 0x00008a0000067ab9 */ /* 0x000fe20000000800 */
[----:B------:R-:W-:Y:S01]  /*378c0*/  IMAD.WIDE R18, R3, 0x2, R6 ;  /* 0x0000000203127825 */ /* 0x000fe200078e0206 */
[----:B--2---:R-:W-:Y:S01]  /*378d0*/  PRMT R24, R13, 0x7632, R24 ;  /* 0x000076320d187816 */ /* 0x004fe20000000018 */
[----:B------:R-:W-:Y:S04]  /*378e0*/  @P5 STG.E.U16 desc[UR8][R20.64], R13 ;  /* 0x0000000d14005986 */ /* 0x000fe8000c101508 */
[----:B------:R0:W-:Y:S04]  /*378f0*/  @P6 STG.E.U16 desc[UR8][R22.64], R24 ;  /* 0x0000001816006986 */ /* 0x0001e8000c101508 */
[----:B0-----:R-:W2:Y:S01]  /*37900*/  LDL.LU R24, [R1+0x7e0] ;  /* 0x0007e00001187983 */ /* 0x001ea20000300800 */
[----:B------:R-:W-:Y:S01]  /*37910*/  IMAD.WIDE R12, R0, 0x2, R8 ;  /* 0x00000002000c7825 */ /* 0x000fe200078e0208 */
[----:B------:R-:W-:-:S04]  /*37920*/  PRMT R0, R14, 0x7632, R0 ;  /* 0x000076320e007816 */ /* 0x000fc80000000000 */
[----:B------:R0:W-:Y:S01]  /*37930*/  @P4 STG.E.U16 desc[UR8][R12.64], R14 ;  /* 0x0000000e0c004986 */ /* 0x0001e2000c101508 */
[----:B------:R-:W-:Y:S01]  /*37940*/  ISETP.LT.AND P5, PT, R29, UR10, !P2 ;  /* 0x0000000a1d007c0c */ /* 0x000fe2000d7a1270 */
[C---:B------:R-:W-:Y:S01]  /*37950*/  VIADD R22, R15.reuse, 0x1d ;  /* 0x0000001d0f167836 */ /* 0x040fe20000000000 */
[----:B------:R-:W-:Y:S01]  /*37960*/  PRMT R23, R28, 0x7632, R23 ;  /* 0x000076321c177816 */ /* 0x000fe20000000017 */
[----:B0-----:R-:W4:Y:S03]  /*37970*/  LDL.LU R14, [R1+0x11f8] ;  /* 0x0011f800010e7983 */ /* 0x001f260000300800 */
[----:B------:R-:W-:Y:S01]  /*37980*/  ISETP.GE.AND P1, PT, R22, UR4, PT ;  /* 0x0000000416007c0c */ /* 0x000fe2000bf26270 */
[----:B------:R-:W-:Y:S01]  /*37990*/  VIADD R22, R15, 0x1e ;  /* 0x0000001e0f167836 */ /* 0x000fe20000000000 */
[----:B------:R-:W-:Y:S01]  /*379a0*/  ULDC UR4, c[0x0][0x228] ;  /* 0x00008a0000047ab9 */ /* 0x000fe20000000800 */
[----:B------:R-:W-:Y:S01]  /*379b0*/  @P3 STG.E.U16 desc[UR8][R16.64], R0 ;  /* 0x0000000010003986 */ /* 0x000fe2000c101508 */
[----:B------:R-:W-:Y:S01]  /*379c0*/  IMAD.WIDE R20, R3, 0x2, R4 ;  /* 0x0000000203147825 */ /* 0x000fe200078e0204 */
[----:B------:R-:W-:-:S02]  /*379d0*/  ULDC UR10, c[0x0][0x228] ;  /* 0x00008a00000a7ab9 */ /* 0x000fc40000000800 */
[----:B------:R0:W-:Y:S04]  /*379e0*/  @P5 STG.E.U16 desc[UR8][R18.64], R28 ;  /* 0x0000001c12005986 */ /* 0x0001e8000c101508 */
[----:B0-----:R-:W4:Y:S04]  /*379f0*/  LDL.LU R28, [R1+0x6c] ;  /* 0x00006c00011c7983 */ /* 0x001f280000300800 */
[----:B------:R-:W4:Y:S01]  /*37a00*/  LDL.LU R15, [R1+0x11f4] ;  /* 0x0011f400010f7983 */ /* 0x000f220000300800 */
[----:B------:R-:W-:Y:S01]  /*37a10*/  ISETP.LT.AND P4, PT, R25, UR4, !P2 ;  /* 0x0000000419007c0c */ /* 0x000fe2000d781270 */
[C---:B------:R-:W-:Y:S01]  /*37a20*/  VIADD R0, R3.reuse, UR26 ;  /* 0x0000001a03007c36 */ /* 0x040fe20008000000 */
[----:B------:R-:W-:Y:S01]  /*37a30*/  ISETP.LT.AND P3, PT, R26, UR6, !P2 ;  /* 0x000000061a007c0c */ /* 0x000fe2000d761270 */
[----:B------:R-:W-:Y:S01]  /*37a40*/  IMAD.WIDE R12, R3, 0x2, R8 ;  /* 0x00000002030c7825 */ /* 0x000fe200078e0208 */
[----:B------:R-:W-:Y:S01]  /*37a50*/  ISETP.LT.AND P5, PT, R29, UR10, !P1 ;  /* 0x0000000a1d007c0c */ /* 0x000fe2000cfa1270 */
[----:B------:R-:W-:Y:S01]  /*37a60*/  ULDC UR4, c[0x0][0x22c] ;  /* 0x00008b0000047ab9 */ /* 0x000fe20000000800 */
[----:B------:R-:W-:Y:S01]  /*37a70*/  ULDC UR6, c[0x0][0x228] ;  /* 0x00008a0000067ab9 */ /* 0x000fe20000000800 */
[----:B------:R-:W-:Y:S01]  /*37a80*/  IMAD.WIDE R16, R3, 0x2, R10 ;  /* 0x0000000203107825 */ /* 0x000fe200078e020a */
[----:B---3--:R-:W-:Y:S01]  /*37a90*/  PRMT R3, R2, 0x7632, R3 ;  /* 0x0000763202037816 */ /* 0x008fe20000000003 */
[----:B------:R-:W-:-:S02]  /*37aa0*/  ULDC UR10, c[0x0][0x228] ;  /* 0x00008a00000a7ab9 */ /* 0x000fc40000000800 */
[----:B------:R-:W-:Y:S01]  /*37ab0*/  IMAD.WIDE R18, R0, 0x2, R6 ;  /* 0x0000000200127825 */ /* 0x000fe200078e0206 */
[----:B--2---:R-:W-:Y:S01]  /*37ac0*/  ISETP.LT.AND P6, PT, R24, UR12, !P2 ;  /* 0x0000000c18007c0c */ /* 0x004fe2000d7c1270 */
[----:B------:R-:W-:-:S12]  /*37ad0*/  ULDC UR12, c[0x0][0x228] ;  /* 0x00008a00000c7ab9 */ /* 0x000fd80000000800 */
[----:B------:R0:W-:Y:S01]  /*37ae0*/  @P6 STG.E.U16 desc[UR8][R20.64], R23 ;  /* 0x0000001714006986 */ /* 0x0001e2000c101508 */
[----:B------:R-:W-:Y:S01]  /*37af0*/  ISETP.LT.AND P6, PT, R24, UR12, !P1 ;  /* 0x0000000c18007c0c */ /* 0x000fe2000cfc1270 */
[----:B------:R-:W-:Y:S02]  /*37b00*/  ULDC UR12, c[0x0][0x228] ;  /* 0x00008a00000c7ab9 */ /* 0x000fe40000000800 */
[----:B------:R1:W-:Y:S04]  /*37b10*/  @P4 STG.E.U16 desc[UR8][R12.64], R2 ;  /* 0x000000020c004986 */ /* 0x0003e8000c101508 */
[----:B------:R-:W-:Y:S01]  /*37b20*/  @P3 STG.E.U16 desc[UR8][R16.64], R3 ;  /* 0x0000000310003986 */ /* 0x000fe2000c101508 */
[----:B0-----:R-:W-:Y:S01]  /*37b30*/  IMAD.WIDE R20, R0, 0x2, R4 ;  /* 0x0000000200147825 */ /* 0x001fe200078e0204 */
[----:B----4-:R-:W-:-:S02]  /*37b40*/  PRMT R23, R14, 0x7632, R23 ;  /* 0x000076320e177816 */ /* 0x010fc40000000017 */
[----:B------:R-:W-:Y:S01]  /*37b50*/  @P5 STG.E.U16 desc[UR8][R18.64], R14 ;  /* 0x0000000e12005986 */ /* 0x000fe2000c101508 */
[----:B------:R-:W-:Y:S01]  /*37b60*/  ISETP.GE.AND P2, PT, R22, UR4, PT ;  /* 0x0000000416007c0c */ /* 0x000fe2000bf46270 */
[----:B------:R-:W-:Y:S02]  /*37b70*/  ULDC UR4, c[0x0][0x228] ;  /* 0x00008a0000047ab9 */ /* 0x000fe40000000800 */
[----:B-1----:R-:W2:Y:S04]  /*37b80*/  LDL.LU R2, [R1+0x5c] ;  /* 0x00005c0001027983 */ /* 0x002ea80000300800 */
[----:B------:R0:W-:Y:S01]  /*37b90*/  @P6 STG.E.U16 desc[UR8][R20.64], R23 ;  /* 0x0000001714006986 */ /* 0x0001e2000c101508 */
[----:B------:R-:W-:Y:S01]  /*37ba0*/  ISETP.LT.AND P4, PT, R25, UR4, !P1 ;  /* 0x0000000419007c0c */ /* 0x000fe2000cf81270 */
[----:B------:R-:W-:-:S02]  /*37bb0*/  IMAD.WIDE R12, R0, 0x2, R8 ;  /* 0x00000002000c7825 */ /* 0x000fc400078e0208 */
[----:B0-----:R-:W3:Y:S02]  /*37bc0*/  LDL.LU R23, [R1+0x67c] ;  /* 0x00067c0001177983 */ /* 0x001ee40000300800 */
[C---:B------:R-:W-:Y:S02]  /*37bd0*/  VIADD R3, R0.reuse, UR26 ;  /* 0x0000001a00037c36 */ /* 0x040fe40008000000 */
[----:B------:R-:W-:Y:S01]  /*37be0*/  IMAD.WIDE R16, R0, 0x2, R10 ;  /* 0x0000000200107825 */ /* 0x000fe200078e020a */
[----:B------:R-:W-:-:S05]  /*37bf0*/  PRMT R0, R15, 0x7632, R0 ;  /* 0x000076320f007816 */ /* 0x000fca0000000000 */
[----:B------:R0:W-:Y:S01]  /*37c00*/  @P4 STG.E.U16 desc[UR8][R12.64], R15 ;  /* 0x0000000f0c004986 */ /* 0x0001e2000c101508 */
[----:B------:R-:W-:Y:S01]  /*37c10*/  ISETP.LT.AND P3, PT, R26, UR6, !P1 ;  /* 0x000000061a007c0c */ /* 0x000fe2000cf61270 */
[----:B------:R-:W-:Y:S01]  /*37c20*/  ULDC UR4, c[0x0][0x22c] ;  /* 0x00008b0000047ab9 */ /* 0x000fe20000000800 */
[----:B------:R-:W-:Y:S02]  /*37c30*/  ISETP.LT.AND P5, PT, R29, UR10, !P2 ;  /* 0x0000000a1d007c0c */ /* 0x000fe4000d7a1270 */
[----:B------:R-:W-:Y:S01]  /*37c40*/  ISETP.LT.AND P6, PT, R24, UR12, !P2 ;  /* 0x0000000c18007c0c */ /* 0x000fe2000d7c1270 */
[C---:B------:R-:W-:Y:S01]  /*37c50*/  IMAD.WIDE R18, R3.reuse, 0x2, R6 ;  /* 0x0000000203127825 */ /* 0x040fe200078e0206 */
[----:B------:R-:W-:Y:S01]  /*37c60*/  PRMT R22, R28, 0x7632, R22 ;  /* 0x000076321c167816 */ /* 0x000fe20000000016 */
[----:B------:R-:W-:Y:S01]  /*37c70*/  ULDC UR6, c[0x0][0x228] ;  /* 0x00008a0000067ab9 */ /* 0x000fe20000000800 */
[----:B------:R-:W-:Y:S01]  /*37c80*/  ULDC UR10, c[0x0][0x228] ;  /* 0x00008a00000a7ab9 */ /* 0x000fe20000000800 */
[C---:B------:R-:W-:Y:S01]  /*37c90*/  IMAD.WIDE R20, R3.reuse, 0x2, R4 ;  /* 0x0000000203147825 */ /* 0x040fe200078e0204 */
[----:B------:R-:W-:Y:S01]  /*37ca0*/  ULDC UR12, c[0x0][0x228] ;  /* 0x00008a00000c7ab9 */ /* 0x000fe20000000800 */
[----:B0-----:R-:W4:Y:S04]  /*37cb0*/  LDL.LU R15, [R1+0x11f0] ;  /* 0x0011f000010f7983 */ /* 0x001f280000300800 */
[----:B------:R0:W-:Y:S01]  /*37cc0*/  @P3 STG.E.U16 desc[UR8][R16.64], R0 ;  /* 0x0000000010003986 */ /* 0x0001e2000c101508 */
[----:B------:R-:W-:Y:S01]  /*37cd0*/  ISETP.LT.AND P3, PT, R26, UR6, !P2 ;  /* 0x000000061a007c0c */ /* 0x000fe2000d761270 */
[C---:B------:R-:W-:Y:S01]  /*37ce0*/  IMAD.WIDE R12, R3.reuse, 0x2, R8 ;  /* 0x00000002030c7825 */ /* 0x040fe200078e0208 */
[----:B------:R-:W-:Y:S01]  /*37cf0*/  ULDC UR6, c[0x0][0x228] ;  /* 0x00008a0000067ab9 */ /* 0x000fe20000000800 */
[----:B------:R1:W-:Y:S04]  /*37d00*/  @P5 STG.E.U16 desc[UR8][R18.64], R28 ;  /* 0x0000001c12005986 */ /* 0x0003e8000c101508 */
[----:B------:R1:W-:Y:S01]  /*37d10*/  @P6 STG.E.U16 desc[UR8][R20.64], R22 ;  /* 0x0000001614006986 */ /* 0x0003e2000c101508 */
[----:B0-----:R-:W-:-:S02]  /*37d20*/  VIADD R0, R3, UR26 ;  /* 0x0000001a03007c36 */ /* 0x001fc40008000000 */
[----:B------:R-:W-:Y:S01]  /*37d30*/  IMAD.WIDE R16, R3, 0x2, R10 ;  /* 0x0000000203107825 */ /* 0x000fe200078e020a */
[----:B-1----:R-:W4:Y:S03]  /*37d40*/  LDL.LU R28, [R1+0xd0] ;  /* 0x0000d000011c7983 */ /* 0x002f260000300800 */
[C---:B------:R-:W-:Y:S01]  /*37d50*/  IMAD.WIDE R18, R0.reuse, 0x2, R6 ;  /* 0x0000000200127825 */ /* 0x040fe200078e0206 */
[----:B------:R-:W4:Y:S03]  /*37d60*/  LDL.LU R27, [R1+0xc0] ;  /* 0x0000c000011b7983 */ /* 0x000f260000300800 */
[----:B------:R-:W-:-:S04]  /*37d70*/  IMAD.WIDE R20, R0, 0x2, R4 ;  /* 0x0000000200147825 */ /* 0x000fc800078e0204 */
[----:B---3--:R-:W-:-:S05]  /*37d80*/  VIADD R14, R23, 0x1f ;  /* 0x0000001f170e7836 */ /* 0x008fca0000000000 */
[----:B------:R-:W-:Y:S01]  /*37d90*/  ISETP.GE.AND P1, PT, R14, UR4, PT ;  /* 0x000000040e007c0c */ /* 0x000fe2000bf26270 */
[----:B------:R-:W-:Y:S02]  /*37da0*/  ULDC UR4, c[0x0][0x228] ;  /* 0x00008a0000047ab9 */ /* 0x000fe40000000800 */
[----:B------:R-:W-:Y:S02]  /*37db0*/  ISETP.LT.AND P4, PT, R25, UR4, !P2 ;  /* 0x0000000419007c0c */ /* 0x000fe4000d781270 */
[----:B--2---:R-:W-:Y:S02]  /*37dc0*/  PRMT R3, R2, 0x7632, R3 ;  /* 0x0000763202037816 */ /* 0x004fe40000000003 */
[----:B----4-:R-:W-:Y:S01]  /*37dd0*/  PRMT R22, R15, 0x7632, R22 ;  /* 0x000076320f167816 */ /* 0x010fe20000000016 */
[----:B------:R-:W-:Y:S01]  /*37de0*/  VIADD R14, R23, 0x20 ;  /* 0x00000020170e7836 */ /* 0x000fe20000000000 */
[----:B------:R-:W-:Y:S01]  /*37df0*/  ISETP.LT.AND P5, PT, R29, UR10, !P1 ;  /* 0x0000000a1d007c0c */ /* 0x000fe2000cfa1270 */
[----:B------:R-:W-:Y:S01]  /*37e00*/  ULDC UR4, c[0x0][0x22c] ;  /* 0x00008b0000047ab9 */ /* 0x000fe20000000800 */
[----:B------:R-:W-:-:S05]  /*37e10*/  ISETP.LT.AND P6, PT, R24, UR12, !P1 ;  /* 0x0000000c18007c0c */ /* 0x000fca000cfc1270 */
[----:B------:R0:W-:Y:S01]  /*37e20*/  @P4 STG.E.U16 desc[UR8][R12.64], R2 ;  /* 0x000000020c004986 */ /* 0x0001e2000c101508 */
[----:B------:R-:W-:Y:S01]  /*37e30*/  ISETP.GE.AND P2, PT, R14, UR4, PT ;  /* 0x000000040e007c0c */ /* 0x000fe2000bf46270 */
[----:B------:R-:W-:Y:S01]  /*37e40*/  ULDC UR4, c[0x0][0x228] ;  /* 0x00008a0000047ab9 */ /* 0x000fe20000000800 */
[----:B------:R-:W-:Y:S01]  /*37e50*/  ULDC UR10, c[0x0][0x228] ;  /* 0x00008a00000a7ab9 */ /* 0x000fe20000000800 */
[----:B------:R-:W-:Y:S01]  /*37e60*/  @P3 STG.E.U16 desc[UR8][R16.64], R3 ;  /* 0x0000000310003986 */ /* 0x000fe2000c101508 */
[----:B------:R-:W-:-:S03]  /*37e70*/  ULDC UR12, c[0x0][0x228] ;  /* 0x00008a00000c7ab9 */ /* 0x000fc60000000800 */
[----:B------:R-:W-:Y:S04]  /*37e80*/  @P5 STG.E.U16 desc[UR8][R18.64], R15 ;  /* 0x0000000f12005986 */ /* 0x000fe8000c101508 */
[----:B0-----:R-:W2:Y:S04]  /*37e90*/  LDL.LU R2, [R1+0xb0] ;  /* 0x0000b00001027983 */ /* 0x001ea80000300800 */
[----:B------:R0:W-:Y:S04]  /*37ea0*/  @P6 STG.E.U16 desc[UR8][R20.64], R22 ;  /* 0x0000001614006986 */ /* 0x0001e8000c101508 */
[----:B0-----:R-:W3:Y:S01]  /*37eb0*/  LDL.LU R22, [R1+0xec] ;  /* 0x0000ec0001167983 */ /* 0x001ee20000300800 */
[----:B------:R-:W-:-:S02]  /*37ec0*/  ISETP.LT.AND P4, PT, R25, UR4, !P1 ;  /* 0x0000000419007c0c */ /* 0x000fc4000cf81270 */
[----:B------:R-:W-:Y:S02]  /*37ed0*/  ISETP.LT.AND P3, PT, R26, UR6, !P1 ;  /* 0x000000061a007c0c */ /* 0x000fe4000cf61270 */
[----:B------:R-:W-:Y:S01]  /*37ee0*/  ISETP.LT.AND P5, PT, R29, UR10, !P2 ;  /* 0x0000000a1d007c0c */ /* 0x000fe2000d7a1270 */
[----:B------:R-:W-:-:S04]  /*37ef0*/  IMAD.WIDE R12, R0, 0x2, R8 ;  /* 0x00000002000c7825 */ /* 0x000fc800078e0208 */
[C---:B------:R-:W-:Y:S02]  /*37f00*/  VIADD R3, R0.reuse, UR26 ;  /* 0x0000001a00037c36 */ /* 0x040fe40008000000 */
[----:B------:R-:W-:Y:S01]  /*37f10*/  IMAD.WIDE R14, R0, 0x2, R10 ;  /* 0x00000002000e7825 */ /* 0x000fe200078e020a */
[----:B------:R-:W-:Y:S01]  /*37f20*/  PRMT R21, R28, 0x7632, R21 ;  /* 0x000076321c157816 */ /* 0x000fe20000000015 */
[----:B------:R-:W-:Y:S02]  /*37f30*/  ULDC UR4, c[0x0][0x22c] ;  /* 0x00008b0000047ab9 */ /* 0x000fe40000000800 */
[----:B------:R-:W-:Y:S01]  /*37f40*/  VIADD R20, R23, 0x21 ;  /* 0x0000002117147836 */ /* 0x000fe20000000000 */
[----:B------:R-:W-:Y:S01]  /*37f50*/  ISETP.LT.AND P6, PT, R24, UR12, !P2 ;  /* 0x0000000c18007c0c */ /* 0x000fe2000d7c1270 */
[C---:B------:R-:W-:Y:S01]  /*37f60*/  IMAD.WIDE R16, R3.reuse, 0x2, R6 ;  /* 0x0000000203107825 */ /* 0x040fe200078e0206 */
[----:B------:R-:W-:Y:S01]  /*37f70*/  ULDC UR6, c[0x0][0x228] ;  /* 0x00008a0000067ab9 */ /* 0x000fe20000000800 */
[----:B------:R-:W-:Y:S01]  /*37f80*/  ULDC UR10, c[0x0][0x228] ;  /* 0x00008a00000a7ab9 */ /* 0x000fe20000000800 */
[----:B------:R-:W-:Y:S01]  /*37f90*/  ISETP.GE.AND P1, PT, R20, UR4, PT ;  /* 0x0000000414007c0c */ /* 0x000fe2000bf26270 */
[----:B------:R-:W-:Y:S01]  /*37fa0*/  ULDC UR4, c[0x0][0x228] ;  /* 0x00008a0000047ab9 */ /* 0x000fe20000000800 */
[----:B------:R-:W-:Y:S01]  /*37fb0*/  IMAD.WIDE R18, R3, 0x2, R4 ;  /* 0x0000000203127825 */ /* 0x000fe200078e0204 */
[----:B------:R-:W-:Y:S01]  /*37fc0*/  ULDC UR12, c[0x0][0x228] ;  /* 0x00008a00000c7ab9 */ /* 0x000fe20000000800 */
[----:B---3--:R-:W-:Y:S01]  /*37fd0*/  PRMT R0, R22, 0x7632, R0 ;  /* 0x0000763216007816 */ /* 0x008fe20000000000 */
[----:B------:R0:W-:Y:S04]  /*37fe0*/  @P4 STG.E.U16 desc[UR8][R12.64], R22 ;  /* 0x000000160c004986 */ /* 0x0001e8000c101508 */
[----:B------:R-:W-:Y:S04]  /*37ff0*/  @P3 STG.E.U16 desc[UR8][R14.64], R0 ;  /* 0x000000000e003986 */ /* 0x000fe8000c101508 */
[----:B0-----:R-:W3:Y:S04]  /*38000*/  LDL.LU R22, [R1+0x1c0] ;  /* 0x0001c00001167983 */ /* 0x001ee80000300800 */
[----:B------:R0:W-:Y:S04]  /*38010*/  @P5 STG.E.U16 desc[UR8][R16.64], R28 ;  /* 0x0000001c10005986 */ /* 0x0001e8000c101508 */
[----:B0-----:R-:W4:Y:S01]  /*38020*/  LDL.LU R28, [R1+0xd4] ;  /* 0x0000d400011c7983 */ /* 0x001f220000300800 */
[----:B------:R-:W-:Y:S01]  /*38030*/  ISETP.LT.AND P4, PT, R25, UR4, !P2 ;  /* 0x0000000419007c0c */ /* 0x000fe2000d781270 */
[----:B------:R-:W-:Y:S01]  /*38040*/  IMAD.WIDE R12, R3, 0x2, R8 ;  /* 0x00000002030c7825 */ /* 0x000fe200078e0208 */
[----:B------:R-:W-:-:S02]  /*38050*/  ISETP.LT.AND P3, PT, R26, UR6, !P2 ;  /* 0x000000061a007c0c */ /* 0x000fc4000d761270 */
[----:B------:R-:W-:Y:S01]  /*38060*/  ISETP.LT.AND P5, PT, R29, UR10, !P1 ;  /* 0x0000000a1d007c0c */ /* 0x000fe2000cfa1270 */
[C---:B------:R-:W-:Y:S01]  /*38070*/  VIADD R0, R3.reuse, UR26 ;  /* 0x0000001a03007c36 */ /* 0x040fe20008000000 */
[----:B------:R2:W-:Y:S01]  /*38080*/  @P6 STG.E.U16 desc[UR8][R18.64], R21 ;  /* 0x0000001512006986 */ /* 0x0005e2000c101508 */
[----:B------:R-:W-:Y:S01]  /*38090*/  IMAD.WIDE R14, R3, 0x2, R10 ;  /* 0x00000002030e7825 */ /* 0x000fe200078e020a */
[----:B------:R-:W-:Y:S01]  /*380a0*/  PRMT R3, R27, 0x7632, R3 ;  /* 0x000076321b037816 */ /* 0x000fe20000000003 */
[----:B------:R-:W-:Y:S01]  /*380b0*/  ULDC UR4, c[0x0][0x22c] ;  /* 0x00008b0000047ab9 */ /* 0x000fe20000000800 */
[----:B------:R-:W-:Y:S01]  /*380c0*/  ULDC UR6, c[0x0][0x228] ;  /* 0x00008a0000067ab9 */ /* 0x000fe20000000800 */
[----:B------:R-:W-:Y:S01]  /*380d0*/  IMAD.WIDE R16, R0, 0x2, R6 ;  /* 0x0000000200107825 */ /* 0x000fe200078e0206 */
[----:B------:R-:W-:Y:S01]  /*380e0*/  ULDC UR10, c[0x0][0x228] ;  /* 0x00008a00000a7ab9 */ /* 0x000fe20000000800 */
[----:B------:R0:W-:Y:S04]  /*380f0*/  @P4 STG.E.U16 desc[UR8][R12.64], R27 ;  /* 0x0000001b0c004986 */ /* 0x0001e8000c101508 */
[----:B------:R-:W-:Y:S01]  /*38100*/  @P3 STG.E.U16 desc[UR8][R14.64], R3 ;  /* 0x000000030e003986 */ /* 0x000fe2000c101508 */
[----:B--2---:R-:W-:-:S03]  /*38110*/  PRMT R21, R2, 0x7632, R21 ;  /* 0x0000763202157816 */ /* 0x004fc60000000015 */
[----:B0-----:R-:W2:Y:S04]  /*38120*/  LDL.LU R27, [R1+0xc4] ;  /* 0x0000c400011b7983 */ /* 0x001ea80000300800 */
[----:B------:R0:W-:Y:S01]  /*38130*/  @P5 STG.E.U16 desc[UR8][R16.64], R2 ;  /* 0x0000000210005986 */ /* 0x0001e2000c101508 */
[----:B------:R-:W-:-:S03]  /*38140*/  VIADD R20, R23, 0x22 ;  /* 0x0000002217147836 */ /* 0x000fc60000000000 */
[----:B0-----:R-:W2:Y:S02]  /*38150*/  LDL.LU R2, [R1+0xb4] ;  /* 0x0000b40001027983 */ /* 0x001ea40000300800 */
[----:B------:R-:W-:Y:S01]  /*38160*/  ISETP.GE.AND P2, PT, R20, UR4, PT ;  /* 0x0000000414007c0c */ /* 0x000fe2000bf46270 */
[----:B------:R-:W-:Y:S01]  /*38170*/  ULDC UR4, c[0x0][0x228] ;  /* 0x00008a0000047ab9 */ /* 0x000fe20000000800 */
[----:B------:R-:W-:Y:S02]  /*38180*/  ISETP.LT.AND P6, PT, R24, UR12, !P1 ;  /* 0x0000000c18007c0c */ /* 0x000fe4000cfc1270 */
[----:B------:R-:W-:Y:S01]  /*38190*/  ISETP.LT.AND P3, PT, R26, UR6, !P1 ;  /* 0x000000061a007c0c */ /* 0x000fe2000cf61270 */
[C---:B------:R-:W-:Y:S01]  /*381a0*/  IMAD.WIDE R18, R0.reuse, 0x2, R4 ;  /* 0x0000000200127825 */ /* 0x040fe200078e0204 */
[----:B------:R-:W-:Y:S01]  /*381b0*/  ISETP.LT.AND P4, PT, R25, UR4, !P1 ;  /* 0x0000000419007c0c */ /* 0x000fe2000cf81270 */
[----:B------:R-:W-:Y:S01]  /*381c0*/  ULDC UR4, c[0x0][0x22c] ;  /* 0x00008b0000047ab9 */ /* 0x000fe20000000800 */
[----:B------:R-:W-:Y:S01]  /*381d0*/  ISETP.LT.AND P5, PT, R29, UR10, !P2 ;  /* 0x0000000a1d007c0c */ /* 0x000fe2000d7a1270 */
[C---:B------:R-:W-:Y:S01]  /*381e0*/  IMAD.WIDE R12, R0.reuse, 0x2, R8 ;  /* 0x00000002000c7825 */ /* 0x040fe200078e0208 */
[----:B------:R-:W-:Y:S01]  /*381f0*/  ULDC UR12, c[0x0][0x228] ;  /* 0x00008a00000c7ab9 */ /* 0x000fe20000000800 */
[----:B------:R-:W-:Y:S01]  /*38200*/  ULDC UR6, c[0x0][0x228] ;  /* 0x00008a0000067ab9 */ /* 0x000fe20000000800 */
[----:B------:R-:W-:Y:S01]  /*38210*/  ULDC UR10, c[0x0][0x228] ;  /* 0x00008a00000a7ab9 */ /* 0x000fe20000000800 */
[----:B------:R-:W-:-:S02]  /*38220*/  VIADD R3, R0, UR26 ;  /* 0x0000001a00037c36 */ /* 0x000fc40008000000 */
[----:B------:R-:W-:Y:S01]  /*38230*/  @P6 STG.E.U16 desc[UR8][R18.64], R21 ;  /* 0x0000001512006986 */ /* 0x000fe2000c101508 */
[----:B------:R-:W-:-:S04]  /*38240*/  IMAD.WIDE R14, R0, 0x2, R10 ;  /* 0x00000002000e7825 */ /* 0x000fc800078e020a */
[----:B------:R-:W-:Y:S01]  /*38250*/  IMAD.WIDE R16, R3, 0x2, R6 ;  /* 0x0000000203107825 */ /* 0x000fe200078e0206 */
[----:B---3--:R-:W-:Y:S01]  /*38260*/  PRMT R0, R22, 0x7632, R0 ;  /* 0x0000763216007816 */ /* 0x008fe20000000000 */
[----:B------:R0:W-:Y:S04]  /*38270*/  @P4 STG.E.U16 desc[UR8][R12.64], R22 ;  /* 0x000000160c004986 */ /* 0x0001e8000c101508 */
[----:B------:R-:W-:Y:S04]  /*38280*/  @P3 STG.E.U16 desc[UR8][R14.64], R0 ;  /* 0x000000000e003986 */ /* 0x000fe8000c101508 */
[----:B0-----:R-:W3:Y:S01]  /*38290*/  LDL.LU R22, [R1+0x1c4] ;  /* 0x0001c40001167983 */ /* 0x001ee20000300800 */
[----:B----4-:R-:W-:-:S03]  /*382a0*/  PRMT R21, R28, 0x7632, R21 ;  /* 0x000076321c157816 */ /* 0x010fc60000000015 */
[----:B------:R0:W-:Y:S04]  /*382b0*/  @P5 STG.E.U16 desc[UR8][R16.64], R28 ;  /* 0x0000001c10005986 */ /* 0x0001e8000c101508 */
[----:B0-----:R-:W4:Y:S01]  /*382c0*/  LDL.LU R28, [R1+0xd8] ;  /* 0x0000d800011c7983 */ /* 0x001f220000300800 */
[----:B------:R-:W-:Y:S01]  /*382d0*/  VIADD R20, R23, 0x23 ;  /* 0x0000002317147836 */ /* 0x000fe20000000000 */
[----:B------:R-:W-:Y:S01]  /*382e0*/  ISETP.LT.AND P6, PT, R24, UR12, !P2 ;  /* 0x0000000c18007c0c */ /* 0x000fe2000d7c1270 */
[C---:B------:R-:W-:Y:S01]  /*382f0*/  IMAD.WIDE R18, R3.reuse, 0x2, R4 ;  /* 0x0000000203127825 */ /* 0x040fe200078e0204 */
[----:B------:R-:W-:Y:S01]  /*38300*/  ISETP.LT.AND P3, PT, R26, UR6, !P2 ;  /* 0x000000061a007c0c */ /* 0x000fe2000d761270 */
[----:B------:R-:W-:Y:S01]  /*38310*/  ULDC UR12, c[0x0][0x228] ;  /* 0x00008a00000c7ab9 */ /* 0x000fe20000000800 */
[----:B------:R-:W-:Y:S01]  /*38320*/  ISETP.GE.AND P1, PT, R20, UR4, PT ;  /* 0x0000000414007c0c */ /* 0x000fe2000bf26270 */
[----:B------:R-:W-:Y:S01]  /*38330*/  ULDC UR4, c[0x0][0x228] ;  /* 0x00008a0000047ab9 */ /* 0x000fe20000000800 */
[----:B------:R-:W-:Y:S01]  /*38340*/  IMAD.WIDE R12, R3, 0x2, R8 ;  /* 0x00000002030c7825 */ /* 0x000fe200078e0208 */
[----:B------:R-:W-:Y:S01]  /*38350*/  ISETP.LT.AND P4, PT, R25, UR4, !P2 ;  /* 0x0000000419007c0c */ /* 0x000fe2000d781270 */
[----:B------:R-:W-:Y:S01]  /*38360*/  ULDC UR4, c[0x0][0x22c] ;  /* 0x00008b0000047ab9 */ /* 0x000fe20000000800 */
[----:B------:R-:W-:Y:S01]  /*38370*/  ISETP.LT.AND P5, PT, R29, UR10, !P1 ;  /* 0x0000000a1d007c0c */ /* 0x000fe2000cfa1270 */
[C---:B------:R-:W-:Y:S01]  /*38380*/  VIADD R0, R3.reuse, UR26 ;  /* 0x0000001a03007c36 */ /* 0x040fe20008000000 */
[----:B------:R-:W-:Y:S01]  /*38390*/  ULDC UR6, c[0x0][0x228] ;  /* 0x00008a0000067ab9 */ /* 0x000fe20000000800 */
[----:B------:R-:W-:Y:S01]  /*383a0*/  IMAD.WIDE R14, R3, 0x2, R10 ;  /* 0x00000002030e7825 */ /* 0x000fe200078e020a */
[----:B------:R0:W-:Y:S01]  /*383b0*/  @P6 STG.E.U16 desc[UR8][R18.64], R21 ;  /* 0x0000001512006986 */ /* 0x0001e2000c101508 */
[----:B--2---:R-:W-:Y:S01]  /*383c0*/  PRMT R3, R27, 0x7632, R3 ;  /* 0x000076321b037816 */ /* 0x004fe20000000003 */
[----:B------:R-:W-:Y:S01]  /*383d0*/  ULDC UR10, c[0x0][0x228] ;  /* 0x00008a00000a7ab9 */ /* 0x000fe20000000800 */
[----:B------:R-:W-:-:S04]  /*383e0*/  IMAD.WIDE R16, R0, 0x2, R6 ;  /* 0x0000000200107825 */ /* 0x000fc800078e0206 */
[----:B------:R1:W-:Y:S04]  /*383f0*/  @P4 STG.E.U16 desc[UR8][R12.64], R27 ;  /* 0x0000001b0c004986 */ /* 0x0003e8000c101508 */
[----:B------:R-:W-:Y:S01]  /*38400*/  @P3 STG.E.U16 desc[UR8][R14.64], R3 ;  /* 0x000000030e003986 */ /* 0x000fe2000c101508 */
[----:B0-----:R-:W-:-:S03]  /*38410*/  PRMT R21, R2, 0x7632, R21 ;  /* 0x0000763202157816 */ /* 0x001fc60000000015 */
[----:B-1----:R-:W2:Y:S04]  /*38420*/  LDL.LU R27, [R1+0xc8] ;  /* 0x0000c800011b7983 */ /* 0x002ea80000300800 */
        /* <DEDUP_REMOVED lines=40> */
[----:B------:R-:W-:Y:S01]  /*386b0*/  @P6 STG.E.U16 desc[UR8][R18.64], R21 ;  /* 0x0000001512006986 */ /* 0x000fe2000c101508 */
[----:B------:R-:W-:-:S02]  /*386c0*/  ULDC UR10, c[0x0][0x228] ;  /* 0x00008a00000a7ab9 */ /* 0x000fc40000000800 */
[----:B------:R-:W-:Y:S01]  /*386d0*/  IMAD.WIDE R16, R0, 0x2, R6 ;  /* 0x0000000200107825 */ /* 0x000fe200078e0206 */
[----:B--2---:R-:W-:-:S03]  /*386e0*/  PRMT R3, R27, 0x7632, R3 ;  /* 0x000076321b037816 */ /* 0x004fc60000000003 */
[----:B------:R0:W-:Y:S04]  /*386f0*/  @P4 STG.E.U16 desc[UR8][R12.64], R27 ;  /* 0x0000001b0c004986 */ /* 0x0001e8000c101508 */
[----:B------:R-:W-:Y:S04]  /*38700*/  @P3 STG.E.U16 desc[UR8][R14.64], R3 ;  /* 0x000000030e003986 */ /* 0x000fe8000c101508 */
[----:B0-----:R-:W2:Y:S01]  /*38710*/  LDL.LU R27, [R1+0xcc] ;  /* 0x0000cc00011b7983 */ /* 0x001ea20000300800 */
[----:B------:R-:W-:-:S03]  /*38720*/  PRMT R21, R2, 0x7632, R21 ;  /* 0x0000763202157816 */ /* 0x000fc60000000015 */
        /* <DEDUP_REMOVED lines=172> */
[C---:B------:R-:W-:Y:S01]  /*391f0*/  VIADD R0, R3.reuse, UR26 ;  /* 0x0000001a03007c36 */ /* 0x040fe20008000000 */
[----:B------:R-:W-:Y:S01]  /*39200*/  ISETP.LT.AND P3, PT, R26, UR6, !P2 ;  /* 0x000000061a007c0c */ /* 0x000fe2000d761270 */
[----:B------:R-:W-:Y:S01]  /*39210*/  IMAD.WIDE R18, R3, 0x2, R4 ;  /* 0x0000000203127825 */ /* 0x000fe200078e0204 */
[----:B------:R-:W-:Y:S01]  /*39220*/  ISETP.GE.AND P1, PT, R20, UR4, PT ;  /* 0x0000000414007c0c */ /* 0x000fe2000bf26270 */
[----:B------:R-:W-:Y:S01]  /*39230*/  ULDC UR4, c[0x0][0x228] ;  /* 0x00008a0000047ab9 */ /* 0x000fe20000000800 */
[----:B------:R-:W-:Y:S01]  /*39240*/  ULDC UR12, c[0x0][0x228] ;  /* 0x00008a00000c7ab9 */ /* 0x000fe20000000800 */
[----:B------:R-:W-:Y:S01]  /*39250*/  ISETP.LT.AND P4, PT, R25, UR4, !P2 ;  /* 0x0000000419007c0c */ /* 0x000fe2000d781270 */
[----:B------:R-:W-:Y:S01]  /*39260*/  IMAD.WIDE R12, R3, 0x2, R8 ;  /* 0x00000002030c7825 */ /* 0x000fe200078e0208 */
[----:B------:R-:W-:Y:S01]  /*39270*/  ISETP.LT.AND P5, PT, R29, UR10, !P1 ;  /* 0x0000000a1d007c0c */ /* 0x000fe2000cfa1270 */
[----:B------:R-:W-:Y:S01]  /*39280*/  ULDC UR4, c[0x0][0x22c] ;  /* 0x00008b0000047ab9 */ /* 0x000fe20000000800 */
[----:B------:R-:W-:Y:S01]  /*39290*/  ULDC UR6, c[0x0][0x228] ;  /* 0x00008a0000067ab9 */ /* 0x000fe20000000800 */
[----:B------:R-:W-:Y:S01]  /*392a0*/  IMAD.WIDE R14, R3, 0x2, R10 ;  /* 0x00000002030e7825 */ /* 0x000fe200078e020a */
[----:B------:R0:W-:Y:S01]  /*392b0*/  @P6 STG.E.U16 desc[UR8][R18.64], R21 ;  /* 0x0000001512006986 */ /* 0x0001e2000c101508 */
[----:B------:R-:W-:-:S02]  /*392c0*/  ULDC UR10, c[0x0][0x228] ;  /* 0x00008a00000a7ab9 */ /* 0x000fc40000000800 */
[----:B------:R-:W-:Y:S01]  /*392d0*/  IMAD.WIDE R16, R0, 0x2, R6 ;  /* 0x0000000200107825 */ /* 0x000fe200078e0206 */
[----:B--2---:R-:W-:-:S03]  /*392e0*/  PRMT R3, R27, 0x7632, R3 ;  /* 0x000076321b037816 */ /* 0x004fc60000000003 */
[----:B------:R-:W-:Y:S04]  /*392f0*/  @P4 STG.E.U16 desc[UR8][R12.64], R27 ;  /* 0x0000001b0c004986 */ /* 0x000fe8000c101508 */
[----:B------:R-:W-:Y:S01]  /*39300*/  @P3 STG.E.U16 desc[UR8][R14.64], R3 ;  /* 0x000000030e003986 */ /* 0x000fe2000c101508 */
[----:B0-----:R-:W-:-:S03]  /*39310*/  PRMT R21, R2, 0x7632, R21 ;  /* 0x0000763202157816 */ /* 0x001fc60000000015 */
[----:B------:R0:W-:Y:S04]  /*39320*/  @P5 STG.E.U16 desc[UR8][R16.64], R2 ;  /* 0x0000000210005986 */ /* 0x0001e8000c101508 */
[----:B0-----:R-:W2:Y:S01]  /*39330*/  LDL.LU R2, [R1+0x1dc] ;  /* 0x0001dc0001027983 */ /* 0x001ea20000300800 */
[----:B------:R-:W-:Y:S01]  /*39340*/  VIADD R20, R23, 0x2e ;  /* 0x0000002e17147836 */ /* 0x000fe20000000000 */
[----:B------:R-:W-:Y:S01]  /*39350*/  ISETP.LT.AND P6, PT, R24, UR12, !P1 ;  /* 0x0000000c18007c0c */ /* 0x000fe2000cfc1270 */
[C---:B------:R-:W-:Y:S01]  /*39360*/  VIADD R3, R0.reuse, UR26 ;  /* 0x0000001a00037c36 */ /* 0x040fe20008000000 */
[----:B------:R-:W2:Y:S01]  /*39370*/  LDL.LU R27, [R1+0x11c] ;  /* 0x00011c00011b7983 */ /* 0x000ea20000300800 */
        /* <DEDUP_REMOVED lines=8> */
[----:B------:R-:W-:Y:S01]  /*39400*/  ISETP.LT.AND P5, PT, R29, UR10, !P2 ;  /* 0x0000000a1d007c0c */ /* 0x000fe2000d7a1270 */
[----:B------:R-:W-:Y:S01]  /*39410*/  IMAD.WIDE R14, R0, 0x2, R10 ;  /* 0x00000002000e7825 */ /* 0x000fe200078e020a */
[----:B------:R4:W-:Y:S01]  /*39420*/  @P6 STG.E.U16 desc[UR8][R18.64], R21 ;  /* 0x0000001512006986 */ /* 0x0009e2000c101508 */
[----:B------:R-:W-:Y:S01]  /*39430*/  ULDC UR6, c[0x0][0x228] ;  /* 0x00008a0000067ab9 */ /* 0x000fe20000000800 */
[----:B------:R-:W-:Y:S01]  /*39440*/  ULDC UR10, c[0x0][0x228] ;  /* 0x00008a00000a7ab9 */ /* 0x000fe20000000800 */
[----:B------:R-:W-:Y:S01]  /*39450*/  IMAD.WIDE R16, R3, 0x2, R6 ;  /* 0x0000000203107825 */ /* 0x000fe200078e0206 */
[----:B---3--:R-:W-:-:S03]  /*39460*/  PRMT R0, R22, 0x7632, R0 ;  /* 0x0000763216007816 */ /* 0x008fc60000000000 */
[----:B------:R-:W-:Y:S04]  /*39470*/  @P3 STG.E.U16 desc[UR8][R12.64], R22 ;  /* 0x000000160c003986 */ /* 0x000fe8000c101508 */
[----:B------:R-:W-:Y:S01]  /*39480*/  @P1 STG.E.U16 desc[UR8][R14.64], R0 ;  /* 0x000000000e001986 */ /* 0x000fe2000c101508 */
[----:B----4-:R-:W-:-:S03]  /*39490*/  PRMT R21, R28, 0x7632, R21 ;  /* 0x000076321c157816 */ /* 0x010fc60000000015 */
[----:B------:R0:W-:Y:S04]  /*394a0*/  @P5 STG.E.U16 desc[UR8][R16.64], R28 ;  /* 0x0000001c10005986 */ /* 0x0001e8000c101508 */
[----:B0-----:R-:W3:Y:S01]  /*394b0*/  LDL.LU R28, [R1+0xfc] ;  /* 0x0000fc00011c7983 */ /* 0x001ee20000300800 */
[C---:B------:R-:W-:Y:S01]  /*394c0*/  VIADD R20, R23.reuse, 0x2f ;  /* 0x0000002f17147836 */ /* 0x040fe20000000000 */
[----:B------:R-:W-:Y:S01]  /*394d0*/  ISETP.LT.AND P6, PT, R24, UR12, !P2 ;  /* 0x0000000c18007c0c */ /* 0x000fe2000d7c1270 */
[----:B------:R-:W-:Y:S01]  /*394e0*/  VIADD R14, R23, 0x30 ;  /* 0x00000030170e7836 */ /* 0x000fe20000000000 */
[----:B------:R-:W4:Y:S01]  /*394f0*/  LDL.LU R22, [R1+0x1f0] ;  /* 0x0001f00001167983 */ /* 0x000f220000300800 */
[----:B------:R-:W-:Y:S01]  /*39500*/  IMAD.WIDE R18, R3, 0x2, R4 ;  /* 0x0000000203127825 */ /* 0x000fe200078e0204 */
[----:B------:R-:W-:Y:S01]  /*39510*/  ISETP.GE.AND P4, PT, R20, UR4, PT ;  /* 0x0000000414007c0c */ /* 0x000fe2000bf86270 */
[----:B------:R-:W-:Y:S01]  /*39520*/  ULDC UR4, c[0x0][0x228] ;  /* 0x00008a0000047ab9 */ /* 0x000fe20000000800 */
[----:B------:R-:W-:Y:S01]  /*39530*/  ULDC UR12, c[0x0][0x228] ;  /* 0x00008a00000c7ab9 */ /* 0x000fe20000000800 */
[----:B------:R-:W-:Y:S01]  /*39540*/  ISETP.LT.AND P3, PT, R25, UR4, !P2 ;  /* 0x0000000419007c0c */ /* 0x000fe2000d761270 */
[----:B------:R-:W-:Y:S01]  /*39550*/  IMAD.WIDE R12, R3, 0x2, R8 ;  /* 0x00000002030c7825 */ /* 0x000fe200078e0208 */
[----:B------:R-:W-:-:S02]  /*39560*/  ULDC UR4, c[0x0][0x22c] ;  /* 0x00008b0000047ab9 */ /* 0x000fc40000000800 */
[----:B------:R-:W-:Y:S01]  /*39570*/  ISETP.GE.AND P1, PT, R14, UR4, PT ;  /* 0x000000040e007c0c */ /* 0x000fe2000bf26270 */
[C---:B------:R-:W-:Y:S01]  /*39580*/  VIADD R0, R3.reuse, UR26 ;  /* 0x0000001a03007c36 */ /* 0x040fe20008000000 */
[----:B------:R-:W-:Y:S01]  /*39590*/  @P6 STG.E.U16 desc[UR8][R18.64], R21 ;  /* 0x0000001512006986 */ /* 0x000fe2000c101508 */
[----:B------:R-:W-:Y:S01]  /*395a0*/  IMAD.WIDE R14, R3, 0x2, R10 ;  /* 0x00000002030e7825 */ /* 0x000fe200078e020a */
[----:B------:R-:W-:Y:S01]  /*395b0*/  ISETP.LT.AND P2, PT, R26, UR6, !P2 ;  /* 0x000000061a007c0c */ /* 0x000fe2000d741270 */
[----:B------:R-:W-:Y:S01]  /*395c0*/  ULDC UR4, c[0x0][0x228] ;  /* 0x00008a0000047ab9 */ /* 0x000fe20000000800 */
[----:B------:R-:W-:Y:S02]  /*395d0*/  ISETP.LT.AND P6, PT, R29, UR10, !P4 ;  /* 0x0000000a1d007c0c */ /* 0x000fe4000e7c1270 */
[----:B------:R-:W-:Y:S01]  /*395e0*/  ISETP.LT.AND P5, PT, R24, UR12, !P4 ;  /* 0x0000000c18007c0c */ /* 0x000fe2000e7a1270 */
[----:B------:R-:W-:Y:S01]  /*395f0*/  IMAD.WIDE R16, R0, 0x2, R4 ;  /* 0x0000000200107825 */ /* 0x000fe200078e0204 */
[----:B------:R-:W-:Y:S01]  /*39600*/  ULDC UR6, c[0x0][0x228] ;  /* 0x00008a0000067ab9 */ /* 0x000fe20000000800 */
[----:B------:R-:W-:Y:S01]  /*39610*/  ULDC UR10, c[0x0][0x228] ;  /* 0x00008a00000a7ab9 */ /* 0x000fe20000000800 */
[----:B------:R-:W-:Y:S01]  /*39620*/  ULDC UR12, c[0x0][0x228] ;  /* 0x00008a00000c7ab9 */ /* 0x000fe20000000800 */
[----:B--2---:R-:W-:Y:S01]  /*39630*/  PRMT R3, R2, 0x7632, R3 ;  /* 0x0000763202037816 */ /* 0x004fe20000000003 */
[----:B------:R0:W-:Y:S04]  /*39640*/  @P3 STG.E.U16 desc[UR8][R12.64], R2 ;  /* 0x000000020c003986 */ /* 0x0001e8000c101508 */
[----:B0-----:R-:W2:Y:S01]  /*39650*/  LDL.LU R2, [R1+0x130] ;  /* 0x0001300001027983 */ /* 0x001ea20000300800 */
[----:B------:R-:W-:Y:S01]  /*39660*/  IMAD.WIDE R12, R0, 0x2, R6 ;  /* 0x00000002000c7825 */ /* 0x000fe200078e0206 */
[----:B------:R-:W-:Y:S01]  /*39670*/  ISETP.LT.AND P3, PT, R25, UR4, !P4 ;  /* 0x0000000419007c0c */ /* 0x000fe2000e761270 */
[----:B------:R-:W-:Y:S01]  /*39680*/  ULDC UR4, c[0x0][0x228] ;  /* 0x00008a0000047ab9 */ /* 0x000fe20000000800 */
[----:B------:R-:W-:Y:S01]  /*39690*/  @P2 STG.E.U16 desc[UR8][R14.64], R3 ;  /* 0x000000030e002986 */ /* 0x000fe2000c101508 */
[----:B------:R-:W-:-:S03]  /*396a0*/  PRMT R18, R27, 0x7632, R18 ;  /* 0x000076321b127816 */ /* 0x000fc60000000012 */
[----:B------:R0:W-:Y:S04]  /*396b0*/  @P6 STG.E.U16 desc[UR8][R12.64], R27 ;  /* 0x0000001b0c006986 */ /* 0x0001e8000c101508 */
[----:B0-----:R-:W2:Y:S01]  /*396c0*/  LDL.LU R27, [R1+0x120] ;  /* 0x00012000011b7983 */ /* 0x001ea20000300800 */
[----:B------:R-:W-:-:S03]  /*396d0*/  IMAD.WIDE R12, R0, 0x2, R8 ;  /* 0x00000002000c7825 */ /* 0x000fc600078e0208 */
[----:B------:R-:W-:Y:S01]  /*396e0*/  @P5 STG.E.U16 desc[UR8][R16.64], R18 ;  /* 0x0000001210005986 */ /* 0x000fe2000c101508 */
[----:B---3--:R-:W-:-:S03]  /*396f0*/  PRMT R20, R28, 0x7632, R20 ;  /* 0x000076321c147816 */ /* 0x008fc60000000014 */
[----:B------:R0:W-:Y:S04]  /*39700*/  @P3 STG.E.U16 desc[UR8][R12.64], R28 ;  /* 0x0000001c0c003986 */ /* 0x0001e8000c101508 */
[----:B0-----:R-:W3:Y:S01]  /*39710*/  LDL.LU R28, [R1+0x100] ;  /* 0x00010000011c7983 */ /* 0x001ee20000300800 */
[----:B------:R-:W-:Y:S02]  /*39720*/  ISETP.LT.AND P2, PT, R26, UR4, !P4 ;  /* 0x000000041a007c0c */ /* 0x000fe4000e741270 */
[----:B------:R-:W-:Y:S02]  /*39730*/  ISETP.LT.AND P5, PT, R24, UR10, !P1 ;  /* 0x0000000a18007c0c */ /* 0x000fe4000cfa1270 */
[----:B------:R-:W-:Y:S01]  /*39740*/  ISETP.LT.AND P6, PT, R25, UR12, !P1 ;  /* 0x0000000c19007c0c */ /* 0x000fe2000cfc1270 */
[C---:B------:R-:W-:Y:S01]  /*39750*/  VIADD R3, R0.reuse, UR26 ;  /* 0x0000001a00037c36 */ /* 0x040fe20008000000 */
[----:B------:R-:W-:Y:S01]  /*39760*/  ISETP.LT.AND P4, PT, R29, UR6, !P1 ;  /* 0x000000061d007c0c */ /* 0x000fe2000cf81270 */
[----:B------:R-:W-:Y:S01]  /*39770*/  IMAD.WIDE R12, R0, 0x2, R10 ;  /* 0x00000002000c7825 */ /* 0x000fe200078e020a */
[----:B----4-:R-:W-:Y:S01]  /*39780*/  PRMT R0, R22, 0x7632, R0 ;  /* 0x0000763216007816 */ /* 0x010fe20000000000 */
[----:B------:R-:W-:Y:S01]  /*39790*/  ULDC UR4, c[0x0][0x22c] ;  /* 0x00008b0000047ab9 */ /* 0x000fe20000000800 */
[----:B------:R-:W-:Y:S01]  /*397a0*/  ULDC UR6, c[0x0][0x228] ;  /* 0x00008a0000067ab9 */ /* 0x000fe20000000800 */
[----:B------:R-:W-:Y:S01]  /*397b0*/  IMAD.WIDE R14, R3, 0x2, R6 ;  /* 0x00000002030e7825 */ /* 0x000fe200078e0206 */
[----:B------:R-:W-:Y:S01]  /*397c0*/  ULDC UR10, c[0x0][0x228] ;  /* 0x00008a00000a7ab9 */ /* 0x000fe20000000800 */
[----:B------:R-:W-:-:S02]  /*397d0*/  ULDC UR12, c[0x0][0x228] ;  /* 0x00008a00000c7ab9 */ /* 0x000fc40000000800 */
[C---:B------:R-:W-:Y:S01]  /*397e0*/  IMAD.WIDE R16, R3.reuse, 0x2, R4 ;  /* 0x0000000203107825 */ /* 0x040fe200078e0204 */
[----:B------:R0:W-:Y:S03]  /*397f0*/  @P2 STG.E.U16 desc[UR8][R12.64], R20 ;  /* 0x000000140c002986 */ /* 0x0001e6000c101508 */
[----:B------:R-:W-:Y:S01]  /*39800*/  IMAD.WIDE R18, R3, 0x2, R8 ;  /* 0x0000000203127825 */ /* 0x000fe200078e0208 */
[----:B------:R-:W-:Y:S04]  /*39810*/  @P4 STG.E.U16 desc[UR8][R14.64], R22 ;  /* 0x000000160e004986 */ /* 0x000fe8000c101508 */
[----:B------:R-:W-:Y:S01]  /*39820*/  @P5 STG.E.U16 desc[UR8][R16.64], R0 ;  /* 0x0000000010005986 */ /* 0x000fe2000c101508 */
[----:B------:R-:W-:-:S03]  /*39830*/  VIADD R21, R23, 0x31 ;  /* 0x0000003117157836 */ /* 0x000fc60000000000 */
[----:B--2---:R1:W-:Y:S01]  /*39840*/  @P6 STG.E.U16 desc[UR8][R18.64], R2 ;  /* 0x0000000212006986 */ /* 0x0043e2000c101508 */
[----:B0-----:R-:W-:Y:S02]  /*39850*/  PRMT R20, R2, 0x7632, R20 ;  /* 0x0000763202147816 */ /* 0x001fe40000000014 */
[----:B------:R-:W-:Y:S01]  /*39860*/  ISETP.GE.AND P3, PT, R21, UR4, PT ;  /* 0x0000000415007c0c */ /* 0x000fe2000bf66270 */
[----:B------:R-:W-:Y:S01]  /*39870*/  ULDC UR4, c[0x0][0x228] ;  /* 0x00008a0000047ab9 */ /* 0x000fe20000000800 */
[----:B-1----:R-:W2:Y:S04]  /*39880*/  LDL.LU R2, [R1+0x1f4] ;  /* 0x0001f40001027983 */ /* 0x002ea80000300800 */
[----:B------:R-:W4:Y:S01]  /*39890*/  LDL.LU R22, [R1+0x134] ;  /* 0x0001340001167983 */ /* 0x000f220000300800 */
[----:B------:R-:W-:Y:S01]  /*398a0*/  ISETP.LT.AND P2, PT, R26, UR4, !P1 ;  /* 0x000000041a007c0c */ /* 0x000fe2000cf41270 */
[----:B------:R-:W-:Y:S01]  /*398b0*/  VIADD R0, R3, UR26 ;  /* 0x0000001a03007c36 */ /* 0x000fe20008000000 */
[----:B------:R-:W-:Y:S01]  /*398c0*/  ISETP.LT.AND P4, PT, R29, UR6, !P3 ;  /* 0x000000061d007c0c */ /* 0x000fe2000df81270 */
[----:B------:R-:W-:Y:S01]  /*398d0*/  IMAD.WIDE R12, R3, 0x2, R10 ;  /* 0x00000002030c7825 */ /* 0x000fe200078e020a */
[----:B------:R-:W-:Y:S01]  /*398e0*/  ISETP.LT.AND P5, PT, R24, UR10, !P3 ;  /* 0x0000000a18007c0c */ /* 0x000fe2000dfa1270 */
[----:B------:R-:W-:-:S02]  /*398f0*/  ULDC UR4, c[0x0][0x22c] ;  /* 0x00008b0000047ab9 */ /* 0x000fc40000000800 */
[C---:B------:R-:W-:Y:S01]  /*39900*/  IMAD.WIDE R14, R0.reuse, 0x2, R6 ;  /* 0x00000002000e7825 */ /* 0x040fe200078e0206 */
[----:B------:R-:W-:Y:S01]  /*39910*/  ISETP.LT.AND P6, PT, R25, UR12, !P3 ;  /* 0x0000000c19007c0c */ /* 0x000fe2000dfc1270 */
[----:B------:R-:W-:Y:S01]  /*39920*/  ULDC UR6, c[0x0][0x228] ;  /* 0x00008a0000067ab9 */ /* 0x000fe20000000800 */
[----:B------:R-:W-:Y:S01]  /*39930*/  PRMT R3, R27, 0x7632, R3 ;  /* 0x000076321b037816 */ /* 0x000fe20000000003 */
[----:B------:R-:W-:Y:S01]  /*39940*/  VIADD R21, R23, 0x32 ;  /* 0x0000003217157836 */ /* 0x000fe20000000000 */
[----:B------:R-:W-:Y:S01]  /*39950*/  ULDC UR10, c[0x0][0x228] ;  /* 0x00008a00000a7ab9 */ /* 0x000fe20000000800 */
[----:B------:R-:W-:Y:S01]  /*39960*/  @P2 STG.E.U16 desc[UR8][R12.64], R20 ;  /* 0x000000140c002986 */ /* 0x000fe2000c101508 */
[C---:B------:R-:W-:Y:S01]  /*39970*/  IMAD.WIDE R16, R0.reuse, 0x2, R4 ;  /* 0x0000000200107825 */ /* 0x040fe200078e0204 */
[----:B------:R-:W-:Y:S02]  /*39980*/  ULDC UR12, c[0x0][0x228] ;  /* 0x00008a00000c7ab9 */ /* 0x000fe40000000800 */
[----:B------:R0:W-:Y:S01]  /*39990*/  @P4 STG.E.U16 desc[UR8][R14.64], R27 ;  /* 0x0000001b0e004986 */ /* 0x0001e2000c101508 */
[----:B------:R-:W-:Y:S01]  /*399a0*/  IMAD.WIDE R18, R0, 0x2, R8 ;  /* 0x0000000200127825 */ /* 0x000fe200078e0208 */
[----:B------:R-:W-:Y:S01]  /*399b0*/  ISETP.GE.AND P1, PT, R21, UR4, PT ;  /* 0x0000000415007c0c */ /* 0x000fe2000bf26270 */
[----:B------:R-:W-:Y:S01]  /*399c0*/  ULDC UR4, c[0x0][0x228] ;  /* 0x00008a0000047ab9 */ /* 0x000fe20000000800 */
[----:B0-----:R-:W4:Y:S04]  /*399d0*/  LDL.LU R27, [R1+0x124] ;  /* 0x00012400011b7983 */ /* 0x001f280000300800 */
[----:B------:R-:W-:Y:S04]  /*399e0*/  @P5 STG.E.U16 desc[UR8][R16.64], R3 ;  /* 0x0000000310005986 */ /* 0x000fe8000c101508 */
[----:B---3--:R0:W-:Y:S01]  /*399f0*/  @P6 STG.E.U16 desc[UR8][R18.64], R28 ;  /* 0x0000001c12006986 */ /* 0x0081e2000c101508 */
[----:B------:R-:W-:-:S03]  /*39a00*/  PRMT R21, R28, 0x7632, R21 ;  /* 0x000076321c157816 */ /* 0x000fc60000000015 */
[----:B0-----:R-:W3:Y:S01]  /*39a10*/  LDL.LU R28, [R1+0x104] ;  /* 0x00010400011c7983 */ /* 0x001ee20000300800 */
[----:B------:R-:W-:Y:S01]  /*39a20*/  ISETP.LT.AND P3, PT, R26, UR4, !P3 ;  /* 0x000000041a007c0c */ /* 0x000fe2000df61270 */
[----:B------:R-:W-:Y:S01]  /*39a30*/  VIADD R20, R23, 0x33 ;  /* 0x0000003317147836 */ /* 0x000fe20000000000 */
[----:B------:R-:W-:Y:S01]  /*39a40*/  ULDC UR4, c[0x0][0x22c] ;  /* 0x00008b0000047ab9 */ /* 0x000fe20000000800 */
[----:B------:R-:W-:Y:S01]  /*39a50*/  IMAD.WIDE R12, R0, 0x2, R10 ;  /* 0x00000002000c7825 */ /* 0x000fe200078e020a */
[----:B------:R-:W-:Y:S01]  /*39a60*/  ISETP.LT.AND P4, PT, R29, UR6, !P1 ;  /* 0x000000061d007c0c */ /* 0x000fe2000cf81270 */
[----:B------:R-:W-:Y:S01]  /*39a70*/  ULDC UR6, c[0x0][0x228] ;  /* 0x00008a0000067ab9 */ /* 0x000fe20000000800 */
[----:B------:R-:W-:Y:S01]  /*39a80*/  ISETP.GE.AND P2, PT, R20, UR4, PT ;  /* 0x0000000414007c0c */ /* 0x000fe2000bf46270 */
[----:B------:R-:W-:Y:S01]  /*39a90*/  ULDC UR4, c[0x0][0x228] ;  /* 0x00008a0000047ab9 */ /* 0x000fe20000000800 */
[----:B------:R-:W-:Y:S01]  /*39aa0*/  ISETP.LT.AND P5, PT, R24, UR10, !P1 ;  /* 0x0000000a18007c0c */ /* 0x000fe2000cfa1270 */
[----:B------:R-:W-:Y:S01]  /*39ab0*/  VIADD R3, R0, UR26 ;  /* 0x0000001a00037c36 */ /* 0x000fe20008000000 */
[----:B------:R-:W-:Y:S01]  /*39ac0*/  ISETP.LT.AND P6, PT, R25, UR12, !P1 ;  /* 0x0000000c19007c0c */ /* 0x000fe2000cfc1270 */
[----:B------:R-:W-:Y:S01]  /*39ad0*/  ULDC UR10, c[0x0][0x228] ;  /* 0x00008a00000a7ab9 */ /* 0x000fe20000000800 */
[----:B------:R-:W-:Y:S01]  /*39ae0*/  ULDC UR12, c[0x0][0x228] ;  /* 0x00008a00000c7ab9 */ /* 0x000fe20000000800 */
[----:B------:R0:W-:Y:S01]  /*39af0*/  @P3 STG.E.U16 desc[UR8][R12.64], R21 ;  /* 0x000000150c003986 */ /* 0x0001e2000c101508 */
[----:B------:R-:W-:Y:S01]  /*39b00*/  ISETP.LT.AND P3, PT, R26, UR4, !P1 ;  /* 0x000000041a007c0c */ /* 0x000fe2000cf61270 */
[----:B------:R-:W-:Y:S01]  /*39b10*/  IMAD.WIDE R14, R3, 0x2, R6 ;  /* 0x00000002030e7825 */ /* 0x000fe200078e0206 */
[----:B------:R-:W-:-:S03]  /*39b20*/  ULDC UR4, c[0x0][0x22c] ;  /* 0x00008b0000047ab9 */ /* 0x000fc60000000800 */
[----:B------:R-:W-:-:S04]  /*39b30*/  IMAD.WIDE R16, R3, 0x2, R4 ;  /* 0x0000000203107825 */ /* 0x000fc800078e0204 */
[----:B------:R-:W-:-:S04]  /*39b40*/  IMAD.WIDE R18, R3, 0x2, R8 ;  /* 0x0000000203127825 */ /* 0x000fc800078e0208 */
[----:B0-----:R-:W-:Y:S01]  /*39b50*/  IMAD.WIDE R12, R3, 0x2, R10 ;  /* 0x00000002030c7825 */ /* 0x001fe200078e020a */
[----:B--2---:R-:W-:Y:S01]  /*39b60*/  PRMT R0, R2, 0x7632, R0 ;  /* 0x0000763202007816 */ /* 0x004fe20000000000 */
[----:B------:R0:W-:Y:S01]  /*39b70*/  @P4 STG.E.U16 desc[UR8][R14.64], R2 ;  /* 0x000000020e004986 */ /* 0x0001e2000c101508 */
[----:B----4-:R-:W-:-:S03]  /*39b80*/  PRMT R21, R22, 0x7632, R21 ;  /* 0x0000763216157816 */ /* 0x010fc60000000015 */
[----:B------:R-:W-:Y:S04]  /*39b90*/  @P5 STG.E.U16 desc[UR8][R16.64], R0 ;  /* 0x0000000010005986 */ /* 0x000fe8000c101508 */
[----:B------:R1:W-:Y:S04]  /*39ba0*/  @P6 STG.E.U16 desc[UR8][R18.64], R22 ;  /* 0x0000001612006986 */ /* 0x0003e8000c101508 */
[----:B0-----:R-:W2:Y:S04]  /*39bb0*/  LDL.LU R2, [R1+0x11ec] ;  /* 0x0011ec0001027983 */ /* 0x001ea80000300800 */
[----:B------:R0:W-:Y:S04]  /*39bc0*/  @P3 STG.E.U16 desc[UR8][R12.64], R21 ;  /* 0x000000150c003986 */ /* 0x0001e8000c101508 */
[----:B-1----:R-:W4:Y:S01]  /*39bd0*/  LDL.LU R22, [R1+0x138] ;  /* 0x0001380001167983 */ /* 0x002f220000300800 */
[----:B------:R-:W-:Y:S01]  /*39be0*/  ISETP.LT.AND P4, PT, R29, UR6, !P2 ;  /* 0x000000061d007c0c */ /* 0x000fe2000d781270 */
[----:B------:R-:W-:Y:S01]  /*39bf0*/  VIADD R0, R3, UR26 ;  /* 0x0000001a03007c36 */ /* 0x000fe20008000000 */
[----:B------:R-:W-:Y:S01]  /*39c00*/  ISETP.LT.AND P5, PT, R24, UR10, !P2 ;  /* 0x0000000a18007c0c */ /* 0x000fe2000d7a1270 */
[----:B------:R-:W-:Y:S01]  /*39c10*/  VIADD R20, R23, 0x34 ;  /* 0x0000003417147836 */ /* 0x000fe20000000000 */
[----:B------:R-:W-:Y:S01]  /*39c20*/  ISETP.LT.AND P6, PT, R25, UR12, !P2 ;  /* 0x0000000c19007c0c */ /* 0x000fe2000d7c1270 */
[----:B0-----:R-:W2:Y:S01]  /*39c30*/  LDL.LU R21, [R1+0x1f8] ;  /* 0x0001f80001157983 */ /* 0x001ea20000300800 */
[----:B------:R-:W-:Y:S01]  /*39c40*/  IMAD.WIDE R14, R0, 0x2, R6 ;  /* 0x00000002000e7825 */ /* 0x000fe200078e0206 */
[----:B------:R-:W-:Y:S01]  /*39c50*/  ULDC UR6, c[0x0][0x228] ;  /* 0x00008a0000067ab9 */ /* 0x000fe20000000800 */
[----:B------:R-:W-:Y:S01]  /*39c60*/  ULDC UR10, c[0x0][0x228] ;  /* 0x00008a00000a7ab9 */ /* 0x000fe20000000800 */
[----:B------:R-:W-:-:S04]  /*39c70*/  PRMT R3, R27, 0x7632, R3 ;  /* 0x000076321b037816 */ /* 0x000fc80000000003 */
[----:B------:R0:W-:Y:S01]  /*39c80*/  @P4 STG.E.U16 desc[UR8][R14.64], R27 ;  /* 0x0000001b0e004986 */ /* 0x0001e2000c101508 */
[----:B------:R-:W-:-:S04]  /*39c90*/  IMAD.WIDE R16, R0, 0x2, R4 ;  /* 0x0000000200107825 */ /* 0x000fc800078e0204 */
[----:B------:R-:W-:Y:S01]  /*39ca0*/  IMAD.WIDE R18, R0, 0x2, R8 ;  /* 0x0000000200127825 */ /* 0x000fe200078e0208 */
[----:B0-----:R-:W4:Y:S04]  /*39cb0*/  LDL.LU R27, [R1+0x128] ;  /* 0x00012800011b7983 */ /* 0x001f280000300800 */
[----:B------:R-:W-:Y:S04]  /*39cc0*/  @P5 STG.E.U16 desc[UR8][R16.64], R3 ;  /* 0x0000000310005986 */ /* 0x000fe8000c101508 */
[----:B---3--:R0:W-:Y:S02]  /*39cd0*/  @P6 STG.E.U16 desc[UR8][R18.64], R28 ;  /* 0x0000001c12006986 */ /* 0x0081e4000c101508 */
[----:B0-----:R-:W-:-:S02]  /*39ce0*/  PRMT R18, R28, 0x7632, R18 ;  /* 0x000076321c127816 */ /* 0x001fc40000000012 */
[----:B------:R-:W3:Y:S01]  /*39cf0*/  LDL.LU R28, [R1+0x108] ;  /* 0x00010800011c7983 */ /* 0x000ee20000300800 */
[----:B------:R-:W-:Y:S01]  /*39d00*/  ISETP.GE.AND P1, PT, R20, UR4, PT ;  /* 0x0000000414007c0c */ /* 0x000fe2000bf26270 */
[----:B------:R-:W-:Y:S02]  /*39d10*/  ULDC UR4, c[0x0][0x228] ;  /* 0x00008a0000047ab9 */ /* 0x000fe40000000800 */
[----:B------:R-:W-:Y:S01]  /*39d20*/  ISETP.LT.AND P2, PT, R26, UR4, !P2 ;  /* 0x000000041a007c0c */ /* 0x000fe2000d741270 */
[----:B------:R-:W-:Y:S01]  /*39d30*/  ULDC UR4, c[0x0][0x228] ;  /* 0x00008a0000047ab9 */ /* 0x000fe20000000800 */
[----:B------:R-:W-:Y:S01]  /*39d40*/  ISETP.LT.AND P5, PT, R29, UR6, !P1 ;  /* 0x000000061d007c0c */ /* 0x000fe2000cfa1270 */
        /* <DEDUP_REMOVED lines=8> */
[C---:B------:R-:W-:Y:S01]  /*39dd0*/  IMAD.WIDE R14, R3.reuse, 0x2, R6 ;  /* 0x00000002030e7825 */ /* 0x040fe200078e0206 */
[----:B------:R-:W-:Y:S01]  /*39de0*/  ULDC UR6, c[0x0][0x228] ;  /* 0x00008a0000067ab9 */ /* 0x000fe20000000800 */
[----:B------:R0:W-:Y:S01]  /*39df0*/  @P2 STG.E.U16 desc[UR8][R16.64], R18 ;  /* 0x0000001210002986 */ /* 0x0001e2000c101508 */
[----:B------:R-:W-:Y:S01]  /*39e00*/  ISETP.LT.AND P2, PT, R26, UR4, !P1 ;  /* 0x000000041a007c0c */ /* 0x000fe2000cf41270 */
[----:B------:R-:W-:Y:S01]  /*39e10*/  IMAD.WIDE R12, R3, 0x2, R4 ;  /* 0x00000002030c7825 */ /* 0x000fe200078e0204 */
[----:B------:R-:W-:-:S03]  /*39e20*/  ULDC UR4, c[0x0][0x228] ;  /* 0x00008a0000047ab9 */ /* 0x000fc60000000800 */
[----:B0-----:R-:W-:Y:S01]  /*39e30*/  IMAD.WIDE R16, R3, 0x2, R8 ;  /* 0x0000000203107825 */ /* 0x001fe200078e0208 */
[----:B--2---:R-:W-:Y:S01]  /*39e40*/  PRMT R0, R21, 0x7632, R0 ;  /* 0x0000763215007816 */ /* 0x004fe20000000000 */
[----:B------:R0:W-:Y:S04]  /*39e50*/  @P5 STG.E.U16 desc[UR8][R14.64], R21 ;  /* 0x000000150e005986 */ /* 0x0001e8000c101508 */
[----:B------:R1:W-:Y:S04]  /*39e60*/  @P6 STG.E.U16 desc[UR8][R12.64], R0 ;  /* 0x000000000c006986 */ /* 0x0003e8000c101508 */
[----:B----4-:R2:W-:Y:S01]  /*39e70*/  @P4 STG.E.U16 desc[UR8][R16.64], R22 ;  /* 0x0000001610004986 */ /* 0x0105e2000c101508 */
[----:B------:R-:W-:Y:S01]  /*39e80*/  ISETP.LT.AND P4, PT, R29, UR4, !P3 ;  /* 0x000000041d007c0c */ /* 0x000fe2000df81270 */
[----:B------:R-:W-:-:S02]  /*39e90*/  ULDC UR4, c[0x0][0x228] ;  /* 0x00008a0000047ab9 */ /* 0x000fc40000000800 */
[----:B0-----:R-:W4:Y:S01]  /*39ea0*/  LDL.LU R21, [R1+0x1fc] ;  /* 0x0001fc0001157983 */ /* 0x001f220000300800 */
[----:B-1----:R-:W-:Y:S01]  /*39eb0*/  PRMT R0, R22, 0x7632, R0 ;  /* 0x0000763216007816 */ /* 0x002fe20000000000 */
[C---:B------:R-:W-:Y:S02]  /*39ec0*/  IMAD.WIDE R12, R3.reuse, 0x2, R10 ;  /* 0x00000002030c7825 */ /* 0x040fe400078e020a */
[----:B--2---:R-:W2:Y:S02]  /*39ed0*/  LDL.LU R22, [R1+0x13c] ;  /* 0x00013c0001167983 */ /* 0x004ea40000300800 */
[----:B------:R-:W-:Y:S02]  /*39ee0*/  VIADD R3, R3, UR26 ;  /* 0x0000001a03037c36 */ /* 0x000fe40008000000 */
[----:B------:R0:W-:Y:S01]  /*39ef0*/  @P2 STG.E.U16 desc[UR8][R12.64], R0 ;  /* 0x000000000c002986 */ /* 0x0001e2000c101508 */
[----:B------:R-:W-:Y:S01]  /*39f00*/  ISETP.LT.AND P5, PT, R24, UR5, !P3 ;  /* 0x0000000518007c0c */ /* 0x000fe2000dfa1270 */
[----:B------:R-:W-:Y:S01]  /*39f10*/  VIADD R14, R23, 0x36 ;  /* 0x00000036170e7836 */ /* 0x000fe20000000000 */
[----:B------:R-:W-:-:S02]  /*39f20*/  ISETP.LT.AND P6, PT, R25, UR6, !P3 ;  /* 0x0000000619007c0c */ /* 0x000fc4000dfc1270 */
[----:B------:R-:W-:Y:S01]  /*39f30*/  PRMT R18, R27, 0x7632, R18 ;  /* 0x000076321b127816 */ /* 0x000fe20000000012 */
[----:B------:R-:W-:-:S04]  /*39f40*/  IMAD.WIDE R16, R3, 0x2, R8 ;  /* 0x0000000203107825 */ /* 0x000fc800078e0208 */
[C---:B0-----:R-:W-:Y:S01]  /*39f50*/  IMAD.WIDE R12, R3.reuse, 0x2, R6 ;  /* 0x00000002030c7825 */ /* 0x041fe200078e0206 */
[----:B------:R-:W-:Y:S01]  /*39f60*/  ISETP.GE.AND P1, PT, R14, UR15, PT ;  /* 0x0000000f0e007c0c */ /* 0x000fe2000bf26270 */
[----:B------:R-:W-:Y:S01]  /*39f70*/  ULDC UR5, c[0x0][0x228] ;  /* 0x00008a0000057ab9 */ /* 0x000fe20000000800 */
[----:B------:R-:W-:Y:S02]  /*39f80*/  ULDC UR6, c[0x0][0x228] ;  /* 0x00008a0000067ab9 */ /* 0x000fe40000000800 */
[----:B------:R0:W-:Y:S01]  /*39f90*/  @P4 STG.E.U16 desc[UR8][R12.64], R27 ;  /* 0x0000001b0c004986 */ /* 0x0001e2000c101508 */
[----:B------:R-:W-:-:S03]  /*39fa0*/  IMAD.WIDE R14, R3, 0x2, R4 ;  /* 0x00000002030e7825 */ /* 0x000fc600078e0204 */
[----:B0-----:R-:W2:Y:S04]  /*39fb0*/  LDL.LU R27, [R1+0x12c] ;  /* 0x00012c00011b7983 */ /* 0x001ea80000300800 */
[----:B------:R0:W-:Y:S04]  /*39fc0*/  @P5 STG.E.U16 desc[UR8][R14.64], R18 ;  /* 0x000000120e005986 */ /* 0x0001e8000c101508 */
[----:B---3--:R1:W-:Y:S01]  /*39fd0*/  @P6 STG.E.U16 desc[UR8][R16.64], R28 ;  /* 0x0000001c10006986 */ /* 0x0083e2000c101508 */
[----:B0-----:R-:W-:-:S03]  /*39fe0*/  PRMT R14, R28, 0x7632, R14 ;  /* 0x000076321c0e7816 */ /* 0x001fc6000000000e */
[----:B-1----:R-:W3:Y:S01]  /*39ff0*/  LDL.LU R28, [R1+0x10c] ;  /* 0x00010c00011c7983 */ /* 0x002ee20000300800 */
[----:B------:R-:W-:Y:S01]  /*3a000*/  ISETP.LT.AND P3, PT, R26, UR4, !P3 ;  /* 0x000000041a007c0c */ /* 0x000fe2000df61270 */
[----:B------:R-:W-:Y:S02]  /*3a010*/  ULDC UR4, c[0x0][0x228] ;  /* 0x00008a0000047ab9 */ /* 0x000fe40000000800 */
[----:B------:R-:W-:Y:S01]  /*3a020*/  ISETP.LT.AND P6, PT, R29, UR4, !P1 ;  /* 0x000000041d007c0c */ /* 0x000fe2000cfc1270 */
[----:B------:R-:W-:Y:S01]  /*3a030*/  VIADD R0, R23, 0x37 ;  /* 0x0000003717007836 */ /* 0x000fe20000000000 */
[----:B------:R-:W-:Y:S01]  /*3a040*/  ULDC UR4, c[0x0][0x228] ;  /* 0x00008a0000047ab9 */ /* 0x000fe20000000800 */
[C---:B------:R-:W-:Y:S01]  /*3a050*/  IMAD.WIDE R12, R3.reuse, 0x2, R10 ;  /* 0x00000002030c7825 */ /* 0x040fe200078e020a */
[----:B------:R-:W-:Y:S01]  /*3a060*/  ISETP.LT.AND P5, PT, R24, UR5, !P1 ;  /* 0x0000000518007c0c */ /* 0x000fe2000cfa1270 */
[----:B------:R-:W-:Y:S02]  /*3a070*/  ULDC UR5, c[0x0][0x228] ;  /* 0x00008a0000057ab9 */ /* 0x000fe40000000800 */
[----:B------:R-:W-:Y:S01]  /*3a080*/  VIADD R3, R3, UR26 ;  /* 0x0000001a03037c36 */ /* 0x000fe20008000000 */
[----:B------:R-:W-:Y:S01]  /*3a090*/  ISETP.GE.AND P2, PT, R0, UR13, PT ;  /* 0x0000000d00007c0c */ /* 0x000fe2000bf46270 */
[----:B------:R-:W-:Y:S01]  /*3a0a0*/  VIADD R0, R23, 0x38 ;  /* 0x0000003817007836 */ /* 0x000fe20000000000 */
[----:B------:R0:W-:Y:S01]  /*3a0b0*/  @P3 STG.E.U16 desc[UR8][R12.64], R14 ;  /* 0x0000000e0c003986 */ /* 0x0001e2000c101508 */
[----:B------:R-:W-:Y:S01]  /*3a0c0*/  ISETP.LT.AND P4, PT, R25, UR4, !P1 ;  /* 0x0000000419007c0c */ /* 0x000fe2000cf81270 */
[----:B------:R-:W-:-:S02]  /*3a0d0*/  ULDC UR4, c[0x0][0x228] ;  /* 0x00008a0000047ab9 */ /* 0x000fc40000000800 */
[----:B------:R-:W-:Y:S01]  /*3a0e0*/  ISETP.LT.AND P1, PT, R26, UR4, !P1 ;  /* 0x000000041a007c0c */ /* 0x000fe2000cf21270 */
[----:B------:R-:W-:Y:S01]  /*3a0f0*/  ULDC UR4, c[0x0][0x228] ;  /* 0x00008a0000047ab9 */ /* 0x000fe20000000800 */
[----:B------:R-:W-:Y:S01]  /*3a100*/  ISETP.GE.AND P3, PT, R0, UR11, PT ;  /* 0x0000000b00007c0c */ /* 0x000fe2000bf66270 */
[----:B0-----:R-:W-:-:S04]  /*3a110*/  IMAD.WIDE R14, R3, 0x2, R6 ;  /* 0x00000002030e7825 */ /* 0x001fc800078e0206 */
[----:B------:R-:W-:-:S04]  /*3a120*/  IMAD.WIDE R12, R3, 0x2, R4 ;  /* 0x00000002030c7825 */ /* 0x000fc800078e0204 */
[----:B------:R-:W-:Y:S01]  /*3a130*/  VIADD R16, R3, UR26 ;  /* 0x0000001a03107c36 */ /* 0x000fe20008000000 */
[----:B----4-:R0:W-:Y:S01]  /*3a140*/  @P6 STG.E.U16 desc[UR8][R14.64], R21 ;  /* 0x000000150e006986 */ /* 0x0101e2000c101508 */
[----:B------:R-:W-:Y:S02]  /*3a150*/  PRMT R0, R21, 0x7632, R0 ;  /* 0x0000763215007816 */ /* 0x000fe40000000000 */
[----:B------:R-:W-:Y:S01]  /*3a160*/  ISETP.LT.AND P6, PT, R29, UR4, !P2 ;  /* 0x000000041d007c0c */ /* 0x000fe2000d7c1270 */
[----:B------:R-:W-:Y:S02]  /*3a170*/  ULDC UR4, c[0x0][0x228] ;  /* 0x00008a0000047ab9 */ /* 0x000fe40000000800 */
[----:B------:R1:W-:Y:S01]  /*3a180*/  @P5 STG.E.U16 desc[UR8][R12.64], R0 ;  /* 0x000000000c005986 */ /* 0x0003e2000c101508 */
[----:B0-----:R-:W-:-:S05]  /*3a190*/  IMAD.WIDE R14, R3, 0x2, R8 ;  /* 0x00000002030e7825 */ /* 0x001fca00078e0208 */
[----:B--2---:R0:W-:Y:S01]  /*3a1a0*/  @P4 STG.E.U16 desc[UR8][R14.64], R22 ;  /* 0x000000160e004986 */ /* 0x0041e2000c101508 */
[----:B-1----:R-:W-:Y:S01]  /*3a1b0*/  PRMT R0, R22, 0x7632, R0 ;  /* 0x0000763216007816 */ /* 0x002fe20000000000 */
[----:B------:R-:W-:Y:S01]  /*3a1c0*/  IMAD.WIDE R12, R3, 0x2, R10 ;  /* 0x00000002030c7825 */ /* 0x000fe200078e020a */
[----:B------:R-:W-:Y:S01]  /*3a1d0*/  ISETP.LT.AND P4, PT, R24, UR4, !P2 ;  /* 0x0000000418007c0c */ /* 0x000fe2000d781270 */
[----:B------:R-:W-:Y:S01]  /*3a1e0*/  ULDC UR4, c[0x0][0x228] ;  /* 0x00008a0000047ab9 */ /* 0x000fe20000000800 */
[----:B------:R-:W-:Y:S01]  /*3a1f0*/  ISETP.LT.AND P5, PT, R25, UR5, !P2 ;  /* 0x0000000519007c0c */ /* 0x000fe2000d7a1270 */
[----:B------:R-:W-:Y:S01]  /*3a200*/  ULDC UR5, c[0x0][0x228] ;  /* 0x00008a0000057ab9 */ /* 0x000fe20000000800 */
[----:B------:R1:W-:Y:S04]  /*3a210*/  @P1 STG.E.U16 desc[UR8][R12.64], R0 ;  /* 0x000000000c001986 */ /* 0x0003e8000c101508 */
[----:B0-----:R-:W2:Y:S01]  /*3a220*/  LDL.LU R22, [R1+0x160] ;  /* 0x0001600001167983 */ /* 0x001ea20000300800 */
[----:B------:R-:W-:Y:S01]  /*3a230*/  IMAD.WIDE R14, R16, 0x2, R6 ;  /* 0x00000002100e7825 */ /* 0x000fe200078e0206 */
[----:B-1----:R-:W-:-:S04]  /*3a240*/  PRMT R0, R27, 0x7632, R0 ;  /* 0x000076321b007816 */ /* 0x002fc80000000000 */
[----:B------:R0:W-:Y:S01]  /*3a250*/  @P6 STG.E.U16 desc[UR8][R14.64], R27 ;  /* 0x0000001b0e006986 */ /* 0x0001e2000c101508 */
[----:B------:R-:W-:-:S03]  /*3a260*/  IMAD.WIDE R12, R16, 0x2, R8 ;  /* 0x00000002100c7825 */ /* 0x000fc600078e0208 */
[----:B0-----:R-:W4:Y:S01]  /*3a270*/  LDL.LU R27, [R1+0x150] ;  /* 0x00015000011b7983 */ /* 0x001f220000300800 */
[----:B------:R-:W-:-:S05]  /*3a280*/  IMAD.WIDE R14, R16, 0x2, R4 ;  /* 0x00000002100e7825 */ /* 0x000fca00078e0204 */
[----:B------:R0:W-:Y:S01]  /*3a290*/  @P4 STG.E.U16 desc[UR8][R14.64], R0 ;  /* 0x000000000e004986 */ /* 0x0001e2000c101508 */
[----:B---3--:R-:W-:-:S03]  /*3a2a0*/  PRMT R18, R28, 0x7632, R18 ;  /* 0x000076321c127816 */ /* 0x008fc60000000012 */
[----:B------:R1:W-:Y:S01]  /*3a2b0*/  @P5 STG.E.U16 desc[UR8][R12.64], R28 ;  /* 0x0000001c0c005986 */ /* 0x0003e2000c101508 */
[----:B------:R-:W-:Y:S02]  /*3a2c0*/  ISETP.LT.AND P2, PT, R26, UR4, !P2 ;  /* 0x000000041a007c0c */ /* 0x000fe4000d741270 */
[----:B------:R-:W-:Y:S01]  /*3a2d0*/  ISETP.LT.AND P6, PT, R29, UR5, !P3 ;  /* 0x000000051d007c0c */ /* 0x000fe2000dfc1270 */
[----:B------:R-:W-:Y:S01]  /*3a2e0*/  VIADD R3, R23, 0x39 ;  /* 0x0000003917037836 */ /* 0x000fe20000000000 */
[----:B------:R-:W-:Y:S01]  /*3a2f0*/  ULDC UR4, c[0x0][0x228] ;  /* 0x00008a0000047ab9 */ /* 0x000fe20000000800 */
[----:B0-----:R-:W-:Y:S01]  /*3a300*/  VIADD R0, R16, UR26 ;  /* 0x0000001a10007c36 */ /* 0x001fe20008000000 */
[----:B------:R-:W-:Y:S01]  /*3a310*/  ULDC UR5, c[0x0][0x228] ;  /* 0x00008a0000057ab9 */ /* 0x000fe20000000800 */
[----:B-1----:R-:W3:Y:S01]  /*3a320*/  LDL.LU R28, [R1+0x140] ;  /* 0x00014000011c7983 */ /* 0x002ee20000300800 */
[----:B------:R-:W-:Y:S01]  /*3a330*/  ISETP.LT.AND P4, PT, R24, UR4, !P3 ;  /* 0x0000000418007c0c */ /* 0x000fe2000df81270 */
[----:B------:R-:W-:Y:S01]  /*3a340*/  IMAD.WIDE R16, R16, 0x2, R10 ;  /* 0x0000000210107825 */ /* 0x000fe200078e020a */
[----:B------:R-:W-:Y:S01]  /*3a350*/  ISETP.GE.AND P1, PT, R3, UR7, PT ;  /* 0x0000000703007c0c */ /* 0x000fe2000bf26270 */
[----:B------:R0:W1:Y:S01]  /*3a360*/  LDS.128 R12, [R2] ;  /* 0x00000000020c7984 */ /* 0x0000620000000c00 */
[----:B------:R-:W-:Y:S01]  /*3a370*/  ISETP.LT.AND P5, PT, R25, UR5, !P3 ;  /* 0x0000000519007c0c */ /* 0x000fe2000dfa1270 */
[----:B------:R-:W-:Y:S01]  /*3a380*/  ULDC UR4, c[0x0][0x228] ;  /* 0x00008a0000047ab9 */ /* 0x000fe20000000800 */
[----:B------:R-:W-:Y:S01]  /*3a390*/  ULDC UR5, c[0x0][0x228] ;  /* 0x00008a0000057ab9 */ /* 0x000fe20000000800 */
[----:B------:R0:W-:Y:S02]  /*3a3a0*/  @P2 STG.E.U16 desc[UR8][R16.64], R18 ;  /* 0x0000001210002986 */ /* 0x0001e4000c101508 */
[----:B0-----:R-:W-:Y:S01]  /*3a3b0*/  IMAD.WIDE R2, R0, 0x2, R6 ;  /* 0x0000000200027825 */ /* 0x001fe200078e0206 */
[----:B------:R-:W-:Y:S01]  /*3a3c0*/  ISETP.LT.AND P3, PT, R26, UR4, !P3 ;  /* 0x000000041a007c0c */ /* 0x000fe2000df61270 */
[----:B------:R-:W-:-:S02]  /*3a3d0*/  ULDC UR4, c[0x0][0x228] ;  /* 0x00008a0000047ab9 */ /* 0x000fc40000000800 */
[----:B------:R-:W-:-:S04]  /*3a3e0*/  IMAD.WIDE R16, R0, 0x2, R8 ;  /* 0x0000000200107825 */ /* 0x000fc800078e0208 */
[----:B------:R-:W-:-:S05]  /*3a3f0*/  VIADD R19, R23, 0x3a ;  /* 0x0000003a17137836 */ /* 0x000fca0000000000 */
[----:B------:R-:W-:Y:S01]  /*3a400*/  ISETP.GE.AND P2, PT, R19, UR23, PT ;  /* 0x0000001713007c0c */ /* 0x000fe2000bf46270 */
[----:B--2---:R0:W-:Y:S01]  /*3a410*/  @P6 STG.E.U16 desc[UR8][R2.64], R22 ;  /* 0x0000001602006986 */ /* 0x0041e2000c101508 */
[----:B------:R-:W-:Y:S02]  /*3a420*/  PRMT R18, R22, 0x7632, R18 ;  /* 0x0000763216127816 */ /* 0x000fe40000000012 */
[----:B------:R-:W-:Y:S01]  /*3a430*/  ISETP.LT.AND P6, PT, R29, UR5, !P1 ;  /* 0x000000051d007c0c */ /* 0x000fe2000cfc1270 */
[----:B------:R-:W-:Y:S01]  /*3a440*/  ULDC UR5, c[0x0][0x228] ;  /* 0x00008a0000057ab9 */ /* 0x000fe20000000800 */
[C---:B0-----:R-:W-:Y:S01]  /*3a450*/  IMAD.WIDE R2, R0.reuse, 0x2, R4 ;  /* 0x0000000200027825 */ /* 0x041fe200078e0204 */
[----:B------:R-:W2:Y:S04]  /*3a460*/  LDL.LU R22, [R1+0x164] ;  /* 0x0001640001167983 */ /* 0x000ea80000300800 */
[----:B------:R0:W-:Y:S04]  /*3a470*/  @P4 STG.E.U16 desc[UR8][R2.64], R18 ;  /* 0x0000001202004986 */ /* 0x0001e8000c101508 */
[----:B----4-:R4:W-:Y:S01]  /*3a480*/  @P5 STG.E.U16 desc[UR8][R16.64], R27 ;  /* 0x0000001b10005986 */ /* 0x0109e2000c101508 */
[----:B0-----:R-:W-:Y:S01]  /*3a490*/  PRMT R3, R27, 0x7632, R3 ;  /* 0x000076321b037816 */ /* 0x001fe20000000003 */
[----:B------:R-:W-:-:S02]  /*3a4a0*/  VIADD R2, R0, UR26 ;  /* 0x0000001a00027c36 */ /* 0x000fc40008000000 */
[----:B----4-:R-:W4:Y:S01]  /*3a4b0*/  LDL.LU R27, [R1+0x154] ;  /* 0x00015400011b7983 */ /* 0x010f220000300800 */
[----:B------:R-:W-:-:S04]  /*3a4c0*/  IMAD.WIDE R16, R0, 0x2, R10 ;  /* 0x0000000200107825 */ /* 0x000fc800078e020a */
[----:B------:R-:W-:Y:S01]  /*3a4d0*/  IMAD.WIDE R18, R2, 0x2, R6 ;  /* 0x0000000202127825 */ /* 0x000fe200078e0206 */
[----:B------:R-:W-:Y:S04]  /*3a4e0*/  @P3 STG.E.U16 desc[UR8][R16.64], R3 ;  /* 0x0000000310003986 */ /* 0x000fe8000c101508 */
[----:B---3--:R0:W-:Y:S01]  /*3a4f0*/  @P6 STG.E.U16 desc[UR8][R18.64], R28 ;  /* 0x0000001c12006986 */ /* 0x0081e2000c101508 */
[----:B------:R-:W-:-:S03]  /*3a500*/  PRMT R0, R28, 0x7632, R0 ;  /* 0x000076321c007816 */ /* 0x000fc60000000000 */
[----:B0-----:R-:W3:Y:S01]  /*3a510*/  LDL.LU R28, [R1+0x144] ;  /* 0x00014400011c7983 */ /* 0x001ee20000300800 */
[----:B------:R-:W-:Y:S01]  /*3a520*/  ISETP.LT.AND P4, PT, R24, UR4, !P1 ;  /* 0x0000000418007c0c */ /* 0x000fe2000cf81270 */
[----:B------:R-:W-:Y:S01]  /*3a530*/  ULDC UR4, c[0x0][0x228] ;  /* 0x00008a0000047ab9 */ /* 0x000fe20000000800 */
[----:B------:R-:W-:Y:S01]  /*3a540*/  ISETP.LT.AND P3, PT, R25, UR5, !P1 ;  /* 0x0000000519007c0c */ /* 0x000fe2000cf61270 */
[----:B------:R-:W-:Y:S01]  /*3a550*/  ULDC UR5, c[0x0][0x228] ;  /* 0x00008a0000057ab9 */ /* 0x000fe20000000800 */
[----:B------:R-:W-:Y:S01]  /*3a560*/  IMAD.WIDE R18, R2, 0x2, R4 ;  /* 0x0000000202127825 */ /* 0x000fe200078e0204 */
[----:B------:R-:W-:Y:S01]  /*3a570*/  ISETP.LT.AND P5, PT, R26, UR4, !P1 ;  /* 0x000000041a007c0c */ /* 0x000fe2000cfa1270 */
[----:B------:R-:W-:Y:S01]  /*3a580*/  ULDC UR4, c[0x0][0x228] ;  /* 0x00008a0000047ab9 */ /* 0x000fe20000000800 */
[----:B------:R-:W-:Y:S01]  /*3a590*/  ISETP.LT.AND P6, PT, R29, UR5, !P2 ;  /* 0x000000051d007c0c */ /* 0x000fe2000d7c1270 */
[----:B------:R-:W-:Y:S01]  /*3a5a0*/  IMAD.WIDE R16, R2, 0x2, R8 ;  /* 0x0000000202107825 */ /* 0x000fe200078e0208 */
[----:B------:R-:W-:-:S03]  /*3a5b0*/  ULDC UR5, c[0x0][0x228] ;  /* 0x00008a0000057ab9 */ /* 0x000fc60000000800 */
[----:B------:R-:W-:Y:S01]  /*3a5c0*/  VIADD R3, R23, 0x3b ;  /* 0x0000003b17037836 */ /* 0x000fe20000000000 */
[----:B------:R0:W-:Y:S01]  /*3a5d0*/  @P4 STG.E.U16 desc[UR8][R18.64], R0 ;  /* 0x0000000012004986 */ /* 0x0001e2000c101508 */
[----:B------:R-:W-:Y:S01]  /*3a5e0*/  ISETP.LT.AND P4, PT, R25, UR5, !P2 ;  /* 0x0000000519007c0c */ /* 0x000fe2000d781270 */
[----:B------:R-:W-:Y:S02]  /*3a5f0*/  ULDC UR5, c[0x0][0x228] ;  /* 0x00008a0000057ab9 */ /* 0x000fe40000000800 */
[----:B-1----:R1:W-:Y:S01]  /*3a600*/  @P3 STG.E.U16 desc[UR8][R16.64], R12 ;  /* 0x0000000c10003986 */ /* 0x0023e2000c101508 */
[----:B------:R-:W-:Y:S01]  /*3a610*/  ISETP.LT.AND P3, PT, R24, UR4, !P2 ;  /* 0x0000000418007c0c */ /* 0x000fe2000d761270 */
[----:B------:R-:W-:Y:S01]  /*3a620*/  ULDC UR4, c[0x0][0x228] ;  /* 0x00008a0000047ab9 */ /* 0x000fe20000000800 */
[----:B------:R-:W-:Y:S01]  /*3a630*/  ISETP.GE.AND P1, PT, R3, UR21, PT ;  /* 0x0000001503007c0c */ /* 0x000fe2000bf26270 */
[C---:B0-----:R-:W-:Y:S02]  /*3a640*/  VIADD R0, R2.reuse, UR26 ;  /* 0x0000001a02007c36 */ /* 0x041fe40008000000 */
[----:B------:R-:W-:Y:S01]  /*3a650*/  IMAD.WIDE R2, R2, 0x2, R10 ;  /* 0x0000000202027825 */ /* 0x000fe200078e020a */
[----:B-1----:R-:W-:-:S03]  /*3a660*/  PRMT R12, R12, 0x7632, R12 ;  /* 0x000076320c0c7816 */ /* 0x002fc6000000000c */
[----:B------:R-:W-:Y:S02]  /*3a670*/  IMAD.WIDE R16, R0, 0x2, R6 ;  /* 0x0000000200107825 */ /* 0x000fe400078e0206 */
[----:B------:R0:W-:Y:S01]  /*3a680*/  @P5 STG.E.U16 desc[UR8][R2.64], R12 ;  /* 0x0000000c02005986 */ /* 0x0001e2000c101508 */
[----:B------:R-:W-:Y:S01]  /*3a690*/  ISETP.LT.AND P5, PT, R26, UR4, !P2 ;  /* 0x000000041a007c0c */ /* 0x000fe2000d7a1270 */
[----:B------:R-:W-:Y:S01]  /*3a6a0*/  VIADD R18, R23, 0x3c ;  /* 0x0000003c17127836 */ /* 0x000fe20000000000 */
[----:B------:R-:W-:Y:S01]  /*3a6b0*/  ULDC UR4, c[0x0][0x228] ;  /* 0x00008a0000047ab9 */ /* 0x000fe20000000800 */
[----:B0-----:R-:W-:-:S03]  /*3a6c0*/  IMAD.WIDE R2, R0, 0x2, R4 ;  /* 0x0000000200027825 */ /* 0x001fc600078e0204 */
[----:B------:R-:W-:Y:S01]  /*3a6d0*/  ISETP.GE.AND P2, PT, R18, UR19, PT ;  /* 0x0000001312007c0c */ /* 0x000fe2000bf46270 */
[----:B--2---:R0:W-:Y:S01]  /*3a6e0*/  @P6 STG.E.U16 desc[UR8][R16.64], R22 ;  /* 0x0000001610006986 */ /* 0x0041e2000c101508 */
[----:B------:R-:W-:Y:S02]  /*3a6f0*/  PRMT R12, R22, 0x7632, R12 ;  /* 0x00007632160c7816 */ /* 0x000fe4000000000c */
[----:B------:R-:W-:Y:S01]  /*3a700*/  ISETP.LT.AND P6, PT, R29, UR5, !P1 ;  /* 0x000000051d007c0c */ /* 0x000fe2000cfc1270 */
[----:B------:R-:W-:Y:S02]  /*3a710*/  ULDC UR5, c[0x0][0x228] ;  /* 0x00008a0000057ab9 */ /* 0x000fe40000000800 */
[----:B------:R1:W-:Y:S01]  /*3a720*/  @P3 STG.E.U16 desc[UR8][R2.64], R12 ;  /* 0x0000000c02003986 */ /* 0x0003e2000c101508 */
[----:B0-----:R-:W-:-:S03]  /*3a730*/  IMAD.WIDE R16, R0, 0x2, R8 ;  /* 0x0000000200107825 */ /* 0x001fc600078e0208 */
[----:B------:R-:W2:Y:S01]  /*3a740*/  LDL.LU R22, [R1+0x168] ;  /* 0x0001680001167983 */ /* 0x000ea20000300800 */
[----:B-1----:R-:W-:-:S03]  /*3a750*/  VIADD R2, R0, UR26 ;  /* 0x0000001a00027c36 */ /* 0x002fc60008000000 */
[----:B----4-:R0:W-:Y:S01]  /*3a760*/  @P4 STG.E.U16 desc[UR8][R16.64], R27 ;  /* 0x0000001b10004986 */ /* 0x0101e2000c101508 */
[----:B------:R-:W-:Y:S01]  /*3a770*/  PRMT R3, R27, 0x7632, R3 ;  /* 0x000076321b037816 */ /* 0x000fe20000000003 */
[----:B------:R-:W-:Y:S02]  /*3a780*/  IMAD.WIDE R18, R2, 0x2, R6 ;  /* 0x0000000202127825 */ /* 0x000fe400078e0206 */
[----:B0-----:R-:W4:Y:S02]  /*3a790*/  LDL.LU R27, [R1+0x158] ;  /* 0x00015800011b7983 */ /* 0x001f240000300800 */
[----:B------:R-:W-:-:S05]  /*3a7a0*/  IMAD.WIDE R16, R0, 0x2, R10 ;  /* 0x0000000200107825 */ /* 0x000fca00078e020a */
        /* <DEDUP_REMOVED lines=8> */
[----:B------:R-:W-:Y:S01]  /*3a830*/  VIADD R0, R23, 0x3d ;  /* 0x0000003d17007836 */ /* 0x000fe20000000000 */
[----:B------:R-:W-:Y:S01]  /*3a840*/  ISETP.LT.AND P5, PT, R26, UR4, !P1 ;  /* 0x000000041a007c0c */ /* 0x000fe2000cfa1270 */
[C---:B------:R-:W-:Y:S01]  /*3a850*/  IMAD.WIDE R16, R2.reuse, 0x2, R4 ;  /* 0x0000000202107825 */ /* 0x040fe200078e0204 */
[----:B------:R-:W-:Y:S01]  /*3a860*/  ISETP.LT.AND P6, PT, R29, UR5, !P2 ;  /* 0x000000051d007c0c */ /* 0x000fe2000d7c1270 */
[----:B------:R-:W-:Y:S02]  /*3a870*/  ULDC UR4, c[0x0][0x228] ;  /* 0x00008a0000047ab9 */ /* 0x000fe40000000800 */
[----:B------:R-:W-:Y:S01]  /*3a880*/  IMAD.WIDE R18, R2, 0x2, R8 ;  /* 0x0000000202127825 */ /* 0x000fe200078e0208 */
[----:B------:R-:W-:Y:S01]  /*3a890*/  ISETP.GE.AND P1, PT, R0, UR17, PT ;  /* 0x0000001100007c0c */ /* 0x000fe2000bf26270 */
[----:B------:R-:W-:Y:S01]  /*3a8a0*/  ULDC UR5, c[0x0][0x228] ;  /* 0x00008a0000057ab9 */ /* 0x000fe20000000800 */
[----:B------:R0:W-:Y:S01]  /*3a8b0*/  @P3 STG.E.U16 desc[UR8][R16.64], R20 ;  /* 0x0000001410003986 */ /* 0x0001e2000c101508 */
[----:B------:R-:W-:Y:S01]  /*3a8c0*/  VIADD R0, R2, UR26 ;  /* 0x0000001a02007c36 */ /* 0x000fe20008000000 */
[----:B------:R-:W-:-:S02]  /*3a8d0*/  ISETP.LT.AND P3, PT, R24, UR4, !P2 ;  /* 0x0000000418007c0c */ /* 0x000fc4000d761270 */
[----:B------:R1:W-:Y:S01]  /*3a8e0*/  @P4 STG.E.U16 desc[UR8][R18.64], R13 ;  /* 0x0000000d12004986 */ /* 0x0003e2000c101508 */
[----:B------:R-:W-:Y:S01]  /*3a8f0*/  ISETP.LT.AND P4, PT, R25, UR5, !P2 ;  /* 0x0000000519007c0c */ /* 0x000fe2000d781270 */
[----:B------:R-:W-:Y:S01]  /*3a900*/  IMAD.WIDE R2, R2, 0x2, R10 ;  /* 0x0000000202027825 */ /* 0x000fe200078e020a */
[----:B------:R-:W-:Y:S01]  /*3a910*/  ULDC UR4, c[0x0][0x228] ;  /* 0x00008a0000047ab9 */ /* 0x000fe20000000800 */
[----:B------:R-:W-:Y:S01]  /*3a920*/  ULDC UR5, c[0x0][0x228] ;  /* 0x00008a0000057ab9 */ /* 0x000fe20000000800 */
[----:B0-----:R-:W-:Y:S01]  /*3a930*/  PRMT R17, R13, 0x7632, R17 ;  /* 0x000076320d117816 */ /* 0x001fe20000000011 */
[----:B-1----:R-:W-:-:S04]  /*3a940*/  IMAD.WIDE R12, R0, 0x2, R6 ;  /* 0x00000002000c7825 */ /* 0x002fc800078e0206 */
[----:B------:R0:W-:Y:S01]  /*3a950*/  @P5 STG.E.U16 desc[UR8][R2.64], R17 ;  /* 0x0000001102005986 */ /* 0x0001e2000c101508 */
[----:B------:R-:W-:Y:S01]  /*3a960*/  ISETP.LT.AND P5, PT, R26, UR4, !P2 ;  /* 0x000000041a007c0c */ /* 0x000fe2000d7a1270 */
[----:B------:R-:W-:Y:S01]  /*3a970*/  ULDC UR4, c[0x0][0x228] ;  /* 0x00008a0000047ab9 */ /* 0x000fe20000000800 */
[----:B------:R-:W-:Y:S02]  /*3a980*/  VIADD R16, R23, 0x3e ;  /* 0x0000003e17107836 */ /* 0x000fe40000000000 */
[----:B0-----:R-:W-:-:S03]  /*3a990*/  IMAD.WIDE R2, R0, 0x2, R4 ;  /* 0x0000000200027825 */ /* 0x001fc600078e0204 */
[----:B------:R-:W-:Y:S01]  /*3a9a0*/  ISETP.GE.AND P2, PT, R16, UR25, PT ;  /* 0x0000001910007c0c */ /* 0x000fe2000bf46270 */
[----:B--2---:R0:W-:Y:S01]  /*3a9b0*/  @P6 STG.E.U16 desc[UR8][R12.64], R22 ;  /* 0x000000160c006986 */ /* 0x0041e2000c101508 */
[----:B------:R-:W-:Y:S02]  /*3a9c0*/  PRMT R19, R22, 0x7632, R19 ;  /* 0x0000763216137816 */ /* 0x000fe40000000013 */
[----:B------:R-:W-:Y:S01]  /*3a9d0*/  ISETP.LT.AND P6, PT, R29, UR5, !P1 ;  /* 0x000000051d007c0c */ /* 0x000fe2000cfc1270 */
[----:B------:R-:W-:Y:S02]  /*3a9e0*/  ULDC UR5, c[0x0][0x228] ;  /* 0x00008a0000057ab9 */ /* 0x000fe40000000800 */
[----:B------:R1:W-:Y:S01]  /*3a9f0*/  @P3 STG.E.U16 desc[UR8][R2.64], R19 ;  /* 0x0000001302003986 */ /* 0x0003e2000c101508 */
[----:B0-----:R-:W-:-:S04]  /*3aa00*/  IMAD.WIDE R12, R0, 0x2, R8 ;  /* 0x00000002000c7825 */ /* 0x001fc800078e0208 */
[----:B-1----:R-:W-:Y:S01]  /*3aa10*/  VIADD R2, R0, UR26 ;  /* 0x0000001a00027c36 */ /* 0x002fe20008000000 */
[----:B----4-:R0:W-:Y:S01]  /*3aa20*/  @P4 STG.E.U16 desc[UR8][R12.64], R27 ;  /* 0x0000001b0c004986 */ /* 0x0101e2000c101508 */
[----:B------:R-:W-:Y:S02]  /*3aa30*/  PRMT R3, R27, 0x7632, R3 ;  /* 0x000076321b037816 */ /* 0x000fe40000000003 */
[----:B------:R-:W-:Y:S01]  /*3aa40*/  IMAD.WIDE R16, R2, 0x2, R6 ;  /* 0x0000000202107825 */ /* 0x000fe200078e0206 */
[----:B0-----:R-:W2:Y:S03]  /*3aa50*/  LDL.LU R27, [R1+0x16c] ;  /* 0x00016c00011b7983 */ /* 0x001ea60000300800 */
[----:B------:R-:W-:Y:S01]  /*3aa60*/  IMAD.WIDE R12, R0, 0x2, R10 ;  /* 0x00000002000c7825 */ /* 0x000fe200078e020a */
[----:B------:R-:W-:Y:S01]  /*3aa70*/  ISETP.LT.AND P4, PT, R25, UR5, !P1 ;  /* 0x0000000519007c0c */ /* 0x000fe2000cf81270 */
[----:B------:R-:W-:-:S03]  /*3aa80*/  ULDC UR5, c[0x0][0x228] ;  /* 0x00008a0000057ab9 */ /* 0x000fc60000000800 */
[----:B------:R0:W-:Y:S01]  /*3aa90*/  @P5 STG.E.U16 desc[UR8][R12.64], R3 ;  /* 0x000000030c005986 */ /* 0x0001e2000c101508 */
[----:B------:R-:W-:-:S03]  /*3aaa0*/  ISETP.LT.AND P5, PT, R29, UR6, !P0 ;  /* 0x000000061d007c0c */ /* 0x000fc6000c7a1270 */
[----:B---3--:R1:W-:Y:S01]  /*3aab0*/  @P6 STG.E.U16 desc[UR8][R16.64], R28 ;  /* 0x0000001c10006986 */ /* 0x0083e2000c101508 */
[----:B------:R-:W-:Y:S02]  /*3aac0*/  PRMT R0, R28, 0x7632, R0 ;  /* 0x000076321c007816 */ /* 0x000fe40000000000 */
[----:B------:R-:W-:Y:S02]  /*3aad0*/  ISETP.LT.AND P6, PT, R29, UR5, !P2 ;  /* 0x000000051d007c0c */ /* 0x000fe4000d7c1270 */
[----:B------:R-:W-:Y:S01]  /*3aae0*/  ISETP.LT.AND P3, PT, R24, UR4, !P1 ;  /* 0x0000000418007c0c */ /* 0x000fe2000cf61270 */
[----:B------:R-:W-:Y:S01]  /*3aaf0*/  ULDC UR4, c[0x0][0x228] ;  /* 0x00008a0000047ab9 */ /* 0x000fe20000000800 */
[C---:B0-----:R-:W-:Y:S01]  /*3ab00*/  IMAD.WIDE R12, R2.reuse, 0x2, R4 ;  /* 0x00000002020c7825 */ /* 0x041fe200078e0204 */
[----:B-1----:R-:W3:Y:S03]  /*3ab10*/  LDL.LU R28, [R1+0x15c] ;  /* 0x00015c00011c7983 */ /* 0x002ee60000300800 */
[----:B------:R-:W-:Y:S01]  /*3ab20*/  VIADD R19, R2, UR26 ;  /* 0x0000001a02137c36 */ /* 0x000fe20008000000 */
[----:B------:R-:W-:Y:S01]  /*3ab30*/  ULDC UR5, c[0x0][0x228] ;  /* 0x00008a0000057ab9 */ /* 0x000fe20000000800 */
[----:B------:R-:W4:Y:S01]  /*3ab40*/  LDL.LU R29, [R1+0x14c] ;  /* 0x00014c00011d7983 */ /* 0x000f220000300800 */
[----:B------:R-:W-:Y:S01]  /*3ab50*/  ISETP.LT.AND P1, PT, R26, UR4, !P1 ;  /* 0x000000041a007c0c */ /* 0x000fe2000cf21270 */
[----:B------:R-:W-:Y:S01]  /*3ab60*/  IMAD.WIDE R16, R2, 0x2, R8 ;  /* 0x0000000202107825 */ /* 0x000fe200078e0208 */
[----:B------:R-:W-:-:S02]  /*3ab70*/  ULDC UR4, c[0x0][0x228] ;  /* 0x00008a0000047ab9 */ /* 0x000fc40000000800 */
[----:B------:R0:W-:Y:S01]  /*3ab80*/  @P3 STG.E.U16 desc[UR8][R12.64], R0 ;  /* 0x000000000c003986 */ /* 0x0001e2000c101508 */
[----:B------:R-:W-:-:S03]  /*3ab90*/  IMAD.WIDE R2, R2, 0x2, R10 ;  /* 0x0000000202027825 */ /* 0x000fc600078e020a */
[----:B------:R1:W-:Y:S01]  /*3aba0*/  @P4 STG.E.U16 desc[UR8][R16.64], R14 ;  /* 0x0000000e10004986 */ /* 0x0003e2000c101508 */
[----:B------:R-:W-:Y:S01]  /*3abb0*/  IMAD.WIDE R20, R19, 0x2, R6 ;  /* 0x0000000213147825 */ /* 0x000fe200078e0206 */
[----:B------:R-:W-:Y:S01]  /*3abc0*/  ISETP.LT.AND P4, PT, R24, UR4, !P2 ;  /* 0x0000000418007c0c */ /* 0x000fe2000d781270 */
[----:B------:R-:W-:Y:S01]  /*3abd0*/  ULDC UR4, c[0x0][0x228] ;  /* 0x00008a0000047ab9 */ /* 0x000fe20000000800 */
[----:B0-----:R-:W-:Y:S02]  /*3abe0*/  PRMT R13, R14, 0x7632, R13 ;  /* 0x000076320e0d7816 */ /* 0x001fe4000000000d */
[----:B------:R-:W-:Y:S01]  /*3abf0*/  ISETP.LT.AND P3, PT, R24, UR5, !P0 ;  /* 0x0000000518007c0c */ /* 0x000fe2000c761270 */
[----:B------:R-:W-:Y:S02]  /*3ac00*/  ULDC UR5, c[0x0][0x228] ;  /* 0x00008a0000057ab9 */ /* 0x000fe40000000800 */
[----:B------:R0:W-:Y:S01]  /*3ac10*/  @P1 STG.E.U16 desc[UR8][R2.64], R13 ;  /* 0x0000000d02001986 */ /* 0x0001e2000c101508 */
[----:B------:R-:W-:Y:S01]  /*3ac20*/  ISETP.LT.AND P1, PT, R25, UR5, !P0 ;  /* 0x0000000519007c0c */ /* 0x000fe2000c721270 */
[----:B------:R-:W-:Y:S01]  /*3ac30*/  ULDC UR5, c[0x0][0x228] ;  /* 0x00008a0000057ab9 */ /* 0x000fe20000000800 */
[C---:B------:R-:W-:Y:S01]  /*3ac40*/  VIADD R23, R19.reuse, UR26 ;  /* 0x0000001a13177c36 */ /* 0x040fe20008000000 */
[----:B------:R-:W-:Y:S01]  /*3ac50*/  ISETP.LT.AND P0, PT, R26, UR5, !P0 ;  /* 0x000000051a007c0c */ /* 0x000fe2000c701270 */
[----:B-1----:R-:W-:-:S04]  /*3ac60*/  IMAD.WIDE R16, R19, 0x2, R10 ;  /* 0x0000000213107825 */ /* 0x002fc800078e020a */
[----:B------:R-:W-:-:S04]  /*3ac70*/  IMAD.WIDE R6, R23, 0x2, R6 ;  /* 0x0000000217067825 */ /* 0x000fc800078e0206 */
[----:B0-----:R-:W-:-:S04]  /*3ac80*/  IMAD.WIDE R2, R19, 0x2, R4 ;  /* 0x0000000213027825 */ /* 0x001fc800078e0204 */
[----:B------:R-:W-:-:S04]  /*3ac90*/  IMAD.WIDE R12, R19, 0x2, R8 ;  /* 0x00000002130c7825 */ /* 0x000fc800078e0208 */
[----:B------:R-:W-:-:S04]  /*3aca0*/  IMAD.WIDE R4, R23, 0x2, R4 ;  /* 0x0000000217047825 */ /* 0x000fc800078e0204 */
[----:B------:R-:W-:-:S04]  /*3acb0*/  IMAD.WIDE R8, R23, 0x2, R8 ;  /* 0x0000000217087825 */ /* 0x000fc800078e0208 */
[----:B------:R-:W-:Y:S01]  /*3acc0*/  IMAD.WIDE R10, R23, 0x2, R10 ;  /* 0x00000002170a7825 */ /* 0x000fe200078e020a */
[----:B--2---:R0:W-:Y:S01]  /*3acd0*/  @P6 STG.E.U16 desc[UR8][R20.64], R27 ;  /* 0x0000001b14006986 */ /* 0x0041e2000c101508 */
[----:B------:R-:W-:Y:S01]  /*3ace0*/  ISETP.LT.AND P6, PT, R25, UR4, !P2 ;  /* 0x0000000419007c0c */ /* 0x000fe2000d7c1270 */
[----:B------:R-:W-:Y:S02]  /*3acf0*/  ULDC UR4, c[0x0][0x228] ;  /* 0x00008a0000047ab9 */ /* 0x000fe40000000800 */
[----:B------:R-:W-:Y:S02]  /*3ad00*/  ISETP.LT.AND P2, PT, R26, UR4, !P2 ;  /* 0x000000041a007c0c */ /* 0x000fe4000d741270 */
[----:B------:R-:W-:-:S05]  /*3ad10*/  PRMT R0, R27, 0x7632, R0 ;  /* 0x000076321b007816 */ /* 0x000fca0000000000 */
[----:B------:R0:W-:Y:S01]  /*3ad20*/  @P4 STG.E.U16 desc[UR8][R2.64], R0 ;  /* 0x0000000002004986 */ /* 0x0001e2000c101508 */
[----:B---3--:R-:W-:-:S03]  /*3ad30*/  PRMT R14, R28, 0x7632, R14 ;  /* 0x000076321c0e7816 */ /* 0x008fc6000000000e */
[----:B------:R0:W-:Y:S01]  /*3ad40*/  @P6 STG.E.U16 desc[UR8][R12.64], R28 ;  /* 0x0000001c0c006986 */ /* 0x0001e2000c101508 */
[----:B----4-:R-:W-:-:S03]  /*3ad50*/  PRMT R18, R29, 0x7632, R18 ;  /* 0x000076321d127816 */ /* 0x010fc60000000012 */
[----:B------:R0:W-:Y:S04]  /*3ad60*/  @P2 STG.E.U16 desc[UR8][R16.64], R14 ;  /* 0x0000000e10002986 */ /* 0x0001e8000c101508 */
[----:B------:R0:W-:Y:S04]  /*3ad70*/  @P5 STG.E.U16 desc[UR8][R6.64], R29 ;  /* 0x0000001d06005986 */ /* 0x0001e8000c101508 */
[----:B------:R0:W-:Y:S04]  /*3ad80*/  @P3 STG.E.U16 desc[UR8][R4.64], R18 ;  /* 0x0000001204003986 */ /* 0x0001e8000c101508 */
[----:B------:R0:W-:Y:S01]  /*3ad90*/  @P1 STG.E.U16 desc[UR8][R8.64], R15 ;  /* 0x0000000f08001986 */ /* 0x0001e2000c101508 */
[----:B------:R-:W-:Y:S05]  /*3ada0*/  @!P0 EXIT ;  /* 0x000000000000894d */ /* 0x000fea0003800000 */
[----:B0-----:R-:W-:-:S05]  /*3adb0*/  PRMT R5, R15, 0x7632, R5 ;  /* 0x000076320f057816 */ /* 0x001fca0000000005 */
[----:B------:R-:W-:Y:S01]  /*3adc0*/  STG.E.U16 desc[UR8][R10.64], R5 ;  /* 0x000000050a007986 */ /* 0x000fe2000c101508 */
[----:B------:R-:W-:Y:S05]  /*3add0*/  EXIT ;  /* 0x000000000000794d */ /* 0x000fea0003800000 */
.L_x_2:
[----:B------:R-:W-:-:S00]  /*3ade0*/  BRA `(.L_x_2) ;  /* 0xfffffffc00fc7947 */ /* 0x000fc0000383ffff */
[----:B------:R-:W-:-:S00]  /*3adf0*/  NOP ;  /* 0x0000000000007918 */ /* 0x000fc00000000000 */
        /* <DEDUP_REMOVED lines=8> */
.L_x_3:


//--------------------- .nv.shared.matmul_kernel  --------------------------
	.section	.nv.shared.matmul_kernel,"aw",@nobits
	.sectionflags	@""
	.align	16
	.zero		1024


//--------------------- .nv.shared.reserved.0     --------------------------
	.section	.nv.shared.reserved.0,"aw",@nobits
	.weak		__nv_reservedSMEM_offset_0_alias
	.size		__nv_reservedSMEM_offset_0_alias, 0, 0
	.other		__nv_reservedSMEM_offset_0_alias,@"STO_CUDA_RESERVED_SHARED STV_DEFAULT"
__nv_reservedSMEM_offset_0_alias:
	.zero		0


//--------------------- .nv.constant0.matmul_kernel --------------------------
	.section	.nv.constant0.matmul_kernel,"a",@progbits
	.sectionflags	@""
	.align	4
.nv.constant0.matmul_kernel:
	.zero		608


//--------------------- SYMBOLS --------------------------

	.type		.nv.reservedSmem.offset0,@object
	.size		.nv.reservedSmem.offset0,0x4
